def matmul_kernel(
    a_ptr,
    b_ptr,
    c_ptr,
    M,
    N,
    K,
    stride_am,
    stride_ak,
    stride_bk,
    stride_bn,
    stride_cm,
    stride_cn,
    BLOCK_M: tl.constexpr,
    BLOCK_N: tl.constexpr,
    BLOCK_K: tl.constexpr,
    GROUP_M: tl.constexpr,
):
    pid = tl.program_id(axis=0)
    num_pid_m = tl.cdiv(M, BLOCK_M)
    num_pid_n = tl.cdiv(N, BLOCK_N)
    num_pid_in_group = GROUP_M * num_pid_n
    group_id = pid // num_pid_in_group
    first_pid_m = group_id * GROUP_M
    group_size_m = min(num_pid_m - first_pid_m, GROUP_M)
    pid_m = first_pid_m + ((pid % num_pid_in_group) % group_size_m)
    pid_n = (pid % num_pid_in_group) // group_size_m

    offs_am = (pid_m * BLOCK_M + tl.arange(0, BLOCK_M)) % M
    offs_bn = (pid_n * BLOCK_N + tl.arange(0, BLOCK_N)) % N
    offs_k = tl.arange(0, BLOCK_K)
    a_ptrs = a_ptr + offs_am[:, None] * stride_am + offs_k[None, :] * stride_ak
    b_ptrs = b_ptr + offs_k[:, None] * stride_bk + offs_bn[None, :] * stride_bn

    acc = tl.zeros((BLOCK_M, BLOCK_N), dtype=tl.float32)
    for kk in range(0, tl.cdiv(K, BLOCK_K)):
        a = tl.load(a_ptrs, mask=offs_k[None, :] < K - kk * BLOCK_K, other=0.0)
        b = tl.load(b_ptrs, mask=offs_k[:, None] < K - kk * BLOCK_K, other=0.0)
        acc = tl.dot(a, b, acc)
        a_ptrs += BLOCK_K * stride_ak
        b_ptrs += BLOCK_K * stride_bk

    c = acc.to(c_ptr.dtype.element_ty)
    offs_cm = pid_m * BLOCK_M + tl.arange(0, BLOCK_M)
    offs_cn = pid_n * BLOCK_N + tl.arange(0, BLOCK_N)
    c_ptrs = c_ptr + offs_cm[:, None] * stride_cm + offs_cn[None, :] * stride_cn
    mask = (offs_cm[:, None] < M) & (offs_cn[None, :] < N)
    tl.store(c_ptrs, c, mask=mask)

# config = {"BLOCK_K": 128, "BLOCK_M": 256, "BLOCK_N": 128, "GROUP_M": 8, "arch": "sm_100", "dtype": "bf16", "num_ctas": 2, "num_stages": 3, "num_warps": 4}
# arch = sm_100


// ===== COMPILED SASS (sm_100a) =====

	.target	sm_100a

	.elftype	@"ET_EXEC"


//--------------------- .note.nv.tkinfo           --------------------------
	.section	.note.nv.tkinfo,"",@"SHT_NOTE"
	.sectionflags	@"SHF_NOTE_NV_TKINFO"
	.tkinfo
        /*0018*/ 	.word	0x00000081
        /*0030*/ 	.string	""
        /*0030*/ 	.string	"ptxas-blackwell"
        /*0030*/ 	.string	"Cuda compilation tools, release 12.9, V12.9.86"
        /*0030*/ 	.string	"Build cuda_12.9.r12.9/compiler.36037853_0"
        /*0030*/ 	.string	"-v  -suppress-debug-info  -lineinfo  -arch sm_100a "



//--------------------- .note.nv.cuver            --------------------------
	.section	.note.nv.cuver,"",@"SHT_NOTE"
	.sectionflags	@"SHF_NOTE_NV_CUVER"
        /*0018*/ 	.short	0x0001
        /*001a*/ 	.short	0x0064
        /*001c*/ 	.short	0x0001
        /*001e*/ 	.short	0x0000
        /*0020*/ 	.short	0x0001
        /*0022*/ 	.short	0x0000


//--------------------- .nv.info                  --------------------------
	.section	.nv.info,"",@"SHT_CUDA_INFO"
	.align	4


	//----- nvinfo : EIATTR_REGCOUNT
	.align		4
        /*0000*/ 	.byte	0x04, 0x2f
        /*0002*/ 	.short	(.L_6 - .L_5)
	.align		4
.L_5:
        /*0004*/ 	.word	index@(matmul_kernel)
        /*0008*/ 	.word	0x000000a8


	//----- nvinfo : EIATTR_FRAME_SIZE
	.align		4
.L_6:
        /*000c*/ 	.byte	0x04, 0x11
        /*000e*/ 	.short	(.L_8 - .L_7)
	.align		4
.L_7:
        /*0010*/ 	.word	index@($__internal_2_$__cuda_sm10x_tcgen05_guardrail_trap_unallocated_columns_being_dealloced)
        /*0014*/ 	.word	0x00000620


	//----- nvinfo : EIATTR_FRAME_SIZE
	.align		4
.L_8:
        /*0018*/ 	.byte	0x04, 0x11
        /*001a*/ 	.short	(.L_10 - .L_9)
	.align		4
.L_9:
        /*001c*/ 	.word	index@($__internal_1_$__cuda_sm10x_tcgen05_guardrail_trap_phase_invalid_during_alloc)
        /*0020*/ 	.word	0x00000620


	//----- nvinfo : EIATTR_FRAME_SIZE
	.align		4
.L_10:
        /*0024*/ 	.byte	0x04, 0x11
        /*0026*/ 	.short	(.L_12 - .L_11)
	.align		4
.L_11:
        /*0028*/ 	.word	index@($__internal_0_$__cuda_sm10x_tcgen05_guardrail_trap_col_being_dealloced_not_returned_by_alloc)
        /*002c*/ 	.word	0x00000620


	//----- nvinfo : EIATTR_FRAME_SIZE
	.align		4
.L_12:
        /*0030*/ 	.byte	0x04, 0x11
        /*0032*/ 	.short	(.L_14 - .L_13)
	.align		4
.L_13:
        /*0034*/ 	.word	index@(matmul_kernel)
        /*0038*/ 	.word	0x00000620


	//----- nvinfo : EIATTR_MIN_STACK_SIZE
	.align		4
.L_14:
        /*003c*/ 	.byte	0x04, 0x12
        /*003e*/ 	.short	(.L_16 - .L_15)
	.align		4
.L_15:
        /*0040*/ 	.word	index@(matmul_kernel)
        /*0044*/ 	.word	0x00000620
.L_16:


//--------------------- .nv.info.matmul_kernel    --------------------------
	.section	.nv.info.matmul_kernel,"",@"SHT_CUDA_INFO"
	.sectionflags	@""
	.align	4


	//----- nvinfo : EIATTR_CUDA_API_VERSION
	.align		4
        /*0000*/ 	.byte	0x04, 0x37
        /*0002*/ 	.short	(.L_18 - .L_17)
.L_17:
        /*0004*/ 	.word	0x00000081


	//----- nvinfo : EIATTR_KPARAM_INFO
	.align		4
.L_18:
        /*0008*/ 	.byte	0x04, 0x17
        /*000a*/ 	.short	(.L_20 - .L_19)
.L_19:
        /*000c*/ 	.word	0x00000000
        /*0010*/ 	.short	0x000d
        /*0012*/ 	.short	0x0048
        /*0014*/ 	.byte	0x00, 0xf4, 0x21, 0x00


	//----- nvinfo : EIATTR_KPARAM_INFO
	.align		4
.L_20:
        /*0018*/ 	.byte	0x04, 0x17
        /*001a*/ 	.short	(.L_22 - .L_21)
.L_21:
        /*001c*/ 	.word	0x00000000
        /*0020*/ 	.short	0x000c
        /*0022*/ 	.short	0x0040
        /*0024*/ 	.byte	0x00, 0xf4, 0x21, 0x00


	//----- nvinfo : EIATTR_KPARAM_INFO
	.align		4
.L_22:
        /*0028*/ 	.byte	0x04, 0x17
        /*002a*/ 	.short	(.L_24 - .L_23)
.L_23:
        /*002c*/ 	.word	0x00000000
        /*0030*/ 	.short	0x000b
        /*0032*/ 	.short	0x0038
        /*0034*/ 	.byte	0x00, 0xf0, 0x11, 0x00


	//----- nvinfo : EIATTR_KPARAM_INFO
	.align		4
.L_24:
        /*0038*/ 	.byte	0x04, 0x17
        /*003a*/ 	.short	(.L_26 - .L_25)
.L_25:
        /*003c*/ 	.word	0x00000000
        /*0040*/ 	.short	0x000a
        /*0042*/ 	.short	0x0034
        /*0044*/ 	.byte	0x00, 0xf0, 0x11, 0x00


	//----- nvinfo : EIATTR_KPARAM_INFO
	.align		4
.L_26:
        /*0048*/ 	.byte	0x04, 0x17
        /*004a*/ 	.short	(.L_28 - .L_27)
.L_27:
        /*004c*/ 	.word	0x00000000
        /*0050*/ 	.short	0x0009
        /*0052*/ 	.short	0x0030
        /*0054*/ 	.byte	0x00, 0xf0, 0x11, 0x00


	//----- nvinfo : EIATTR_KPARAM_INFO
	.align		4
.L_28:
        /*0058*/ 	.byte	0x04, 0x17
        /*005a*/ 	.short	(.L_30 - .L_29)
.L_29:
        /*005c*/ 	.word	0x00000000
        /*0060*/ 	.short	0x0008
        /*0062*/ 	.short	0x002c
        /*0064*/ 	.byte	0x00, 0xf0, 0x11, 0x00


	//----- nvinfo : EIATTR_KPARAM_INFO
	.align		4
.L_30:
        /*0068*/ 	.byte	0x04, 0x17
        /*006a*/ 	.short	(.L_32 - .L_31)
.L_31:
        /*006c*/ 	.word	0x00000000
        /*0070*/ 	.short	0x0007
        /*0072*/ 	.short	0x0028
        /*0074*/ 	.byte	0x00, 0xf0, 0x11, 0x00


	//----- nvinfo : EIATTR_KPARAM_INFO
	.align		4
.L_32:
        /*0078*/ 	.byte	0x04, 0x17
        /*007a*/ 	.short	(.L_34 - .L_33)
.L_33:
        /*007c*/ 	.word	0x00000000
        /*0080*/ 	.short	0x0006
        /*0082*/ 	.short	0x0024
        /*0084*/ 	.byte	0x00, 0xf0, 0x11, 0x00


	//----- nvinfo : EIATTR_KPARAM_INFO
	.align		4
.L_34:
        /*0088*/ 	.byte	0x04, 0x17
        /*008a*/ 	.short	(.L_36 - .L_35)
.L_35:
        /*008c*/ 	.word	0x00000000
        /*0090*/ 	.short	0x0005
        /*0092*/ 	.short	0x0020
        /*0094*/ 	.byte	0x00, 0xf0, 0x11, 0x00


	//----- nvinfo : EIATTR_KPARAM_INFO
	.align		4
.L_36:
        /*0098*/ 	.byte	0x04, 0x17
        /*009a*/ 	.short	(.L_38 - .L_37)
.L_37:
        /*009c*/ 	.word	0x00000000
        /*00a0*/ 	.short	0x0004
        /*00a2*/ 	.short	0x001c
        /*00a4*/ 	.byte	0x00, 0xf0, 0x11, 0x00


	//----- nvinfo : EIATTR_KPARAM_INFO
	.align		4
.L_38:
        /*00a8*/ 	.byte	0x04, 0x17
        /*00aa*/ 	.short	(.L_40 - .L_39)
.L_39:
        /*00ac*/ 	.word	0x00000000
        /*00b0*/ 	.short	0x0003
        /*00b2*/ 	.short	0x0018
        /*00b4*/ 	.byte	0x00, 0xf0, 0x11, 0x00


	//----- nvinfo : EIATTR_KPARAM_INFO
	.align		4
.L_40:
        /*00b8*/ 	.byte	0x04, 0x17
        /*00ba*/ 	.short	(.L_42 - .L_41)
.L_41:
        /*00bc*/ 	.word	0x00000000
        /*00c0*/ 	.short	0x0002
        /*00c2*/ 	.short	0x0010
        /*00c4*/ 	.byte	0x00, 0xf4, 0x21, 0x00


	//----- nvinfo : EIATTR_KPARAM_INFO
	.align		4
.L_42:
        /*00c8*/ 	.byte	0x04, 0x17
        /*00ca*/ 	.short	(.L_44 - .L_43)
.L_43:
        /*00cc*/ 	.word	0x00000000
        /*00d0*/ 	.short	0x0001
        /*00d2*/ 	.short	0x0008
        /*00d4*/ 	.byte	0x00, 0xf4, 0x21, 0x00


	//----- nvinfo : EIATTR_KPARAM_INFO
	.align		4
.L_44:
        /*00d8*/ 	.byte	0x04, 0x17
        /*00da*/ 	.short	(.L_46 - .L_45)
.L_45:
        /*00dc*/ 	.word	0x00000000
        /*00e0*/ 	.short	0x0000
        /*00e2*/ 	.short	0x0000
        /*00e4*/ 	.byte	0x00, 0xf4, 0x21, 0x00


	//----- nvinfo : EIATTR_EXPLICIT_CLUSTER
	.align		4
.L_46:
        /*00e8*/ 	.byte	0x01, 0x3e
	.zero		2


	//----- nvinfo : EIATTR_CTA_PER_CLUSTER
	.align		4
        /*00ec*/ 	.byte	0x04, 0x3d
        /*00ee*/ 	.short	(.L_48 - .L_47)
.L_47:
        /*00f0*/ 	.word	0x00000002
        /*00f4*/ 	.word	0x00000001
        /*00f8*/ 	.word	0x00000001


	//----- nvinfo : EIATTR_AT_ENTRY_FRAGMENTS
	.align		4
.L_48:
        /*00fc*/ 	.byte	0x04, 0x4f
        /*00fe*/ 	.short	(.L_50 - .L_49)


	//   ....[0]....
.L_49:
        /*0100*/ 	.word	0x00000004


	//   ....[1]....
        /*0104*/ 	.word	0x00000005


	//----- nvinfo : EIATTR_RESERVED_SMEM_USED
	.align		4
.L_50:
        /*0108*/ 	.byte	0x01, 0x41
	.zero		2


	//----- nvinfo : EIATTR_SPARSE_MMA_MASK
	.align		4
        /*010c*/ 	.byte	0x03, 0x50
        /*010e*/ 	.short	0x0000


	//----- nvinfo : EIATTR_TCGEN05_2CTA_USED
	.align		4
        /*0110*/ 	.byte	0x01, 0x52
	.zero		2


	//----- nvinfo : EIATTR_MAXREG_COUNT
	.align		4
        /*0114*/ 	.byte	0x03, 0x1b
        /*0116*/ 	.short	0x00ff


	//----- nvinfo : EIATTR_NUM_BARRIERS
	.align		4
        /*0118*/ 	.byte	0x02, 0x4c
        /*011a*/ 	.byte	0x01
	.zero		1


	//----- nvinfo : EIATTR_ANNOTATIONS
	.align		4
        /*011c*/ 	.byte	0x04, 0x55
        /*011e*/ 	.short	(.L_52 - .L_51)


	//   ....[0]....
.L_51:
        /*0120*/ 	.word	0x00000001
        /*0124*/ 	.byte	0x50, 0x0e, 0x00, 0x00, 0x01, 0x00, 0x00, 0x00, 0x80, 0x3a, 0x00, 0x00, 0x01, 0x00, 0x00, 0x00
        /* <DEDUP_REMOVED lines=613> */
        /*2784*/ 	.byte	0x30, 0x70, 0x01, 0x00, 0x01, 0x00, 0x00, 0x00, 0xe0, 0x70, 0x01, 0x00


	//----- nvinfo : EIATTR_INT_WARP_WIDE_INSTR_OFFSETS
	.align		4
.L_52:
        /*2790*/ 	.byte	0x04, 0x31
        /*2792*/ 	.short	(.L_54 - .L_53)


	//   ....[0]....
.L_53:
        /*2794*/ 	.word	0x00004310


	//   ....[1]....
        /*2798*/ 	.word	0x00004340


	//   ....[2]....
        /*279c*/ 	.word	0x0000a2a0


	//   ....[3]....
        /*27a0*/ 	.word	0x0001a6b0


	//   ....[4]....
        /*27a4*/ 	.word	0x0001a700


	//----- nvinfo : EIATTR_COOP_GROUP_MASK_REGIDS
	.align		4
.L_54:
        /*27a8*/ 	.byte	0x04, 0x29
        /*27aa*/ 	.short	(.L_56 - .L_55)


	//   ....[0]....
.L_55:
        /*27ac*/ 	.word	0xffffffff


	//   ....[1]....
        /*27b0*/ 	.word	0xffffffff


	//   ....[2]....
        /*27b4*/ 	.word	0xffffffff


	//   ....[3]....
        /*27b8*/ 	.word	0xffffffff


	//----- nvinfo : EIATTR_COOP_GROUP_INSTR_OFFSETS
	.align		4
.L_56:
        /*27bc*/ 	.byte	0x04, 0x28
        /*27be*/ 	.short	(.L_58 - .L_57)


	//   ....[0]....
.L_57:
        /*27c0*/ 	.word	0x00000070


	//   ....[1]....
        /*27c4*/ 	.word	0x00000670


	//   ....[2]....
        /*27c8*/ 	.word	0x0001a540


	//   ....[3]....
        /*27cc*/ 	.word	0x0001a7b0


	//----- nvinfo : EIATTR_VRC_CTA_INIT_COUNT
	.align		4
.L_58:
        /*27d0*/ 	.byte	0x02, 0x4a
        /*27d2*/ 	.byte	0x80
	.zero		1


	//----- nvinfo : EIATTR_MBARRIER_INSTR_OFFSETS
	.align		4
        /*27d4*/ 	.byte	0x04, 0x39
        /*27d6*/ 	.short	(.L_60 - .L_59)


	//   ....[0]....
.L_59:
        /*27d8*/ 	.word	0x000002f0
        /*27dc*/ 	.word	0x00000007
        /*27e0*/ 	.word	0x00000000
        /*27e4*/ 	.short	0x010a
        /*27e6*/ 	.byte	0xff
	.zero		1


	//   ....[1]....
        /*27e8*/ 	.word	0x00000310
        /*27ec*/ 	.word	0x00000007
        /*27f0*/ 	.word	0x00000000
        /*27f4*/ 	.short	0x010a
        /*27f6*/ 	.byte	0xff
	.zero		1


	//   ....[2]....
        /*27f8*/ 	.word	0x000004e0
        /*27fc*/ 	.word	0x00000009
        /*2800*/ 	.word	0x00000000
        /*2804*/ 	.short	0x010a
        /*2806*/ 	.byte	0xff
	.zero		1


	//   ....[3]....
        /*2808*/ 	.word	0x00000500
        /*280c*/ 	.word	0x00000009
        /*2810*/ 	.word	0x00000000
        /*2814*/ 	.short	0x010a
        /*2816*/ 	.byte	0xff
	.zero		1


	//   ....[4]....
        /*2818*/ 	.word	0x000005f0
        /*281c*/ 	.word	0x00000005
        /*2820*/ 	.word	0x00000000
        /*2824*/ 	.short	0x0101
        /*2826*/ 	.byte	0xff
	.zero		1


	//   ....[5]....
        /*2828*/ 	.word	0x00004510
        /*282c*/ 	.word	0x000000ff
        /*2830*/ 	.word	0x00000000
        /*2834*/ 	.short	0x0100
        /*2836*/ 	.byte	0x08
	.zero		1


	//   ....[6]....
        /*2838*/ 	.word	0x0000a2d0
        /*283c*/ 	.word	0x000000ff
        /*2840*/ 	.word	0x00008008
        /*2844*/ 	.short	0x0100
        /*2846*/ 	.byte	0x06
	.zero		1


	//   ....[7]....
        /*2848*/ 	.word	0x000132f0
        /*284c*/ 	.word	0x000000ff
        /*2850*/ 	.word	0x00000000
        /*2854*/ 	.short	0x010a
        /*2856*/ 	.byte	0x08
	.zero		1


	//   ....[8]....
        /*2858*/ 	.word	0x000164b0
        /*285c*/ 	.word	0x000000ff
        /*2860*/ 	.word	0x00000000
        /*2864*/ 	.short	0x010a
        /*2866*/ 	.byte	0x08
	.zero		1


	//   ....[9]....
        /*2868*/ 	.word	0x000165c0
        /*286c*/ 	.word	0x000000ff
        /*2870*/ 	.word	0x00008000
        /*2874*/ 	.short	0x0108
        /*2876*/ 	.byte	0x06
	.zero		1


	//   ....[10]....
        /*2878*/ 	.word	0x00016660
        /*287c*/ 	.word	0x000000ff
        /*2880*/ 	.word	0x00008008
        /*2884*/ 	.short	0x0108
        /*2886*/ 	.byte	0x06
	.zero		1


	//   ....[11]....
        /*2888*/ 	.word	0x0001a7e0
        /*288c*/ 	.word	0x00000007
        /*2890*/ 	.word	0x00000000
        /*2894*/ 	.short	0x010a
        /*2896*/ 	.byte	0xff
	.zero		1


	//   ....[12]....
        /*2898*/ 	.word	0x0001a840
        /*289c*/ 	.word	0x00000009
        /*28a0*/ 	.word	0x00000000
        /*28a4*/ 	.short	0x010a
        /*28a6*/ 	.byte	0xff
	.zero		1


	//   ....[13]....
        /*28a8*/ 	.word	0x0001a890
        /*28ac*/ 	.word	0x000000ff
        /*28b0*/ 	.word	0x00000000
        /*28b4*/ 	.short	0x010a
        /*28b6*/ 	.byte	0x08
	.zero		1


	//   ....[14]....
        /*28b8*/ 	.word	0x0001a8c0
        /*28bc*/ 	.word	0x000000ff
        /*28c0*/ 	.word	0x00000000
        /*28c4*/ 	.short	0x010a
        /*28c6*/ 	.byte	0x08
	.zero		1


	//----- nvinfo : EIATTR_NUM_MBARRIERS
	.align		4
.L_60:
        /*28c8*/ 	.byte	0x03, 0x38
        /*28ca*/ 	.short	0x0002


	//----- nvinfo : EIATTR_EXIT_INSTR_OFFSETS
	.align		4
        /*28cc*/ 	.byte	0x04, 0x1c
        /*28ce*/ 	.short	(.L_62 - .L_61)


	//   ....[0]....
.L_61:
        /*28d0*/ 	.word	0x0001a7c0


	//----- nvinfo : EIATTR_REQNTID
	.align		4
.L_62:
        /*28d4*/ 	.byte	0x04, 0x10
        /*28d6*/ 	.short	(.L_64 - .L_63)
.L_63:
        /*28d8*/ 	.word	0x00000080
        /*28dc*/ 	.word	0x00000001
        /*28e0*/ 	.word	0x00000001


	//----- nvinfo : EIATTR_CRS_STACK_SIZE
	.align		4
.L_64:
        /*28e4*/ 	.byte	0x04, 0x1e
        /*28e6*/ 	.short	(.L_66 - .L_65)
.L_65:
        /*28e8*/ 	.word	0x00000000


	//----- nvinfo : EIATTR_CBANK_PARAM_SIZE
	.align		4
.L_66:
        /*28ec*/ 	.byte	0x03, 0x19
        /*28ee*/ 	.short	0x0050


	//----- nvinfo : EIATTR_PARAM_CBANK
	.align		4
        /*28f0*/ 	.byte	0x04, 0x0a
        /*28f2*/ 	.short	(.L_68 - .L_67)
	.align		4
.L_67:
        /*28f4*/ 	.word	index@(.nv.constant0.matmul_kernel)
        /*28f8*/ 	.short	0x0380
        /*28fa*/ 	.short	0x0050


	//----- nvinfo : EIATTR_SW_WAR
	.align		4
.L_68:
        /*28fc*/ 	.byte	0x04, 0x36
        /*28fe*/ 	.short	(.L_70 - .L_69)
.L_69:
        /*2900*/ 	.word	0x00000008
.L_70:


//--------------------- .nv.compat                --------------------------
	.section	.nv.compat,"",@"SHT_CUDA_COMPAT_INFO"
	.align	4
        /*0000*/ 	.byte	0x02, 0x02, 0x02, 0x00, 0x02, 0x05, 0x05, 0x00, 0x02, 0x03, 0x00, 0x00, 0x02, 0x06, 0x01, 0x00


//--------------------- .nv.callgraph             --------------------------
	.section	.nv.callgraph,"",@"SHT_CUDA_CALLGRAPH"
	.align	4
	.sectionentsize	8
	.align		4
        /*0000*/ 	.word	0x00000000
	.align		4
        /*0004*/ 	.word	0xffffffff
	.align		4
        /*0008*/ 	.word	0x00000000
	.align		4
        /*000c*/ 	.word	0xfffffffe
	.align		4
        /*0010*/ 	.word	0x00000000
	.align		4
        /*0014*/ 	.word	0xfffffffd
	.align		4
        /*0018*/ 	.word	0x00000000
	.align		4
        /*001c*/ 	.word	0xfffffffc


//--------------------- .text.matmul_kernel       --------------------------
	.section	.text.matmul_kernel,"ax",@progbits
	.align	128
        .global         matmul_kernel
        .type           matmul_kernel,@function
        .size           matmul_kernel,(.L_x_29 - matmul_kernel)
        .other          matmul_kernel,@"STO_CUDA_ENTRY STV_DEFAULT"
matmul_kernel:
.text.matmul_kernel:
[----:B------:R-:W0:Y:S01]  /*0000*/  LDC R1, c[0x0][0x37c] ;  /* 0x0000df00ff017b82 */ /* 0x000e220000000800 */
[----:B------:R-:W1:Y:S01]  /*0010*/  S2R R0, SR_TID.X ;  /* 0x0000000000007919 */ /* 0x000e620000002100 */
[----:B0-----:R-:W-:Y:S01]  /*0020*/  VIADD R1, R1, 0xfffff9e0 ;  /* 0xfffff9e001017836 */ /* 0x001fe20000000000 */
[----:B-1----:R-:W-:-:S13]  /*0030*/  ISETP.GE.U32.AND P0, PT, R0, 0x20, PT ;  /* 0x000000200000780c */ /* 0x002fda0003f06070 */
[----:B------:R-:W-:Y:S02]  /*0040*/  VOTEU.ANY UP0, P0 ;  /* 0x0000000000ff7886 */ /* 0x000fe40000000100 */
[----:B------:R-:W-:Y:S05]  /*0050*/  BRA.U UP0, `(.L_x_0) ;  /* 0x0000000500887547 */ /* 0x000fea000b800000 */
[----:B------:R-:W0:Y:S01]  /*0060*/  S2R R11, SR_CgaCtaId ;  /* 0x00000000000b7919 */ /* 0x000e220000008800 */
[----:B------:R-:W-:Y:S01]  /*0070*/  NOP ;  /* 0x0000000000007918 */ /* 0x000fe20000000000 */
[----:B------:R-:W-:-:S04]  /*0080*/  MOV R0, 0x40 ;  /* 0x0000004000007802 */ /* 0x000fc80000000f00 */
[----:B0-----:R-:W-:Y:S02]  /*0090*/  LEA R2, R11, R0, 0x18 ;  /* 0x000000000b027211 */ /* 0x001fe400078ec0ff */
[----:B------:R-:W-:-:S04]  /*00a0*/  MOV R0, 0x400 ;  /* 0x0000040000007802 */ /* 0x000fc80000000f00 */
[----:B------:R-:W0:Y:S01]  /*00b0*/  LDS.U8 R2, [R2] ;  /* 0x0000000002027984 */ /* 0x000e220000000000 */
[----:B------:R-:W-:Y:S02]  /*00c0*/  LEA R0, R11, R0, 0x18 ;  /* 0x000000000b007211 */ /* 0x000fe400078ec0ff */
[----:B0-----:R-:W-:-:S13]  /*00d0*/  ISETP.NE.AND P0, PT, R2, RZ, PT ;  /* 0x000000ff0200720c */ /* 0x001fda0003f05270 */
[----:B------:R-:W-:Y:S05]  /*00e0*/  @P0 BRA `(.L_x_1) ;  /* 0x00000004004c0947 */ /* 0x000fea0003800000 */
[C---:B------:R-:W-:Y:S02]  /*00f0*/  LOP3.LUT R2, R11.reuse, 0x1, RZ, 0xc0, !PT ;  /* 0x000000010b027812 */ /* 0x040fe400078ec0ff */
[----:B------:R-:W-:Y:S02]  /*0100*/  LOP3.LUT R5, R11, 0x1, RZ, 0x3c, !PT ;  /* 0x000000010b057812 */ /* 0x000fe400078e3cff */
[----:B------:R-:W-:-:S13]  /*0110*/  ISETP.NE.U32.AND P0, PT, R2, 0x1, PT ;  /* 0x000000010200780c */ /* 0x000fda0003f05070 */
[----:B------:R-:W-:Y:S05]  /*0120*/  @!P0 BRA `(.L_x_2) ;  /* 0x0000000000c08947 */ /* 0x000fea0003800000 */
[----:B------:R-:W-:Y:S01]  /*0130*/  ELECT P1, URZ, PT ;  /* 0x0000000000ff782f */ /* 0x000fe20003820000 */
[----:B------:R-:W-:-:S12]  /*0140*/  BSSY B0, `(.L_x_2) ;  /* 0x000002e000007945 */ /* 0x000fd80003800000 */
[----:B------:R-:W-:Y:S05]  /*0150*/  @!P1 BRA `(.L_x_3) ;  /* 0x0000000000b09947 */ /* 0x000fea0003800000 */
[----:B------:R-:W-:-:S05]  /*0160*/  UMOV UR4, 0x8 ;  /* 0x0000000800047882 */ /* 0x000fca0000000000 */
[----:B------:R-:W-:Y:S04]  /*0170*/  DEPBAR.LE SB0, 0x36 ;  /* 0x00008d800000791a */ /* 0x000fe80000000000 */
[----:B------:R-:W0:Y:S02]  /*0180*/  UTCATOMSWS.2CTA.FIND_AND_SET.ALIGN UP1, UR4, UR4 ;  /* 0x00000004000475e3 */ /* 0x000e240008220800 */
[----:B0-----:R-:W-:Y:S01]  /*0190*/  PLOP3.LUT P1, PT, PT, PT, UP1, 0x80, 0x8 ;  /* 0x000000000008781c */ /* 0x001fe20003f2f018 */
[----:B------:R-:W-:-:S03]  /*01a0*/  IMAD.U32 R4, RZ, RZ, UR4 ;  /* 0x00000004ff047e24 */ /* 0x000fc6000f8e00ff */
[----:B------:R-:W-:-:S04]  /*01b0*/  SEL R2, RZ, 0xffffffff, !P1 ;  /* 0xffffffffff027807 */ /* 0x000fc80004800000 */
[----:B------:R-:W-:-:S13]  /*01c0*/  ISETP.NE.AND P1, PT, R2, RZ, PT ;  /* 0x000000ff0200720c */ /* 0x000fda0003f25270 */
[----:B------:R-:W-:Y:S05]  /*01d0*/  @P1 BRA `(.L_x_4) ;  /* 0x0000000000241947 */ /* 0x000fea0003800000 */
.L_x_5:
[----:B------:R-:W-:Y:S05]  /*01e0*/  NANOSLEEP 0x64 ;  /* 0x000000640000795d */ /* 0x000fea0003800000 */
[----:B------:R-:W-:-:S05]  /*01f0*/  UMOV UR4, 0x8 ;  /* 0x0000000800047882 */ /* 0x000fca0000000000 */
[----:B------:R-:W-:Y:S04]  /*0200*/  DEPBAR.LE SB0, 0x36 ;  /* 0x00008d800000791a */ /* 0x000fe80000000000 */
[----:B------:R-:W0:Y:S02]  /*0210*/  UTCATOMSWS.2CTA.FIND_AND_SET.ALIGN UP1, UR4, UR4 ;  /* 0x00000004000475e3 */ /* 0x000e240008220800 */
[----:B0-----:R-:W-:Y:S01]  /*0220*/  PLOP3.LUT P1, PT, PT, PT, UP1, 0x80, 0x8 ;  /* 0x000000000008781c */ /* 0x001fe20003f2f018 */
[----:B------:R-:W-:-:S03]  /*0230*/  IMAD.U32 R4, RZ, RZ, UR4 ;  /* 0x00000004ff047e24 */ /* 0x000fc6000f8e00ff */
[----:B------:R-:W-:-:S04]  /*0240*/  SEL R2, RZ, 0xffffffff, !P1 ;  /* 0xffffffffff027807 */ /* 0x000fc80004800000 */
[----:B------:R-:W-:-:S13]  /*0250*/  ISETP.NE.AND P1, PT, R2, RZ, PT ;  /* 0x000000ff0200720c */ /* 0x000fda0003f25270 */
[----:B------:R-:W-:Y:S05]  /*0260*/  @!P1 BRA `(.L_x_5) ;  /* 0xfffffffc00dc9947 */ /* 0x000fea000383ffff */
.L_x_4:
[----:B------:R-:W-:Y:S01]  /*0270*/  MOV R2, 0x60 ;  /* 0x0000006000027802 */ /* 0x000fe20000000f00 */
[----:B------:R-:W-:Y:S01]  /*0280*/  IMAD.MOV.U32 R10, RZ, RZ, 0x4 ;  /* 0x00000004ff0a7424 */ /* 0x000fe200078e00ff */
[----:B------:R-:W-:Y:S01]  /*0290*/  MOV R3, 0x58 ;  /* 0x0000005800037802 */ /* 0x000fe20000000f00 */
[----:B------:R-:W-:Y:S01]  /*02a0*/  IMAD.MOV.U32 R13, RZ, RZ, 0xff ;  /* 0x000000ffff0d7424 */ /* 0x000fe200078e00ff */
[C---:B------:R-:W-:Y:S02]  /*02b0*/  LEA R6, R11.reuse, R2, 0x18 ;  /* 0x000000020b067211 */ /* 0x040fe400078ec0ff */
[----:B------:R-:W-:-:S03]  /*02c0*/  LEA R7, R11, R3, 0x18 ;  /* 0x000000030b077211 */ /* 0x000fc600078ec0ff */
[----:B------:R-:W0:Y:S02]  /*02d0*/  LDS R2, [R6] ;  /* 0x0000000006027984 */ /* 0x000e240000000800 */
[----:B0-----:R-:W-:-:S04]  /*02e0*/  IMAD.U32 R2, R2, -0x80000000, RZ ;  /* 0x8000000002027824 */ /* 0x001fc800078e00ff */
[----:B------:R-:W0:Y:S02]  /*02f0*/  SYNCS.PHASECHK.TRANS64.TRYWAIT P1, [R7+URZ], R2 ;  /* 0x00000002070075a7 */ /* 0x000e2400080211ff */
[----:B0-----:R-:W-:Y:S05]  /*0300*/  @P1 BRA `(.L_x_6) ;  /* 0x0000000000081947 */ /* 0x001fea0003800000 */
[----:B------:R-:W0:Y:S02]  /*0310*/  SYNCS.PHASECHK.TRANS64.TRYWAIT P1, [R7+URZ], R2 ;  /* 0x00000002070075a7 */ /* 0x000e2400080211ff */
[----:B0-----:R-:W-:Y:S05]  /*0320*/  @!P1 BRA `(.L_x_7) ;  /* 0x000001a400289947 */ /* 0x001fea0003800000 */
.L_x_6:
[C---:B------:R-:W-:Y:S01]  /*0330*/  PRMT R9, R5.reuse, 0x654, R7 ;  /* 0x0000065405097816 */ /* 0x040fe20000000007 */
[C---:B0-----:R-:W-:Y:S01]  /*0340*/  IMAD.SHL.U32 R3, R4.reuse, 0x20, RZ ;  /* 0x0000002004037824 */ /* 0x041fe200078e00ff */
[----:B------:R-:W-:Y:S01]  /*0350*/  PRMT R8, R5, 0x654, R0 ;  /* 0x0000065405087816 */ /* 0x000fe20000000000 */
[----:B------:R-:W-:Y:S01]  /*0360*/  IMAD.MOV.U32 R12, RZ, RZ, 0x1 ;  /* 0x00000001ff0c7424 */ /* 0x000fe200078e00ff */
[----:B------:R0:W-:Y:S01]  /*0370*/  SYNCS.ARRIVE.TRANS64.RED RZ, [R9+URZ], R10 ;  /* 0x0000000a09ff79a7 */ /* 0x0001e200080004ff */
[----:B------:R-:W-:Y:S01]  /*0380*/  VIADD R7, R4, 0x10 ;  /* 0x0000001004077836 */ /* 0x000fe20000000000 */
[----:B------:R1:W-:Y:S01]  /*0390*/  STS [R0], R3 ;  /* 0x0000000300007388 */ /* 0x0003e20000000800 */
[----:B------:R-:W-:-:S03]  /*03a0*/  SHF.L.U32 R2, R13, R4, RZ ;  /* 0x000000040d027219 */ /* 0x000fc600000006ff */
[----:B------:R-:W-:Y:S01]  /*03b0*/  SHF.L.U32 R7, R12, R7, RZ ;  /* 0x000000070c077219 */ /* 0x000fe200000006ff */
[----:B------:R1:W-:Y:S01]  /*03c0*/  STAS [R8.64], R4 ;  /* 0x0000000408007dbd */ /* 0x0003e2000c0008ff */
[----:B0-----:R-:W-:Y:S02]  /*03d0*/  MOV R10, 0x50 ;  /* 0x00000050000a7802 */ /* 0x001fe40000000f00 */
[----:B------:R-:W-:Y:S02]  /*03e0*/  LOP3.LUT R2, R7, R2, RZ, 0xfc, !PT ;  /* 0x0000000207027212 */ /* 0x000fe400078efcff */
[----:B------:R-:W-:-:S05]  /*03f0*/  LEA R7, R11, R10, 0x18 ;  /* 0x0000000a0b077211 */ /* 0x000fca00078ec0ff */
[----:B------:R1:W-:Y:S04]  /*0400*/  ATOMS.OR RZ, [R7], R2 ;  /* 0x0000000207ff738c */ /* 0x0003e80003000000 */
[----:B------:R1:W-:Y:S02]  /*0410*/  ATOMS.XOR RZ, [R6], R12 ;  /* 0x0000000c06ff738c */ /* 0x0003e40003800000 */
.L_x_3:
[----:B------:R-:W-:Y:S05]  /*0420*/  BSYNC B0 ;  /* 0x0000000000007941 */ /* 0x000fea0003800000 */
.L_x_2:
[----:B------:R-:W-:Y:S05]  /*0430*/  @P0 BRA `(.L_x_8) ;  /* 0x0000000000880947 */ /* 0x000fea0003800000 */
[----:B------:R-:W-:Y:S05]  /*0440*/  WARPSYNC.ALL ;  /* 0x0000000000007948 */ /* 0x000fea0003800000 */
[----:B------:R-:W-:Y:S01]  /*0450*/  NOP ;  /* 0x0000000000007918 */ /* 0x000fe20000000000 */
[----:B------:R-:W-:-:S13]  /*0460*/  ELECT P0, URZ, PT ;  /* 0x0000000000ff782f */ /* 0x000fda0003800000 */
[----:B------:R-:W-:Y:S05]  /*0470*/  @!P0 BRA `(.L_x_8) ;  /* 0x0000000000788947 */ /* 0x000fea0003800000 */
[----:B-1----:R-:W-:Y:S02]  /*0480*/  MOV R2, 0x60 ;  /* 0x0000006000027802 */ /* 0x002fe40000000f00 */
[----:B------:R-:W-:Y:S02]  /*0490*/  MOV R4, 0x58 ;  /* 0x0000005800047802 */ /* 0x000fe40000000f00 */
        /* <DEDUP_REMOVED lines=8> */
.L_x_9:
[----:B------:R-:W1:Y:S01]  /*0520*/  LDS R2, [R0] ;  /* 0x0000000000027984 */ /* 0x000e620000000800 */
[----:B------:R-:W-:Y:S01]  /*0530*/  IMAD.MOV.U32 R7, RZ, RZ, 0xff ;  /* 0x000000ffff077424 */ /* 0x000fe200078e00ff */
[----:B------:R-:W-:Y:S01]  /*0540*/  PRMT R5, R5, 0x654, R9 ;  /* 0x0000065405057816 */ /* 0x000fe20000000009 */
[----:B------:R-:W-:Y:S02]  /*0550*/  IMAD.MOV.U32 R13, RZ, RZ, 0x1 ;  /* 0x00000001ff0d7424 */ /* 0x000fe400078e00ff */
[C---:B01----:R-:W-:Y:S02]  /*0560*/  IMAD.SHL.U32 R3, R2.reuse, 0x20, RZ ;  /* 0x0000002002037824 */ /* 0x043fe400078e00ff */
[----:B------:R-:W-:Y:S01]  /*0570*/  VIADD R4, R2, 0x10 ;  /* 0x0000001002047836 */ /* 0x000fe20000000000 */
[----:B------:R-:W-:Y:S02]  /*0580*/  SHF.L.U32 R2, R7, R2, RZ ;  /* 0x0000000207027219 */ /* 0x000fe400000006ff */
[----:B------:R0:W-:Y:S02]  /*0590*/  STS [R0], R3 ;  /* 0x0000000300007388 */ /* 0x0001e40000000800 */
[----:B------:R-:W-:-:S02]  /*05a0*/  SHF.L.U32 R7, R13, R4, RZ ;  /* 0x000000040d077219 */ /* 0x000fc400000006ff */
[----:B------:R-:W-:Y:S02]  /*05b0*/  MOV R4, 0x50 ;  /* 0x0000005000047802 */ /* 0x000fe40000000f00 */
[----:B------:R-:W-:Y:S02]  /*05c0*/  LOP3.LUT R2, R7, R2, RZ, 0xfc, !PT ;  /* 0x0000000207027212 */ /* 0x000fe400078efcff */
[----:B------:R-:W-:-:S05]  /*05d0*/  LEA R11, R11, R4, 0x18 ;  /* 0x000000040b0b7211 */ /* 0x000fca00078ec0ff */
[----:B------:R0:W-:Y:S01]  /*05e0*/  ATOMS.OR RZ, [R11], R2 ;  /* 0x000000020bff738c */ /* 0x0001e20003000000 */
[----:B------:R0:W-:Y:S03]  /*05f0*/  SYNCS.ARRIVE.TRANS64.RED.A1T0 RZ, [R5+URZ], RZ ;  /* 0x000000ff05ff79a7 */ /* 0x0001e600081004ff */
[----:B------:R0:W-:Y:S01]  /*0600*/  ATOMS.XOR RZ, [R6], R13 ;  /* 0x0000000d06ff738c */ /* 0x0001e20003800000 */
[----:B------:R-:W-:Y:S05]  /*0610*/  BRA `(.L_x_8) ;  /* 0x0000000000107947 */ /* 0x000fea0003800000 */
.L_x_1:
[----:B------:R-:W-:Y:S01]  /*0620*/  IMAD.MOV.U32 R3, RZ, RZ, -0x1 ;  /* 0xffffffffff037424 */ /* 0x000fe200078e00ff */
[----:B------:R-:W-:-:S04]  /*0630*/  MOV R2, 0x660 ;  /* 0x0000066000027802 */ /* 0x000fc80000000f00 */
[----:B------:R0:W-:Y:S03]  /*0640*/  STS [R0], R3 ;  /* 0x0000000300007388 */ /* 0x0001e60000000800 */
[----:B0-----:R-:W-:Y:S05]  /*0650*/  CALL.REL.NOINC `($__internal_1_$__cuda_sm10x_tcgen05_guardrail_trap_phase_invalid_during_alloc) ;  /* 0x000001a000b07944 */ /* 0x001fea0003c00000 */
.L_x_8:
[----:B------:R-:W-:Y:S05]  /*0660*/  WARPSYNC.ALL ;  /* 0x0000000000007948 */ /* 0x000fea0003800000 */
[----:B------:R-:W-:Y:S01]  /*0670*/  NOP ;  /* 0x0000000000007918 */ /* 0x000fe20000000000 */
.L_x_0:
[----:B-1----:R-:W1:Y:S08]  /*0680*/  LDC.64 R8, c[0x0][0x398] ;  /* 0x0000e600ff087b82 */ /* 0x002e700000000a00 */
[----:B------:R-:W2:Y:S02]  /*0690*/  S2UR UR5, SR_CgaSize ;  /* 0x00000000000579c3 */ /* 0x000ea40000008a00 */
[----:B--2---:R-:W-:-:S12]  /*06a0*/  UIMAD UR5, UR5, -0xa0, URZ ;  /* 0xffffff60050578a4 */ /* 0x004fd8000f8e02ff */
[----:B------:R-:W2:Y:S01]  /*06b0*/  LDCU UR5, c[0x0][UR5+0x2b0] ;  /* 0x00005600050577ac */ /* 0x000ea20008000800 */
[----:B------:R-:W3:Y:S01]  /*06c0*/  S2R R60, SR_CgaCtaId ;  /* 0x00000000003c7919 */ /* 0x000ee20000008800 */
[----:B------:R-:W4:Y:S01]  /*06d0*/  LDCU.128 UR8, c[0x0][0x380] ;  /* 0x00007000ff0877ac */ /* 0x000f220008000c00 */
[----:B------:R-:W5:Y:S01]  /*06e0*/  S2R R17, SR_TID.X ;  /* 0x0000000000117919 */ /* 0x000f620000002100 */
[----:B------:R-:W0:Y:S01]  /*06f0*/  S2UR UR4, SR_CTAID.X ;  /* 0x00000000000479c3 */ /* 0x000e220000002500 */
[----:B------:R-:W0:Y:S07]  /*0700*/  LDCU.64 UR14, c[0x0][0x358] ;  /* 0x00006b00ff0e77ac */ /* 0x000e2e0008000a00 */
[----:B------:R-:W3:Y:S01]  /*0710*/  LDC.64 R68, c[0x0][0x3a8] ;  /* 0x0000ea00ff447b82 */ /* 0x000ee20000000a00 */
[----:B01----:R-:W-:Y:S01]  /*0720*/  VIADD R0, R9, 0x7f ;  /* 0x0000007f09007836 */ /* 0x003fe20000000000 */
[----:B------:R-:W-:-:S04]  /*0730*/  IABS R12, R8 ;  /* 0x00000008000c7213 */ /* 0x000fc80000000000 */
[----:B------:R-:W-:Y:S02]  /*0740*/  SHF.R.S32.HI R3, RZ, 0x1f, R0 ;  /* 0x0000001fff037819 */ /* 0x000fe40000011400 */
[----:B------:R-:W-:Y:S01]  /*0750*/  I2FP.F32.U32 R5, UR4 ;  /* 0x0000000400057c45 */ /* 0x000fe20008201000 */
[----:B------:R-:W0:Y:S01]  /*0760*/  S2UR UR4, SR_CgaCtaId ;  /* 0x00000000000479c3 */ /* 0x000e220000008800 */
[----:B------:R-:W-:-:S03]  /*0770*/  LEA.HI R3, R3, R0, RZ, 0x7 ;  /* 0x0000000003037211 */ /* 0x000fc600078f38ff */
[----:B--2---:R-:W-:Y:S01]  /*0780*/  FMUL R5, R5, UR5 ;  /* 0x0000000505057c20 */ /* 0x004fe20008400000 */
[----:B------:R-:W-:Y:S02]  /*0790*/  SHF.R.S32.HI R3, RZ, 0x7, R3 ;  /* 0x00000007ff037819 */ /* 0x000fe40000011403 */
[----:B-----5:R-:W-:-:S03]  /*07a0*/  LOP3.LUT R73, R17, 0x7f, RZ, 0xc0, !PT ;  /* 0x0000007f11497812 */ /* 0x020fc600078ec0ff */
[----:B------:R-:W-:Y:S01]  /*07b0*/  IMAD.SHL.U32 R4, R3, 0x8, RZ ;  /* 0x0000000803047824 */ /* 0x000fe200078e00ff */
[----:B------:R-:W-:Y:S01]  /*07c0*/  F2I.U32.TRUNC.NTZ R5, R5 ;  /* 0x0000000500057305 */ /* 0x000fe2000020f000 */
[----:B---3--:R-:W-:-:S03]  /*07d0*/  IMAD R70, R73, R69, RZ ;  /* 0x0000004549467224 */ /* 0x008fc600078e02ff */
[----:B------:R-:W-:-:S04]  /*07e0*/  IABS R7, R4 ;  /* 0x0000000400077213 */ /* 0x000fc80000000000 */
[----:B------:R-:W1:Y:S08]  /*07f0*/  I2F.RP R0, R7 ;  /* 0x0000000700007306 */ /* 0x000e700000209400 */
[----:B-1----:R-:W1:Y:S02]  /*0800*/  MUFU.RCP R0, R0 ;  /* 0x0000000000007308 */ /* 0x002e640000001000 */
[----:B-1----:R-:W-:Y:S01]  /*0810*/  VIADD R2, R0, 0xffffffe ;  /* 0x0ffffffe00027836 */ /* 0x002fe20000000000 */
[----:B------:R-:W-:-:S05]  /*0820*/  IABS R0, R5 ;  /* 0x0000000500007213 */ /* 0x000fca0000000000 */
[----:B------:R1:W2:Y:S02]  /*0830*/  F2I.FTZ.U32.TRUNC.NTZ R3, R2 ;  /* 0x0000000200037305 */ /* 0x0002a4000021f000 */
[----:B-1----:R-:W-:Y:S02]  /*0840*/  IMAD.MOV.U32 R2, RZ, RZ, RZ ;  /* 0x000000ffff027224 */ /* 0x002fe400078e00ff */
[----:B--2---:R-:W-:-:S04]  /*0850*/  IMAD.MOV R6, RZ, RZ, -R3 ;  /* 0x000000ffff067224 */ /* 0x004fc800078e0a03 */
[----:B------:R-:W-:Y:S01]  /*0860*/  IMAD R11, R6, R7, RZ ;  /* 0x00000007060b7224 */ /* 0x000fe200078e02ff */
[----:B------:R-:W-:-:S03]  /*0870*/  IABS R6, R4 ;  /* 0x0000000400067213 */ /* 0x000fc60000000000 */
[----:B------:R-:W-:-:S04]  /*0880*/  IMAD.HI.U32 R3, R3, R11, R2 ;  /* 0x0000000b03037227 */ /* 0x000fc800078e0002 */
[----:B------:R-:W-:Y:S02]  /*0890*/  IMAD.MOV R2, RZ, RZ, -R6 ;  /* 0x000000ffff027224 */ /* 0x000fe400078e0a06 */
[----:B------:R-:W-:-:S04]  /*08a0*/  IMAD.HI.U32 R3, R3, R0, RZ ;  /* 0x0000000003037227 */ /* 0x000fc800078e00ff */
[----:B------:R-:W-:Y:S01]  /*08b0*/  IMAD R0, R3, R2, R0 ;  /* 0x0000000203007224 */ /* 0x000fe200078e0200 */
[----:B------:R-:W-:Y:S04]  /*08c0*/  BAR.SYNC.DEFER_BLOCKING 0x0 ;  /* 0x0000000000007b1d */ /* 0x000fe80000010000 */
[----:B------:R-:W-:-:S13]  /*08d0*/  ISETP.GT.U32.AND P1, PT, R7, R0, PT ;  /* 0x000000000700720c */ /* 0x000fda0003f24070 */
[----:B------:R-:W-:Y:S02]  /*08e0*/  @!P1 IMAD.IADD R0, R0, 0x1, -R7 ;  /* 0x0000000100009824 */ /* 0x000fe400078e0a07 */
[----:B------:R-:W-:Y:S01]  /*08f0*/  @!P1 VIADD R3, R3, 0x1 ;  /* 0x0000000103039836 */ /* 0x000fe20000000000 */
[----:B------:R-:W-:Y:S02]  /*0900*/  ISETP.NE.AND P1, PT, R4, RZ, PT ;  /* 0x000000ff0400720c */ /* 0x000fe40003f25270 */
[----:B------:R-:W-:Y:S02]  /*0910*/  ISETP.GE.U32.AND P0, PT, R0, R7, PT ;  /* 0x000000070000720c */ /* 0x000fe40003f06070 */
[----:B------:R-:W-:Y:S02]  /*0920*/  LOP3.LUT R0, R5, R4, RZ, 0x3c, !PT ;  /* 0x0000000405007212 */ /* 0x000fe400078e3cff */
[----:B------:R-:W-:Y:S02]  /*0930*/  IABS R7, R9 ;  /* 0x0000000900077213 */ /* 0x000fe40000000000 */
[----:B------:R-:W-:Y:S01]  /*0940*/  ISETP.GE.AND P2, PT, R0, RZ, PT ;  /* 0x000000ff0000720c */ /* 0x000fe20003f46270 */
[----:B------:R-:W-:-:S06]  /*0950*/  VIADD R0, R8, 0xff ;  /* 0x000000ff08007836 */ /* 0x000fcc0000000000 */
[----:B------:R-:W-:-:S04]  /*0960*/  @P0 VIADD R3, R3, 0x1 ;  /* 0x0000000103030836 */ /* 0x000fc80000000000 */
[----:B------:R-:W-:Y:S01]  /*0970*/  IMAD.MOV.U32 R2, RZ, RZ, R3 ;  /* 0x000000ffff027224 */ /* 0x000fe200078e0003 */
[----:B------:R-:W-:-:S03]  /*0980*/  SHF.R.S32.HI R3, RZ, 0x1f, R0 ;  /* 0x0000001fff037819 */ /* 0x000fc60000011400 */
[----:B------:R-:W-:Y:S01]  /*0990*/  @!P2 IMAD.MOV R2, RZ, RZ, -R2 ;  /* 0x000000ffff02a224 */ /* 0x000fe200078e0a02 */
[----:B------:R-:W-:Y:S02]  /*09a0*/  @!P1 LOP3.LUT R2, RZ, R4, RZ, 0x33, !PT ;  /* 0x00000004ff029212 */ /* 0x000fe400078e33ff */
[----:B------:R-:W-:-:S03]  /*09b0*/  LEA.HI R3, R3, R0, RZ, 0x8 ;  /* 0x0000000003037211 */ /* 0x000fc600078f40ff */
[----:B------:R-:W-:Y:S02]  /*09c0*/  IMAD.SHL.U32 R13, R2, 0x8, RZ ;  /* 0x00000008020d7824 */ /* 0x000fe400078e00ff */
[----:B------:R-:W-:-:S03]  /*09d0*/  IMAD.MOV R2, RZ, RZ, -R2 ;  /* 0x000000ffff027224 */ /* 0x000fc600078e0a02 */
[----:B------:R-:W-:Y:S01]  /*09e0*/  LEA.HI.SX32 R3, R3, -R13, 0x18 ;  /* 0x8000000d03037211 */ /* 0x000fe200078fc2ff */
[----:B------:R-:W-:Y:S02]  /*09f0*/  IMAD R14, R4, R2, R5 ;  /* 0x00000002040e7224 */ /* 0x000fe400078e0205 */
[----:B------:R-:W-:Y:S01]  /*0a00*/  IMAD.MOV.U32 R2, RZ, RZ, RZ ;  /* 0x000000ffff027224 */ /* 0x000fe200078e00ff */
[----:B------:R-:W-:Y:S02]  /*0a10*/  VIMNMX R15, PT, PT, R3, 0x8, PT ;  /* 0x00000008030f7848 */ /* 0x000fe40003fe0100 */
[----:B------:R-:W-:Y:S02]  /*0a20*/  IABS R4, R14 ;  /* 0x0000000e00047213 */ /* 0x000fe40000000000 */
[----:B------:R-:W-:-:S04]  /*0a30*/  IABS R11, R15 ;  /* 0x0000000f000b7213 */ /* 0x000fc80000000000 */
[----:B------:R-:W1:Y:S08]  /*0a40*/  I2F.RP R0, R11 ;  /* 0x0000000b00007306 */ /* 0x000e700000209400 */
[----:B-1----:R-:W1:Y:S02]  /*0a50*/  MUFU.RCP R0, R0 ;  /* 0x0000000000007308 */ /* 0x002e640000001000 */
[----:B-1----:R-:W-:-:S06]  /*0a60*/  VIADD R3, R0, 0xffffffe ;  /* 0x0ffffffe00037836 */ /* 0x002fcc0000000000 */
[----:B------:R-:W1:Y:S02]  /*0a70*/  F2I.FTZ.U32.TRUNC.NTZ R3, R3 ;  /* 0x0000000300037305 */ /* 0x000e64000021f000 */
[----:B-1----:R-:W-:-:S04]  /*0a80*/  IMAD.MOV R6, RZ, RZ, -R3 ;  /* 0x000000ffff067224 */ /* 0x002fc800078e0a03 */
[----:B------:R-:W-:Y:S01]  /*0a90*/  IMAD R5, R6, R11, RZ ;  /* 0x0000000b06057224 */ /* 0x000fe200078e02ff */
[----:B------:R-:W-:-:S03]  /*0aa0*/  IABS R6, R15 ;  /* 0x0000000f00067213 */ /* 0x000fc60000000000 */
[----:B------:R-:W-:-:S04]  /*0ab0*/  IMAD.HI.U32 R2, R3, R5, R2 ;  /* 0x0000000503027227 */ /* 0x000fc800078e0002 */
[----:B------:R-:W-:Y:S02]  /*0ac0*/  IMAD.MOV.U32 R5, RZ, RZ, R4 ;  /* 0x000000ffff057224 */ /* 0x000fe400078e0004 */
[----:B------:R-:W-:Y:S02]  /*0ad0*/  IMAD.MOV.U32 R3, RZ, RZ, R7 ;  /* 0x000000ffff037224 */ /* 0x000fe400078e0007 */
[----:B------:R-:W-:Y:S02]  /*0ae0*/  IMAD.MOV R0, RZ, RZ, -R6 ;  /* 0x000000ffff007224 */ /* 0x000fe400078e0a06 */
[----:B------:R-:W-:Y:S01]  /*0af0*/  IMAD.HI.U32 R2, R2, R5, RZ ;  /* 0x0000000502027227 */ /* 0x000fe200078e00ff */
[----:B------:R-:W1:Y:S03]  /*0b00*/  I2F.RP R7, R3 ;  /* 0x0000000300077306 */ /* 0x000e660000209400 */
[----:B------:R-:W-:-:S05]  /*0b10*/  IMAD R0, R2, R0, R5 ;  /* 0x0000000002007224 */ /* 0x000fca00078e0205 */
[----:B------:R-:W-:Y:S01]  /*0b20*/  ISETP.GT.U32.AND P1, PT, R11, R0, PT ;  /* 0x000000000b00720c */ /* 0x000fe20003f24070 */
[----:B------:R-:W2:Y:S08]  /*0b30*/  I2F.RP R6, R12 ;  /* 0x0000000c00067306 */ /* 0x000eb00000209400 */
[----:B-1----:R-:W1:Y:S04]  /*0b40*/  MUFU.RCP R7, R7 ;  /* 0x0000000700077308 */ /* 0x002e680000001000 */
[----:B------:R-:W-:-:S02]  /*0b50*/  @!P1 IMAD.IADD R0, R0, 0x1, -R11 ;  /* 0x0000000100009824 */ /* 0x000fc400078e0a0b */
[----:B------:R-:W-:Y:S01]  /*0b60*/  @!P1 VIADD R2, R2, 0x1 ;  /* 0x0000000102029836 */ /* 0x000fe20000000000 */
[----:B------:R-:W-:Y:S01]  /*0b70*/  ISETP.NE.AND P1, PT, R15, RZ, PT ;  /* 0x000000ff0f00720c */ /* 0x000fe20003f25270 */
[----:B--2---:R-:W2:Y:S01]  /*0b80*/  MUFU.RCP R6, R6 ;  /* 0x0000000600067308 */ /* 0x004ea20000001000 */
[----:B------:R-:W-:Y:S02]  /*0b90*/  ISETP.GE.U32.AND P0, PT, R0, R11, PT ;  /* 0x0000000b0000720c */ /* 0x000fe40003f06070 */
[----:B------:R-:W-:-:S04]  /*0ba0*/  LOP3.LUT R0, R14, R15, RZ, 0x3c, !PT ;  /* 0x0000000f0e007212 */ /* 0x000fc800078e3cff */
[----:B------:R-:W-:Y:S01]  /*0bb0*/  ISETP.GE.AND P2, PT, R0, RZ, PT ;  /* 0x000000ff0000720c */ /* 0x000fe20003f46270 */
[----:B-1----:R-:W-:-:S04]  /*0bc0*/  VIADD R4, R7, 0xffffffe ;  /* 0x0ffffffe07047836 */ /* 0x002fc80000000000 */
[----:B------:R1:W3:Y:S02]  /*0bd0*/  F2I.FTZ.U32.TRUNC.NTZ R5, R4 ;  /* 0x0000000400057305 */ /* 0x0002e4000021f000 */
[----:B------:R-:W-:Y:S02]  /*0be0*/  @P0 VIADD R2, R2, 0x1 ;  /* 0x0000000102020836 */ /* 0x000fe40000000000 */
[----:B--2---:R-:W-:Y:S02]  /*0bf0*/  VIADD R10, R6, 0xffffffe ;  /* 0x0ffffffe060a7836 */ /* 0x004fe40000000000 */
[----:B------:R-:W-:Y:S02]  /*0c00*/  IMAD.MOV.U32 R16, RZ, RZ, R2 ;  /* 0x000000ffff107224 */ /* 0x000fe400078e0002 */
[----:B------:R-:W2:Y:S01]  /*0c10*/  F2I.FTZ.U32.TRUNC.NTZ R11, R10 ;  /* 0x0000000a000b7305 */ /* 0x000ea2000021f000 */
[----:B------:R-:W-:Y:S02]  /*0c20*/  IMAD.SHL.U32 R6, R60, 0x80, RZ ;  /* 0x000000803c067824 */ /* 0x000fe400078e00ff */
[----:B------:R-:W-:Y:S01]  /*0c30*/  @!P2 IMAD.MOV R16, RZ, RZ, -R16 ;  /* 0x000000ffff10a224 */ /* 0x000fe200078e0a10 */
[----:B------:R-:W-:Y:S01]  /*0c40*/  @!P1 LOP3.LUT R16, RZ, R15, RZ, 0x33, !PT ;  /* 0x0000000fff109212 */ /* 0x000fe200078e33ff */
[----:B-1----:R-:W-:-:S02]  /*0c50*/  IMAD.MOV.U32 R4, RZ, RZ, RZ ;  /* 0x000000ffff047224 */ /* 0x002fc400078e00ff */
[--C-:B---3--:R-:W-:Y:S02]  /*0c60*/  IMAD.MOV R2, RZ, RZ, -R5.reuse ;  /* 0x000000ffff027224 */ /* 0x108fe400078e0a05 */
[----:B------:R-:W-:Y:S02]  /*0c70*/  IMAD.MOV R0, RZ, RZ, -R16 ;  /* 0x000000ffff007224 */ /* 0x000fe400078e0a10 */
[----:B------:R-:W-:Y:S02]  /*0c80*/  IMAD R7, R2, R3, RZ ;  /* 0x0000000302077224 */ /* 0x000fe400078e02ff */
[----:B------:R-:W-:Y:S02]  /*0c90*/  IMAD R0, R15, R0, R14 ;  /* 0x000000000f007224 */ /* 0x000fe400078e020e */
[----:B------:R-:W-:Y:S01]  /*0ca0*/  IMAD.HI.U32 R4, R5, R7, R4 ;  /* 0x0000000705047227 */ /* 0x000fe200078e0004 */
[----:B------:R-:W-:-:S03]  /*0cb0*/  LOP3.LUT R5, R6, 0x80, RZ, 0xc0, !PT ;  /* 0x0000008006057812 */ /* 0x000fc600078ec0ff */
[----:B------:R-:W-:Y:S01]  /*0cc0*/  IMAD.IADD R2, R13, 0x1, R0 ;  /* 0x000000010d027824 */ /* 0x000fe200078e0200 */
[----:B------:R-:W-:Y:S01]  /*0cd0*/  MOV R13, 0x400 ;  /* 0x00000400000d7802 */ /* 0x000fe20000000f00 */
[----:B------:R-:W-:Y:S02]  /*0ce0*/  IMAD.SHL.U32 R7, R60, 0x40, RZ ;  /* 0x000000403c077824 */ /* 0x000fe400078e00ff */
[----:B------:R-:W-:Y:S01]  /*0cf0*/  IMAD.SHL.U32 R0, R16, 0x80, RZ ;  /* 0x0000008010007824 */ /* 0x000fe200078e00ff */
[----:B------:R-:W-:Y:S01]  /*0d00*/  SHF.R.U32.HI R16, RZ, 0x5, R17 ;  /* 0x00000005ff107819 */ /* 0x000fe20000011611 */
[----:B--2---:R-:W-:Y:S01]  /*0d10*/  IMAD.MOV R10, RZ, RZ, -R11 ;  /* 0x000000ffff0a7224 */ /* 0x004fe200078e0a0b */
[----:B------:R-:W-:Y:S01]  /*0d20*/  R2UR UR6, R13 ;  /* 0x000000000d0672ca */ /* 0x000fe200000e0000 */
[----:B------:R-:W-:Y:S01]  /*0d30*/  IMAD R2, R2, 0x100, R5 ;  /* 0x0000010002027824 */ /* 0x000fe200078e0205 */
[----:B------:R-:W-:Y:S01]  /*0d40*/  LOP3.LUT R6, R0, 0x40, R7, 0xf8, !PT ;  /* 0x0000004000067812 */ /* 0x000fe200078ef807 */
[----:B------:R-:W-:-:S02]  /*0d50*/  IMAD.MOV.U32 R5, RZ, RZ, R10 ;  /* 0x000000ffff057224 */ /* 0x000fc400078e000a */
[----:B------:R-:W-:Y:S01]  /*0d60*/  IMAD.MOV.U32 R10, RZ, RZ, RZ ;  /* 0x000000ffff0a7224 */ /* 0x000fe200078e00ff */
[C---:B------:R-:W-:Y:S01]  /*0d70*/  LOP3.LUT R15, R6.reuse, 0x3f, RZ, 0xfc, !PT ;  /* 0x0000003f060f7812 */ /* 0x040fe200078efcff */
[----:B------:R-:W-:Y:S01]  /*0d80*/  IMAD.IADD R61, R73, 0x1, R2 ;  /* 0x00000001493d7824 */ /* 0x000fe200078e0202 */
[----:B------:R-:W-:Y:S01]  /*0d90*/  IABS R141, R6 ;  /* 0x00000006008d7213 */ /* 0x000fe20000000000 */
[----:B------:R-:W-:Y:S01]  /*0da0*/  IMAD R5, R5, R12, RZ ;  /* 0x0000000c05057224 */ /* 0x000fe200078e02ff */
[----:B------:R-:W-:Y:S02]  /*0db0*/  IABS R2, R15 ;  /* 0x0000000f00027213 */ /* 0x000fe40000000000 */
[----:B------:R-:W-:Y:S01]  /*0dc0*/  IABS R7, R61 ;  /* 0x0000003d00077213 */ /* 0x000fe20000000000 */
[----:B------:R-:W-:Y:S01]  /*0dd0*/  IMAD.HI.U32 R10, R11, R5, R10 ;  /* 0x000000050b0a7227 */ /* 0x000fe200078e000a */
[C---:B------:R-:W-:Y:S01]  /*0de0*/  LOP3.LUT R13, R6.reuse, 0x3, RZ, 0xfc, !PT ;  /* 0x00000003060d7812 */ /* 0x040fe200078efcff */
[----:B0-----:R-:W-:Y:S01]  /*0df0*/  ULEA UR6, UR4, UR6, 0x18 ;  /* 0x0000000604067291 */ /* 0x001fe2000f8ec0ff */
[----:B------:R-:W-:Y:S01]  /*0e00*/  LOP3.LUT R17, R6, 0x1e, RZ, 0xfc, !PT ;  /* 0x0000001e06117812 */ /* 0x000fe200078efcff */
[----:B------:R-:W-:Y:S01]  /*0e10*/  IMAD.MOV.U32 R11, RZ, RZ, R2 ;  /* 0x000000ffff0b7224 */ /* 0x000fe200078e0002 */
[----:B------:R-:W-:Y:S01]  /*0e20*/  IABS R147, R13 ;  /* 0x0000000d00937213 */ /* 0x000fe20000000000 */
[----:B------:R-:W-:Y:S01]  /*0e30*/  IMAD.HI.U32 R10, R10, R7, RZ ;  /* 0x000000070a0a7227 */ /* 0x000fe200078e00ff */
[----:B------:R-:W-:Y:S01]  /*0e40*/  ISETP.GE.AND P5, PT, R13, RZ, PT ;  /* 0x000000ff0d00720c */ /* 0x000fe20003fa6270 */
[----:B------:R-:W-:Y:S01]  /*0e50*/  STL [R1+0x5b4], R61 ;  /* 0x0005b43d01007387 */ /* 0x000fe20000100800 */
[----:B------:R-:W-:Y:S01]  /*0e60*/  LOP3.LUT R13, R6, 0x6, RZ, 0xfc, !PT ;  /* 0x00000006060d7812 */ /* 0x000fe200078efcff */
[----:B------:R-:W-:Y:S01]  /*0e70*/  IMAD.HI.U32 R5, R4, R11, RZ ;  /* 0x0000000b04057227 */ /* 0x000fe200078e00ff */
[----:B------:R-:W-:Y:S01]  /*0e80*/  LOP3.LUT R19, R6, 0x20, RZ, 0xfc, !PT ;  /* 0x0000002006137812 */ /* 0x000fe200078efcff */
[----:B------:R-:W0:Y:S01]  /*0e90*/  LDCU UR4, c[0x0][0x3a4] ;  /* 0x00007480ff0477ac */ /* 0x000e220008000800 */
[----:B------:R-:W-:Y:S01]  /*0ea0*/  IABS R153, R13 ;  /* 0x0000000d00997213 */ /* 0x000fe20000000000 */
[----:B------:R-:W-:Y:S01]  /*0eb0*/  IMAD.HI.U32 R2, R4, R141, RZ ;  /* 0x0000008d04027227 */ /* 0x000fe200078e00ff */
[----:B------:R-:W-:-:S02]  /*0ec0*/  LOP3.LUT R20, R6, 0x21, RZ, 0xfc, !PT ;  /* 0x0000002106147812 */ /* 0x000fc400078efcff */
[C---:B------:R-:W-:Y:S01]  /*0ed0*/  LOP3.LUT R21, R6.reuse, 0x22, RZ, 0xfc, !PT ;  /* 0x0000002206157812 */ /* 0x040fe200078efcff */
[----:B------:R-:W-:Y:S01]  /*0ee0*/  IMAD.MOV R10, RZ, RZ, -R10 ;  /* 0x000000ffff0a7224 */ /* 0x000fe200078e0a0a */
[C---:B------:R-:W-:Y:S01]  /*0ef0*/  LOP3.LUT R22, R6.reuse, 0x24, RZ, 0xfc, !PT ;  /* 0x0000002406167812 */ /* 0x040fe200078efcff */
[----:B------:R-:W-:Y:S01]  /*0f00*/  IMAD.MOV R14, RZ, RZ, -R5 ;  /* 0x000000ffff0e7224 */ /* 0x000fe200078e0a05 */
[----:B------:R-:W-:Y:S01]  /*0f10*/  IABS R18, R21 ;  /* 0x0000001500127213 */ /* 0x000fe20000000000 */
[----:B------:R-:W-:Y:S01]  /*0f20*/  IMAD.MOV R2, RZ, RZ, -R2 ;  /* 0x000000ffff027224 */ /* 0x000fe200078e0a02 */
[----:B------:R-:W-:Y:S01]  /*0f30*/  LOP3.LUT R26, R6, 0x28, RZ, 0xfc, !PT ;  /* 0x00000028061a7812 */ /* 0x000fe200078efcff */
[----:B------:R-:W-:Y:S01]  /*0f40*/  IMAD R5, R12, R10, R7 ;  /* 0x0000000a0c057224 */ /* 0x000fe200078e0207 */
[C---:B------:R-:W-:Y:S01]  /*0f50*/  LOP3.LUT R7, R6.reuse, 0x1, RZ, 0xfc, !PT ;  /* 0x0000000106077812 */ /* 0x040fe200078efcff */
[C---:B------:R-:W-:Y:S01]  /*0f60*/  IMAD R141, R3.reuse, R2, R141 ;  /* 0x00000002038d7224 */ /* 0x040fe200078e028d */
[----:B------:R-:W-:Y:S01]  /*0f70*/  LOP3.LUT R25, R6, 0x27, RZ, 0xfc, !PT ;  /* 0x0000002706197812 */ /* 0x000fe200078efcff */
[C---:B------:R-:W-:Y:S01]  /*0f80*/  IMAD R10, R3.reuse, R14, R11 ;  /* 0x0000000e030a7224 */ /* 0x040fe200078e020b */
[----:B------:R-:W-:Y:S01]  /*0f90*/  ISETP.GT.U32.AND P0, PT, R12, R5, PT ;  /* 0x000000050c00720c */ /* 0x000fe20003f04070 */
[----:B------:R-:W-:Y:S01]  /*0fa0*/  IMAD.SHL.U32 R2, R16, 0x200000, RZ ;  /* 0x0020000010027824 */ /* 0x000fe200078e00ff */
[----:B------:R-:W-:-:S02]  /*0fb0*/  ISETP.GT.U32.AND P1, PT, R3, R141, PT ;  /* 0x0000008d0300720c */ /* 0x000fc40003f24070 */
[----:B------:R-:W-:Y:S02]  /*0fc0*/  ISETP.GT.U32.AND P2, PT, R3, R10, PT ;  /* 0x0000000a0300720c */ /* 0x000fe40003f44070 */
[----:B------:R-:W-:Y:S02]  /*0fd0*/  LOP3.LUT R2, R2, 0x600000, RZ, 0xc0, !PT ;  /* 0x0060000002027812 */ /* 0x000fe400078ec0ff */
[----:B------:R-:W-:Y:S02]  /*0fe0*/  IABS R143, R7 ;  /* 0x00000007008f7213 */ /* 0x000fe40000000000 */
[----:B------:R-:W-:Y:S02]  /*0ff0*/  LOP3.LUT R11, R6, 0x2, RZ, 0xfc, !PT ;  /* 0x00000002060b7812 */ /* 0x000fe400078efcff */
[----:B------:R-:W-:Y:S01]  /*1000*/  R2UR UR7, R2 ;  /* 0x00000000020772ca */ /* 0x000fe200000e0000 */
[----:B------:R-:W-:Y:S01]  /*1010*/  @!P0 IMAD.IADD R5, R5, 0x1, -R12 ;  /* 0x0000000105058824 */ /* 0x000fe200078e0a0c */
[----:B------:R-:W-:Y:S01]  /*1020*/  IABS R145, R11 ;  /* 0x0000000b00917213 */ /* 0x000fe20000000000 */
[----:B------:R-:W-:Y:S01]  /*1030*/  IMAD.HI.U32 R2, R4, R143, RZ ;  /* 0x0000008f04027227 */ /* 0x000fe200078e00ff */
[----:B------:R-:W-:-:S02]  /*1040*/  ISETP.GE.AND P3, PT, R7, RZ, PT ;  /* 0x000000ff0700720c */ /* 0x000fc40003f66270 */
[----:B------:R-:W-:Y:S01]  /*1050*/  ISETP.GE.AND P4, PT, R11, RZ, PT ;  /* 0x000000ff0b00720c */ /* 0x000fe20003f86270 */
[--C-:B------:R-:W-:Y:S01]  /*1060*/  @!P2 IMAD.IADD R10, R10, 0x1, -R3.reuse ;  /* 0x000000010a0aa824 */ /* 0x100fe200078e0a03 */
[----:B------:R-:W-:Y:S01]  /*1070*/  ISETP.GT.U32.AND P2, PT, R12, R5, PT ;  /* 0x000000050c00720c */ /* 0x000fe20003f44070 */
[----:B------:R-:W-:Y:S01]  /*1080*/  @!P1 IMAD.IADD R141, R141, 0x1, -R3 ;  /* 0x000000018d8d9824 */ /* 0x000fe200078e0a03 */
[----:B------:R-:W-:Y:S01]  /*1090*/  LOP3.LUT R11, R6, 0x5, RZ, 0xfc, !PT ;  /* 0x00000005060b7812 */ /* 0x000fe200078efcff */
[----:B------:R-:W-:Y:S01]  /*10a0*/  IMAD.MOV R14, RZ, RZ, -R2 ;  /* 0x000000ffff0e7224 */ /* 0x000fe200078e0a02 */
[C---:B------:R-:W-:Y:S01]  /*10b0*/  ISETP.GT.U32.AND P1, PT, R3.reuse, R10, PT ;  /* 0x0000000a0300720c */ /* 0x040fe20003f24070 */
[----:B------:R-:W-:Y:S01]  /*10c0*/  IMAD.HI.U32 R7, R4, R145, RZ ;  /* 0x0000009104077227 */ /* 0x000fe200078e00ff */
[C---:B------:R-:W-:Y:S02]  /*10d0*/  ISETP.GT.U32.AND P6, PT, R3.reuse, R141, PT ;  /* 0x0000008d0300720c */ /* 0x040fe40003fc4070 */
[----:B------:R-:W-:Y:S01]  /*10e0*/  IABS R151, R11 ;  /* 0x0000000b00977213 */ /* 0x000fe20000000000 */
[----:B------:R-:W-:Y:S01]  /*10f0*/  IMAD R143, R3, R14, R143 ;  /* 0x0000000e038f7224 */ /* 0x000fe200078e028f */
[----:B------:R-:W-:Y:S01]  /*1100*/  LOP3.LUT R16, R6, 0x1d, RZ, 0xfc, !PT ;  /* 0x0000001d06107812 */ /* 0x000fe200078efcff */
[----:B------:R-:W-:Y:S01]  /*1110*/  IMAD.HI.U32 R2, R4, R147, RZ ;  /* 0x0000009304027227 */ /* 0x000fe200078e00ff */
[----:B------:R-:W-:-:S02]  /*1120*/  IABS R24, R26 ;  /* 0x0000001a00187213 */ /* 0x000fc40000000000 */
[C---:B------:R-:W-:Y:S01]  /*1130*/  ISETP.GT.U32.AND P0, PT, R3.reuse, R143, PT ;  /* 0x0000008f0300720c */ /* 0x040fe20003f04070 */
[----:B------:R-:W-:Y:S01]  /*1140*/  IMAD.MOV R14, RZ, RZ, -R7 ;  /* 0x000000ffff0e7224 */ /* 0x000fe200078e0a07 */
[C---:B------:R-:W-:Y:S01]  /*1150*/  LOP3.LUT R7, R6.reuse, 0x4, RZ, 0xfc, !PT ;  /* 0x0000000406077812 */ /* 0x040fe200078efcff */
[----:B------:R-:W-:Y:S01]  /*1160*/  IMAD.MOV R2, RZ, RZ, -R2 ;  /* 0x000000ffff027224 */ /* 0x000fe200078e0a02 */
[----:B------:R-:W-:Y:S01]  /*1170*/  IABS R23, R25 ;  /* 0x0000001900177213 */ /* 0x000fe20000000000 */
[C---:B------:R-:W-:Y:S01]  /*1180*/  IMAD R145, R3.reuse, R14, R145 ;  /* 0x0000000e03917224 */ /* 0x040fe200078e0291 */
[----:B------:R-:W-:Y:S01]  /*1190*/  IABS R149, R7 ;  /* 0x0000000700957213 */ /* 0x000fe20000000000 */
[----:B------:R-:W-:Y:S01]  /*11a0*/  IMAD R147, R3, R2, R147 ;  /* 0x0000000203937224 */ /* 0x000fe200078e0293 */
[----:B------:R-:W-:Y:S01]  /*11b0*/  LOP3.LUT R14, R6, 0x8, RZ, 0xfc, !PT ;  /* 0x00000008060e7812 */ /* 0x000fe200078efcff */
[----:B------:R-:W-:Y:S01]  /*11c0*/  @!P2 IMAD.IADD R5, R5, 0x1, -R12 ;  /* 0x000000010505a824 */ /* 0x000fe200078e0a0c */
[----:B------:R-:W-:Y:S01]  /*11d0*/  ISETP.GT.U32.AND P2, PT, R3, R145, PT ;  /* 0x000000910300720c */ /* 0x000fe20003f44070 */
[----:B------:R-:W-:Y:S01]  /*11e0*/  @!P6 IMAD.IADD R141, R141, 0x1, -R3 ;  /* 0x000000018d8de824 */ /* 0x000fe200078e0a03 */
[----:B------:R-:W-:Y:S01]  /*11f0*/  ISETP.GT.U32.AND P6, PT, R3, R147, PT ;  /* 0x000000930300720c */ /* 0x000fe20003fc4070 */
[----:B------:R-:W-:Y:S01]  /*1200*/  IMAD.HI.U32 R2, R4, R149, RZ ;  /* 0x0000009504027227 */ /* 0x000fe200078e00ff */
[----:B------:R-:W-:-:S02]  /*1210*/  IABS R157, R14 ;  /* 0x0000000e009d7213 */ /* 0x000fc40000000000 */
[C---:B------:R-:W-:Y:S01]  /*1220*/  LOP3.LUT R28, R6.reuse, 0x29, RZ, 0xfc, !PT ;  /* 0x00000029061c7812 */ /* 0x040fe200078efcff */
[----:B------:R-:W-:Y:S01]  /*1230*/  IMAD.MOV R12, RZ, RZ, -R2 ;  /* 0x000000ffff0c7224 */ /* 0x000fe200078e0a02 */
[----:B------:R-:W-:Y:S01]  /*1240*/  LOP3.LUT R29, R6, 0x2a, RZ, 0xfc, !PT ;  /* 0x0000002a061d7812 */ /* 0x000fe200078efcff */
[----:B------:R-:W-:Y:S01]  /*1250*/  IMAD.HI.U32 R2, R4, R151, RZ ;  /* 0x0000009704027227 */ /* 0x000fe200078e00ff */
[C---:B------:R-:W-:Y:S02]  /*1260*/  LOP3.LUT R30, R6.reuse, 0x2b, RZ, 0xfc, !PT ;  /* 0x0000002b061e7812 */ /* 0x040fe400078efcff */
[----:B------:R-:W-:Y:S01]  /*1270*/  LOP3.LUT R32, R6, 0x2f, RZ, 0xfc, !PT ;  /* 0x0000002f06207812 */ /* 0x000fe200078efcff */
[--C-:B------:R-:W-:Y:S01]  /*1280*/  @!P2 IMAD.IADD R145, R145, 0x1, -R3.reuse ;  /* 0x000000019191a824 */ /* 0x100fe200078e0a03 */
[----:B------:R-:W-:Y:S01]  /*1290*/  IABS R27, R30 ;  /* 0x0000001e001b7213 */ /* 0x000fe20000000000 */
[--C-:B------:R-:W-:Y:S01]  /*12a0*/  @!P6 IMAD.IADD R147, R147, 0x1, -R3.reuse ;  /* 0x000000019393e824 */ /* 0x100fe200078e0a03 */
[----:B------:R-:W-:Y:S01]  /*12b0*/  IABS R33, R32 ;  /* 0x0000002000217213 */ /* 0x000fe20000000000 */
[--C-:B------:R-:W-:Y:S01]  /*12c0*/  @!P1 IMAD.IADD R10, R10, 0x1, -R3.reuse ;  /* 0x000000010a0a9824 */ /* 0x100fe200078e0a03 */
[----:B------:R-:W-:Y:S01]  /*12d0*/  ISETP.GT.U32.AND P6, PT, R3, R145, PT ;  /* 0x000000910300720c */ /* 0x000fe20003fc4070 */
[----:B------:R-:W-:Y:S01]  /*12e0*/  @!P0 IMAD.IADD R143, R143, 0x1, -R3 ;  /* 0x000000018f8f8824 */ /* 0x000fe200078e0a03 */
[C---:B------:R-:W-:Y:S01]  /*12f0*/  ISETP.GE.AND P1, PT, R6.reuse, RZ, PT ;  /* 0x000000ff0600720c */ /* 0x040fe20003f26270 */
[----:B------:R-:W-:Y:S01]  /*1300*/  IMAD.MOV R2, RZ, RZ, -R2 ;  /* 0x000000ffff027224 */ /* 0x000fe200078e0a02 */
[----:B------:R-:W-:Y:S01]  /*1310*/  ISETP.GE.AND P0, PT, R15, RZ, PT ;  /* 0x000000ff0f00720c */ /* 0x000fe20003f06270 */
[C---:B------:R-:W-:Y:S01]  /*1320*/  IMAD R149, R3.reuse, R12, R149 ;  /* 0x0000000c03957224 */ /* 0x040fe200078e0295 */
[C---:B------:R-:W-:Y:S01]  /*1330*/  ISETP.GT.U32.AND P2, PT, R3.reuse, R143, PT ;  /* 0x0000008f0300720c */ /* 0x040fe20003f44070 */
[----:B------:R-:W-:Y:S01]  /*1340*/  IMAD R151, R3, R2, R151 ;  /* 0x0000000203977224 */ /* 0x000fe200078e0297 */
[----:B------:R-:W-:Y:S01]  /*1350*/  LOP3.LUT R12, R6, 0x7, RZ, 0xfc, !PT ;  /* 0x00000007060c7812 */ /* 0x000fe200078efcff */
[----:B------:R-:W-:Y:S01]  /*1360*/  IMAD.HI.U32 R2, R4, R153, RZ ;  /* 0x0000009904027227 */ /* 0x000fe200078e00ff */
[----:B------:R-:W-:-:S02]  /*1370*/  LOP3.LUT R15, R6, 0x17, RZ, 0xfc, !PT ;  /* 0x00000017060f7812 */ /* 0x000fc400078efcff */
[----:B------:R-:W-:Y:S01]  /*1380*/  IABS R155, R12 ;  /* 0x0000000c009b7213 */ /* 0x000fe20000000000 */
[----:B------:R-:W-:Y:S01]  /*1390*/  @!P6 IMAD.IADD R145, R145, 0x1, -R3 ;  /* 0x000000019191e824 */ /* 0x000fe200078e0a03 */
[C---:B------:R-:W-:Y:S01]  /*13a0*/  ISETP.GT.U32.AND P6, PT, R3.reuse, R151, PT ;  /* 0x000000970300720c */ /* 0x040fe20003fc4070 */
[----:B------:R-:W-:Y:S01]  /*13b0*/  @!P1 IMAD.MOV R141, RZ, RZ, -R141 ;  /* 0x000000ffff8d9224 */ /* 0x000fe200078e0a8d */
[----:B------:R-:W-:Y:S01]  /*13c0*/  ISETP.GT.U32.AND P1, PT, R3, R147, PT ;  /* 0x000000930300720c */ /* 0x000fe20003f24070 */
[----:B------:R-:W-:Y:S01]  /*13d0*/  IMAD.MOV R2, RZ, RZ, -R2 ;  /* 0x000000ffff027224 */ /* 0x000fe200078e0a02 */
[----:B------:R-:W-:Y:S01]  /*13e0*/  IABS R156, R15 ;  /* 0x0000000f009c7213 */ /* 0x000fe20000000000 */
[----:B------:R-:W-:Y:S01]  /*13f0*/  @!P2 IMAD.IADD R143, R143, 0x1, -R3 ;  /* 0x000000018f8fa824 */ /* 0x000fe200078e0a03 */
[C---:B------:R-:W-:Y:S01]  /*1400*/  ISETP.GT.U32.AND P2, PT, R3.reuse, R149, PT ;  /* 0x000000950300720c */ /* 0x040fe20003f44070 */
[C---:B------:R-:W-:Y:S01]  /*1410*/  IMAD R153, R3.reuse, R2, R153 ;  /* 0x0000000203997224 */ /* 0x040fe200078e0299 */
[C---:B------:R-:W-:Y:S01]  /*1420*/  LOP3.LUT R37, R6.reuse, 0x30, RZ, 0xfc, !PT ;  /* 0x0000003006257812 */ /* 0x040fe200078efcff */
[----:B------:R-:W-:Y:S01]  /*1430*/  IMAD.MOV.U32 R2, RZ, RZ, R10 ;  /* 0x000000ffff027224 */ /* 0x000fe200078e000a */
[----:B------:R-:W-:Y:S01]  /*1440*/  LOP3.LUT R39, R6, 0x33, RZ, 0xfc, !PT ;  /* 0x0000003306277812 */ /* 0x000fe200078efcff */
[----:B------:R-:W-:Y:S01]  /*1450*/  @!P3 IMAD.MOV R143, RZ, RZ, -R143 ;  /* 0x000000ffff8fb224 */ /* 0x000fe200078e0a8f */
[----:B------:R-:W-:Y:S01]  /*1460*/  ISETP.GT.U32.AND P3, PT, R3, R153, PT ;  /* 0x000000990300720c */ /* 0x000fe20003f64070 */
[--C-:B------:R-:W-:Y:S01]  /*1470*/  @!P6 IMAD.IADD R151, R151, 0x1, -R3.reuse ;  /* 0x000000019797e824 */ /* 0x100fe200078e0a03 */
[----:B------:R-:W-:Y:S01]  /*1480*/  IABS R35, R37 ;  /* 0x0000002500237213 */ /* 0x000fe20000000000 */
[----:B------:R-:W-:Y:S01]  /*1490*/  @!P1 IMAD.IADD R147, R147, 0x1, -R3 ;  /* 0x0000000193939824 */ /* 0x000fe200078e0a03 */
[----:B------:R-:W-:Y:S01]  /*14a0*/  ISETP.GE.AND P1, PT, R7, RZ, PT ;  /* 0x000000ff0700720c */ /* 0x000fe20003f26270 */
[----:B------:R-:W-:Y:S01]  /*14b0*/  IMAD.HI.U32 R7, R4, R155, RZ ;  /* 0x0000009b04077227 */ /* 0x000fe200078e00ff */
[----:B------:R-:W-:-:S02]  /*14c0*/  ISETP.GT.U32.AND P6, PT, R3, R151, PT ;  /* 0x000000970300720c */ /* 0x000fc40003fc4070 */
[----:B------:R-:W-:Y:S01]  /*14d0*/  IABS R38, R39 ;  /* 0x0000002700267213 */ /* 0x000fe20000000000 */
[----:B------:R-:W-:Y:S01]  /*14e0*/  @!P2 IMAD.IADD R149, R149, 0x1, -R3 ;  /* 0x000000019595a824 */ /* 0x000fe200078e0a03 */
[----:B------:R-:W-:Y:S01]  /*14f0*/  ISETP.GE.AND P2, PT, R11, RZ, PT ;  /* 0x000000ff0b00720c */ /* 0x000fe20003f46270 */
[----:B------:R-:W-:Y:S01]  /*1500*/  IMAD.MOV R10, RZ, RZ, -R7 ;  /* 0x000000ffff0a7224 */ /* 0x000fe200078e0a07 */
[----:B------:R-:W-:Y:S01]  /*1510*/  LOP3.LUT R11, R6, 0x9, RZ, 0xfc, !PT ;  /* 0x00000009060b7812 */ /* 0x000fe200078efcff */
[----:B------:R-:W-:Y:S01]  /*1520*/  @!P0 IMAD.MOV R2, RZ, RZ, -R2 ;  /* 0x000000ffff028224 */ /* 0x000fe200078e0a02 */
[C---:B------:R-:W-:Y:S01]  /*1530*/  ISETP.GT.U32.AND P0, PT, R3.reuse, R149, PT ;  /* 0x000000950300720c */ /* 0x040fe20003f04070 */
[----:B------:R-:W-:Y:S01]  /*1540*/  IMAD R155, R3, R10, R155 ;  /* 0x0000000a039b7224 */ /* 0x000fe200078e029b */
[----:B------:R-:W-:Y:S01]  /*1550*/  IABS R159, R11 ;  /* 0x0000000b009f7213 */ /* 0x000fe20000000000 */
[----:B------:R-:W-:Y:S01]  /*1560*/  IMAD.HI.U32 R7, R4, R157, RZ ;  /* 0x0000009d04077227 */ /* 0x000fe200078e00ff */
[----:B------:R-:W-:-:S02]  /*1570*/  LOP3.LUT R43, R6, 0x35, RZ, 0xfc, !PT ;  /* 0x00000035062b7812 */ /* 0x000fc400078efcff */
[----:B------:R-:W-:Y:S01]  /*1580*/  LOP3.LUT R45, R6, 0x36, RZ, 0xfc, !PT ;  /* 0x00000036062d7812 */ /* 0x000fe200078efcff */
[----:B------:R-:W-:Y:S01]  /*1590*/  @!P6 IMAD.IADD R151, R151, 0x1, -R3 ;  /* 0x000000019797e824 */ /* 0x000fe200078e0a03 */
[----:B------:R-:W-:Y:S01]  /*15a0*/  ISETP.GT.U32.AND P6, PT, R3, R155, PT ;  /* 0x0000009b0300720c */ /* 0x000fe20003fc4070 */
[----:B------:R-:W-:Y:S01]  /*15b0*/  IMAD.MOV R10, RZ, RZ, -R7 ;  /* 0x000000ffff0a7224 */ /* 0x000fe200078e0a07 */
[----:B------:R-:W-:Y:S01]  /*15c0*/  IABS R42, R43 ;  /* 0x0000002b002a7213 */ /* 0x000fe20000000000 */
[----:B------:R-:W-:Y:S01]  /*15d0*/  IMAD.HI.U32 R7, R4, R159, RZ ;  /* 0x0000009f04077227 */ /* 0x000fe200078e00ff */
[----:B------:R-:W-:Y:S02]  /*15e0*/  IABS R44, R45 ;  /* 0x0000002d002c7213 */ /* 0x000fe40000000000 */
[----:B------:R-:W-:Y:S01]  /*15f0*/  LOP3.LUT R41, R6, 0x34, RZ, 0xfc, !PT ;  /* 0x0000003406297812 */ /* 0x000fe200078efcff */
[----:B------:R-:W-:Y:S01]  /*1600*/  @!P0 IMAD.IADD R149, R149, 0x1, -R3 ;  /* 0x0000000195958824 */ /* 0x000fe200078e0a03 */
[----:B------:R-:W-:Y:S01]  /*1610*/  ISETP.GE.AND P0, PT, R14, RZ, PT ;  /* 0x000000ff0e00720c */ /* 0x000fe20003f06270 */
[----:B------:R-:W-:Y:S01]  /*1620*/  @!P5 IMAD.MOV R147, RZ, RZ, -R147 ;  /* 0x000000ffff93d224 */ /* 0x000fe200078e0a93 */
[----:B------:R-:W-:Y:S01]  /*1630*/  ISETP.GE.AND P5, PT, R12, RZ, PT ;  /* 0x000000ff0c00720c */ /* 0x000fe20003fa6270 */
[----:B------:R-:W-:Y:S01]  /*1640*/  @!P1 IMAD.MOV R149, RZ, RZ, -R149 ;  /* 0x000000ffff959224 */ /* 0x000fe200078e0a95 */
[----:B------:R-:W-:Y:S01]  /*1650*/  ISETP.GE.AND P1, PT, R11, RZ, PT ;  /* 0x000000ff0b00720c */ /* 0x000fe20003f26270 */
[--C-:B------:R-:W-:Y:S01]  /*1660*/  @!P6 IMAD.IADD R155, R155, 0x1, -R3.reuse ;  /* 0x000000019b9be824 */ /* 0x100fe200078e0a03 */
[C---:B------:R-:W-:Y:S01]  /*1670*/  LOP3.LUT R11, R6.reuse, 0xa, RZ, 0xfc, !PT ;  /* 0x0000000a060b7812 */ /* 0x040fe200078efcff */
[----:B------:R-:W-:Y:S01]  /*1680*/  @!P3 IMAD.IADD R153, R153, 0x1, -R3 ;  /* 0x000000019999b824 */ /* 0x000fe200078e0a03 */
[----:B------:R-:W-:Y:S01]  /*1690*/  LOP3.LUT R12, R6, 0xb, RZ, 0xfc, !PT ;  /* 0x0000000b060c7812 */ /* 0x000fe200078efcff */
[C---:B------:R-:W-:Y:S01]  /*16a0*/  IMAD R157, R3.reuse, R10, R157 ;  /* 0x0000000a039d7224 */ /* 0x040fe200078e029d */
[----:B------:R-:W-:Y:S01]  /*16b0*/  IABS R161, R11 ;  /* 0x0000000b00a17213 */ /* 0x000fe20000000000 */
[----:B------:R-:W-:Y:S01]  /*16c0*/  IMAD.MOV R10, RZ, RZ, -R7 ;  /* 0x000000ffff0a7224 */ /* 0x000fe200078e0a07 */
[C---:B------:R-:W-:Y:S01]  /*16d0*/  ISETP.GT.U32.AND P6, PT, R3.reuse, R155, PT ;  /* 0x0000009b0300720c */ /* 0x040fe20003fc4070 */
[----:B------:R-:W-:Y:S01]  /*16e0*/  @!P2 IMAD.MOV R151, RZ, RZ, -R151 ;  /* 0x000000ffff97a224 */ /* 0x000fe200078e0a97 */
[C---:B------:R-:W-:Y:S01]  /*16f0*/  ISETP.GT.U32.AND P3, PT, R3.reuse, R153, PT ;  /* 0x000000990300720c */ /* 0x040fe20003f64070 */
[----:B------:R-:W-:Y:S01]  /*1700*/  IMAD.HI.U32 R7, R4, R161, RZ ;  /* 0x000000a104077227 */ /* 0x000fe200078e00ff */
[----:B------:R-:W-:-:S02]  /*1710*/  ISETP.GT.U32.AND P2, PT, R3, R157, PT ;  /* 0x0000009d0300720c */ /* 0x000fc40003f44070 */
[----:B------:R-:W-:Y:S01]  /*1720*/  IABS R163, R12 ;  /* 0x0000000c00a37213 */ /* 0x000fe20000000000 */
[----:B------:R-:W-:Y:S01]  /*1730*/  IMAD R159, R3, R10, R159 ;  /* 0x0000000a039f7224 */ /* 0x000fe200078e029f */
[----:B------:R-:W-:Y:S01]  /*1740*/  LOP3.LUT R14, R6, 0x10, RZ, 0xfc, !PT ;  /* 0x00000010060e7812 */ /* 0x000fe200078efcff */
[----:B------:R-:W-:Y:S01]  /*1750*/  IMAD.MOV R10, RZ, RZ, -R7 ;  /* 0x000000ffff0a7224 */ /* 0x000fe200078e0a07 */
[----:B------:R-:W-:Y:S01]  /*1760*/  IABS R40, R41 ;  /* 0x0000002900287213 */ /* 0x000fe20000000000 */
[----:B------:R-:W-:Y:S01]  /*1770*/  IMAD.HI.U32 R7, R4, R163, RZ ;  /* 0x000000a304077227 */ /* 0x000fe200078e00ff */
[----:B------:R-:W-:Y:S02]  /*1780*/  IABS R142, R14 ;  /* 0x0000000e008e7213 */ /* 0x000fe40000000000 */
[----:B------:R-:W-:Y:S01]  /*1790*/  LOP3.LUT R47, R6, 0x37, RZ, 0xfc, !PT ;  /* 0x00000037062f7812 */ /* 0x000fe200078efcff */
[----:B------:R-:W-:Y:S01]  /*17a0*/  @!P6 IMAD.IADD R155, R155, 0x1, -R3 ;  /* 0x000000019b9be824 */ /* 0x000fe200078e0a03 */
[----:B------:R-:W-:Y:S01]  /*17b0*/  ISETP.GE.AND P6, PT, R12, RZ, PT ;  /* 0x000000ff0c00720c */ /* 0x000fe20003fc6270 */
[----:B------:R-:W-:Y:S01]  /*17c0*/  IMAD R161, R3, R10, R161 ;  /* 0x0000000a03a17224 */ /* 0x000fe200078e02a1 */
[C---:B------:R-:W-:Y:S01]  /*17d0*/  LOP3.LUT R12, R6.reuse, 0xd, RZ, 0xfc, !PT ;  /* 0x0000000d060c7812 */ /* 0x040fe200078efcff */
[----:B------:R-:W-:Y:S01]  /*17e0*/  @!P5 IMAD.MOV R155, RZ, RZ, -R155 ;  /* 0x000000ffff9bd224 */ /* 0x000fe200078e0a9b */
[----:B------:R-:W-:Y:S01]  /*17f0*/  IABS R46, R47 ;  /* 0x0000002f002e7213 */ /* 0x000fe20000000000 */
[----:B------:R-:W-:Y:S01]  /*1800*/  @!P3 IMAD.IADD R153, R153, 0x1, -R3 ;  /* 0x000000019999b824 */ /* 0x000fe200078e0a03 */
[----:B------:R-:W-:Y:S01]  /*1810*/  ISETP.GT.U32.AND P5, PT, R3, R161, PT ;  /* 0x000000a10300720c */ /* 0x000fe20003fa4070 */
[----:B------:R-:W-:Y:S01]  /*1820*/  @!P4 IMAD.MOV R145, RZ, RZ, -R145 ;  /* 0x000000ffff91c224 */ /* 0x000fe200078e0a91 */
[----:B------:R-:W-:Y:S01]  /*1830*/  ISETP.GE.AND P3, PT, R11, RZ, PT ;  /* 0x000000ff0b00720c */ /* 0x000fe20003f66270 */
[----:B------:R-:W-:Y:S01]  /*1840*/  IMAD.MOV R10, RZ, RZ, -R7 ;  /* 0x000000ffff0a7224 */ /* 0x000fe200078e0a07 */
[----:B------:R-:W-:Y:S01]  /*1850*/  LOP3.LUT R11, R6, 0xc, RZ, 0xfc, !PT ;  /* 0x0000000c060b7812 */ /* 0x000fe200078efcff */
[----:B------:R-:W-:Y:S01]  /*1860*/  @!P2 IMAD.IADD R157, R157, 0x1, -R3 ;  /* 0x000000019d9da824 */ /* 0x000fe200078e0a03 */
[----:B------:R-:W-:Y:S01]  /*1870*/  ISETP.GE.AND P4, PT, R13, RZ, PT ;  /* 0x000000ff0d00720c */ /* 0x000fe20003f86270 */
[----:B------:R-:W-:Y:S01]  /*1880*/  IMAD R163, R3, R10, R163 ;  /* 0x0000000a03a37224 */ /* 0x000fe200078e02a3 */
[----:B------:R-:W-:-:S02]  /*1890*/  IABS R165, R11 ;  /* 0x0000000b00a57213 */ /* 0x000fc40000000000 */
[----:B------:R-:W-:Y:S02]  /*18a0*/  IABS R138, R12 ;  /* 0x0000000c008a7213 */ /* 0x000fe40000000000 */
[----:B------:R-:W-:Y:S01]  /*18b0*/  ISETP.GT.U32.AND P2, PT, R3, R157, PT ;  /* 0x0000009d0300720c */ /* 0x000fe20003f44070 */
[----:B------:R-:W-:Y:S01]  /*18c0*/  @!P5 IMAD.IADD R161, R161, 0x1, -R3 ;  /* 0x00000001a1a1d824 */ /* 0x000fe200078e0a03 */
[----:B------:R-:W-:Y:S01]  /*18d0*/  LOP3.LUT R13, R6, 0xf, RZ, 0xfc, !PT ;  /* 0x0000000f060d7812 */ /* 0x000fe200078efcff */
[----:B------:R-:W-:Y:S01]  /*18e0*/  IMAD.HI.U32 R7, R4, R165, RZ ;  /* 0x000000a504077227 */ /* 0x000fe200078e00ff */
[----:B------:R-:W-:Y:S02]  /*18f0*/  LOP3.LUT R49, R6, 0x38, RZ, 0xfc, !PT ;  /* 0x0000003806317812 */ /* 0x000fe400078efcff */
[----:B------:R-:W-:Y:S01]  /*1900*/  ISETP.GT.U32.AND P5, PT, R3, R161, PT ;  /* 0x000000a10300720c */ /* 0x000fe20003fa4070 */
[----:B------:R-:W-:Y:S01]  /*1910*/  IMAD.MOV R10, RZ, RZ, -R7 ;  /* 0x000000ffff0a7224 */ /* 0x000fe200078e0a07 */
[----:B------:R-:W-:Y:S01]  /*1920*/  IABS R140, R13 ;  /* 0x0000000d008c7213 */ /* 0x000fe20000000000 */
[----:B------:R-:W-:Y:S01]  /*1930*/  IMAD.HI.U32 R7, R4, R138, RZ ;  /* 0x0000008a04077227 */ /* 0x000fe200078e00ff */
[----:B------:R-:W-:-:S02]  /*1940*/  IABS R48, R49 ;  /* 0x0000003100307213 */ /* 0x000fc40000000000 */
[C---:B------:R-:W-:Y:S01]  /*1950*/  LOP3.LUT R51, R6.reuse, 0x39, RZ, 0xfc, !PT ;  /* 0x0000003906337812 */ /* 0x040fe200078efcff */
[----:B------:R-:W-:Y:S01]  /*1960*/  IMAD.MOV R7, RZ, RZ, -R7 ;  /* 0x000000ffff077224 */ /* 0x000fe200078e0a07 */
[C---:B------:R-:W-:Y:S01]  /*1970*/  LOP3.LUT R53, R6.reuse, 0x3a, RZ, 0xfc, !PT ;  /* 0x0000003a06357812 */ /* 0x040fe200078efcff */
[----:B------:R-:W-:Y:S01]  /*1980*/  @!P4 IMAD.MOV R153, RZ, RZ, -R153 ;  /* 0x000000ffff99c224 */ /* 0x000fe200078e0a99 */
[C---:B------:R-:W-:Y:S01]  /*1990*/  ISETP.GT.U32.AND P4, PT, R3.reuse, R159, PT ;  /* 0x0000009f0300720c */ /* 0x040fe20003f84070 */
[----:B------:R-:W-:Y:S01]  /*19a0*/  IMAD R138, R3, R7, R138 ;  /* 0x00000007038a7224 */ /* 0x000fe200078e028a */
[----:B------:R-:W-:Y:S01]  /*19b0*/  IABS R50, R51 ;  /* 0x0000003300327213 */ /* 0x000fe20000000000 */
[--C-:B------:R-:W-:Y:S01]  /*19c0*/  @!P5 IMAD.IADD R161, R161, 0x1, -R3.reuse ;  /* 0x00000001a1a1d824 */ /* 0x100fe200078e0a03 */
[C---:B------:R-:W-:Y:S01]  /*19d0*/  LOP3.LUT R55, R6.reuse, 0x3b, RZ, 0xfc, !PT ;  /* 0x0000003b06377812 */ /* 0x040fe200078efcff */
[----:B------:R-:W-:Y:S01]  /*19e0*/  @!P2 IMAD.IADD R157, R157, 0x1, -R3 ;  /* 0x000000019d9da824 */ /* 0x000fe200078e0a03 */
[C---:B------:R-:W-:Y:S01]  /*19f0*/  ISETP.GT.U32.AND P5, PT, R3.reuse, R138, PT ;  /* 0x0000008a0300720c */ /* 0x040fe20003fa4070 */
[----:B------:R-:W-:Y:S01]  /*1a00*/  IMAD R165, R3, R10, R165 ;  /* 0x0000000a03a57224 */ /* 0x000fe200078e02a5 */
[----:B------:R-:W-:Y:S01]  /*1a10*/  ISETP.GE.AND P2, PT, R11, RZ, PT ;  /* 0x000000ff0b00720c */ /* 0x000fe20003f46270 */
[----:B------:R-:W-:Y:S01]  /*1a20*/  @!P0 IMAD.MOV R157, RZ, RZ, -R157 ;  /* 0x000000ffff9d8224 */ /* 0x000fe200078e0a9d */
[----:B------:R-:W-:Y:S01]  /*1a30*/  LOP3.LUT R11, R6, 0xe, RZ, 0xfc, !PT ;  /* 0x0000000e060b7812 */ /* 0x000fe200078efcff */
[----:B------:R-:W-:Y:S01]  /*1a40*/  @!P3 IMAD.MOV R161, RZ, RZ, -R161 ;  /* 0x000000ffffa1b224 */ /* 0x000fe200078e0aa1 */
[----:B------:R-:W-:Y:S01]  /*1a50*/  ISETP.GT.U32.AND P0, PT, R3, R163, PT ;  /* 0x000000a30300720c */ /* 0x000fe20003f04070 */
[----:B------:R-:W-:Y:S01]  /*1a60*/  @!P4 IMAD.IADD R159, R159, 0x1, -R3 ;  /* 0x000000019f9fc824 */ /* 0x000fe200078e0a03 */
[----:B------:R-:W-:-:S02]  /*1a70*/  IABS R139, R11 ;  /* 0x0000000b008b7213 */ /* 0x000fc40000000000 */
[----:B------:R-:W-:Y:S02]  /*1a80*/  ISETP.GE.AND P3, PT, R11, RZ, PT ;  /* 0x000000ff0b00720c */ /* 0x000fe40003f66270 */
[C---:B------:R-:W-:Y:S01]  /*1a90*/  ISETP.GT.U32.AND P4, PT, R3.reuse, R159, PT ;  /* 0x0000009f0300720c */ /* 0x040fe20003f84070 */
[----:B------:R-:W-:Y:S01]  /*1aa0*/  @!P5 IMAD.IADD R138, R138, 0x1, -R3 ;  /* 0x000000018a8ad824 */ /* 0x000fe200078e0a03 */
[----:B------:R-:W-:Y:S01]  /*1ab0*/  LOP3.LUT R11, R6, 0x11, RZ, 0xfc, !PT ;  /* 0x00000011060b7812 */ /* 0x000fe200078efcff */
[----:B------:R-:W-:Y:S01]  /*1ac0*/  IMAD.HI.U32 R7, R4, R139, RZ ;  /* 0x0000008b04077227 */ /* 0x000fe200078e00ff */
[C---:B------:R-:W-:Y:S02]  /*1ad0*/  LOP3.LUT R57, R6.reuse, 0x3c, RZ, 0xfc, !PT ;  /* 0x0000003c06397812 */ /* 0x040fe400078efcff */
[----:B------:R-:W-:Y:S01]  /*1ae0*/  ISETP.GT.U32.AND P5, PT, R3, R138, PT ;  /* 0x0000008a0300720c */ /* 0x000fe20003fa4070 */
[----:B------:R-:W-:Y:S01]  /*1af0*/  IMAD.MOV R10, RZ, RZ, -R7 ;  /* 0x000000ffff0a7224 */ /* 0x000fe200078e0a07 */
[----:B------:R-:W-:Y:S01]  /*1b00*/  IABS R144, R11 ;  /* 0x0000000b00907213 */ /* 0x000fe20000000000 */
[----:B------:R-:W-:Y:S01]  /*1b10*/  @!P0 IMAD.IADD R163, R163, 0x1, -R3 ;  /* 0x00000001a3a38824 */ /* 0x000fe200078e0a03 */
[----:B------:R-:W-:Y:S01]  /*1b20*/  LOP3.LUT R59, R6, 0x3d, RZ, 0xfc, !PT ;  /* 0x0000003d063b7812 */ /* 0x000fe200078efcff */
[----:B------:R-:W-:Y:S01]  /*1b30*/  IMAD.HI.U32 R7, R4, R140, RZ ;  /* 0x0000008c04077227 */ /* 0x000fe200078e00ff */
[----:B------:R-:W-:-:S02]  /*1b40*/  IABS R52, R55 ;  /* 0x0000003700347213 */ /* 0x000fc40000000000 */
[----:B------:R-:W-:Y:S01]  /*1b50*/  ISETP.GT.U32.AND P0, PT, R3, R163, PT ;  /* 0x000000a30300720c */ /* 0x000fe20003f04070 */
[----:B------:R-:W-:Y:S01]  /*1b60*/  IMAD.MOV R7, RZ, RZ, -R7 ;  /* 0x000000ffff077224 */ /* 0x000fe200078e0a07 */
[----:B------:R-:W-:Y:S01]  /*1b70*/  IABS R54, R57 ;  /* 0x0000003900367213 */ /* 0x000fe20000000000 */
[----:B------:R-:W-:Y:S01]  /*1b80*/  @!P4 IMAD.IADD R159, R159, 0x1, -R3 ;  /* 0x000000019f9fc824 */ /* 0x000fe200078e0a03 */
[C---:B------:R-:W-:Y:S01]  /*1b90*/  ISETP.GT.U32.AND P4, PT, R3.reuse, R165, PT ;  /* 0x000000a50300720c */ /* 0x040fe20003f84070 */
[C---:B------:R-:W-:Y:S01]  /*1ba0*/  IMAD R140, R3.reuse, R7, R140 ;  /* 0x00000007038c7224 */ /* 0x040fe200078e028c */
[----:B------:R-:W-:Y:S01]  /*1bb0*/  IABS R56, R59 ;  /* 0x0000003b00387213 */ /* 0x000fe20000000000 */
[----:B------:R-:W-:Y:S02]  /*1bc0*/  IMAD R139, R3, R10, R139 ;  /* 0x0000000a038b7224 */ /* 0x000fe400078e028b */
[----:B------:R-:W-:-:S04]  /*1bd0*/  IMAD.HI.U32 R10, R4, R142, RZ ;  /* 0x0000008e040a7227 */ /* 0x000fc800078e00ff */
[--C-:B------:R-:W-:Y:S01]  /*1be0*/  @!P5 IMAD.IADD R138, R138, 0x1, -R3.reuse ;  /* 0x000000018a8ad824 */ /* 0x100fe200078e0a03 */
[----:B------:R-:W-:Y:S01]  /*1bf0*/  ISETP.GT.U32.AND P5, PT, R3, R140, PT ;  /* 0x0000008c0300720c */ /* 0x000fe20003fa4070 */
[----:B------:R-:W-:Y:S02]  /*1c00*/  IMAD.MOV R10, RZ, RZ, -R10 ;  /* 0x000000ffff0a7224 */ /* 0x000fe400078e0a0a */
[--C-:B------:R-:W-:Y:S01]  /*1c10*/  @!P0 IMAD.IADD R163, R163, 0x1, -R3.reuse ;  /* 0x00000001a3a38824 */ /* 0x100fe200078e0a03 */
[C---:B------:R-:W-:Y:S01]  /*1c20*/  ISETP.GT.U32.AND P0, PT, R3.reuse, R139, PT ;  /* 0x0000008b0300720c */ /* 0x040fe20003f04070 */
[----:B------:R-:W-:Y:S02]  /*1c30*/  IMAD R142, R3, R10, R142 ;  /* 0x0000000a038e7224 */ /* 0x000fe400078e028e */
[----:B------:R-:W-:Y:S01]  /*1c40*/  @!P4 IMAD.IADD R165, R165, 0x1, -R3 ;  /* 0x00000001a5a5c824 */ /* 0x000fe200078e0a03 */
[----:B------:R-:W-:Y:S01]  /*1c50*/  ISETP.GE.AND P4, PT, R12, RZ, PT ;  /* 0x000000ff0c00720c */ /* 0x000fe20003f86270 */
[----:B------:R-:W-:Y:S01]  /*1c60*/  @!P6 IMAD.MOV R163, RZ, RZ, -R163 ;  /* 0x000000ffffa3e224 */ /* 0x000fe200078e0aa3 */
[----:B------:R-:W-:Y:S01]  /*1c70*/  ISETP.GT.U32.AND P6, PT, R3, R142, PT ;  /* 0x0000008e0300720c */ /* 0x000fe20003fc4070 */
[----:B------:R-:W-:Y:S01]  /*1c80*/  IMAD.HI.U32 R7, R4, R144, RZ ;  /* 0x0000009004077227 */ /* 0x000fe200078e00ff */
[----:B------:R-:W-:-:S03]  /*1c90*/  LOP3.LUT R12, R6, 0x12, RZ, 0xfc, !PT ;  /* 0x00000012060c7812 */ /* 0x000fc600078efcff */
[--C-:B------:R-:W-:Y:S01]  /*1ca0*/  @!P5 IMAD.IADD R140, R140, 0x1, -R3.reuse ;  /* 0x000000018c8cd824 */ /* 0x100fe200078e0a03 */
[----:B------:R-:W-:Y:S01]  /*1cb0*/  IABS R146, R12 ;  /* 0x0000000c00927213 */ /* 0x000fe20000000000 */
[----:B------:R-:W-:Y:S02]  /*1cc0*/  @!P0 IMAD.IADD R139, R139, 0x1, -R3 ;  /* 0x000000018b8b8824 */ /* 0x000fe400078e0a03 */
[----:B------:R-:W-:Y:S01]  /*1cd0*/  IMAD.MOV R7, RZ, RZ, -R7 ;  /* 0x000000ffff077224 */ /* 0x000fe200078e0a07 */
[----:B------:R-:W-:Y:S01]  /*1ce0*/  ISETP.GT.U32.AND P5, PT, R3, R140, PT ;  /* 0x0000008c0300720c */ /* 0x000fe20003fa4070 */
[----:B------:R-:W-:Y:S01]  /*1cf0*/  @!P4 IMAD.MOV R138, RZ, RZ, -R138 ;  /* 0x000000ffff8ac224 */ /* 0x000fe200078e0a8a */
[----:B------:R-:W-:Y:S01]  /*1d00*/  ISETP.GE.AND P4, PT, R11, RZ, PT ;  /* 0x000000ff0b00720c */ /* 0x000fe20003f86270 */
[----:B------:R-:W-:Y:S01]  /*1d10*/  @!P6 IMAD.IADD R142, R142, 0x1, -R3 ;  /* 0x000000018e8ee824 */ /* 0x000fe200078e0a03 */
[----:B------:R-:W-:Y:S01]  /*1d20*/  LOP3.LUT R11, R6, 0x13, RZ, 0xfc, !PT ;  /* 0x00000013060b7812 */ /* 0x000fe200078efcff */
[C---:B------:R-:W-:Y:S01]  /*1d30*/  IMAD R144, R3.reuse, R7, R144 ;  /* 0x0000000703907224 */ /* 0x040fe200078e0290 */
[----:B------:R-:W-:Y:S01]  /*1d40*/  ISETP.GT.U32.AND P0, PT, R3, R139, PT ;  /* 0x0000008b0300720c */ /* 0x000fe20003f04070 */
[----:B------:R-:W-:Y:S01]  /*1d50*/  IMAD.HI.U32 R10, R4, R146, RZ ;  /* 0x00000092040a7227 */ /* 0x000fe200078e00ff */
[----:B------:R-:W-:-:S02]  /*1d60*/  IABS R148, R11 ;  /* 0x0000000b00947213 */ /* 0x000fc40000000000 */
[C---:B------:R-:W-:Y:S01]  /*1d70*/  ISETP.GT.U32.AND P6, PT, R3.reuse, R142, PT ;  /* 0x0000008e0300720c */ /* 0x040fe20003fc4070 */
[----:B------:R-:W-:Y:S01]  /*1d80*/  @!P1 IMAD.MOV R159, RZ, RZ, -R159 ;  /* 0x000000ffff9f9224 */ /* 0x000fe200078e0a9f */
[C---:B------:R-:W-:Y:S01]  /*1d90*/  ISETP.GT.U32.AND P1, PT, R3.reuse, R165, PT ;  /* 0x000000a50300720c */ /* 0x040fe20003f24070 */
[----:B------:R-:W-:Y:S01]  /*1da0*/  @!P5 IMAD.IADD R140, R140, 0x1, -R3 ;  /* 0x000000018c8cd824 */ /* 0x000fe200078e0a03 */
[----:B------:R-:W-:Y:S01]  /*1db0*/  ISETP.GT.U32.AND P5, PT, R3, R144, PT ;  /* 0x000000900300720c */ /* 0x000fe20003fa4070 */
[----:B------:R-:W-:Y:S02]  /*1dc0*/  IMAD.MOV R10, RZ, RZ, -R10 ;  /* 0x000000ffff0a7224 */ /* 0x000fe400078e0a0a */
[----:B------:R-:W-:-:S04]  /*1dd0*/  IMAD.HI.U32 R7, R4, R148, RZ ;  /* 0x0000009404077227 */ /* 0x000fc800078e00ff */
[----:B------:R-:W-:Y:S02]  /*1de0*/  IMAD R146, R3, R10, R146 ;  /* 0x0000000a03927224 */ /* 0x000fe400078e0292 */
[----:B------:R-:W-:Y:S02]  /*1df0*/  IMAD.MOV R7, RZ, RZ, -R7 ;  /* 0x000000ffff077224 */ /* 0x000fe400078e0a07 */
[--C-:B------:R-:W-:Y:S01]  /*1e00*/  @!P0 IMAD.IADD R139, R139, 0x1, -R3.reuse ;  /* 0x000000018b8b8824 */ /* 0x100fe200078e0a03 */
[----:B------:R-:W-:Y:S01]  /*1e10*/  ISETP.GE.AND P0, PT, R12, RZ, PT ;  /* 0x000000ff0c00720c */ /* 0x000fe20003f06270 */
[--C-:B------:R-:W-:Y:S01]  /*1e20*/  @!P6 IMAD.IADD R142, R142, 0x1, -R3.reuse ;  /* 0x000000018e8ee824 */ /* 0x100fe200078e0a03 */
[C---:B------:R-:W-:Y:S01]  /*1e30*/  ISETP.GT.U32.AND P6, PT, R3.reuse, R146, PT ;  /* 0x000000920300720c */ /* 0x040fe20003fc4070 */
[----:B------:R-:W-:Y:S01]  /*1e40*/  IMAD R148, R3, R7, R148 ;  /* 0x0000000703947224 */ /* 0x000fe200078e0294 */
[----:B------:R-:W-:Y:S01]  /*1e50*/  LOP3.LUT R12, R6, 0x14, RZ, 0xfc, !PT ;  /* 0x00000014060c7812 */ /* 0x000fe200078efcff */
[----:B------:R-:W-:-:S02]  /*1e60*/  @!P5 IMAD.IADD R144, R144, 0x1, -R3 ;  /* 0x000000019090d824 */ /* 0x000fc400078e0a03 */
[----:B------:R-:W-:Y:S01]  /*1e70*/  @!P1 IMAD.IADD R165, R165, 0x1, -R3 ;  /* 0x00000001a5a59824 */ /* 0x000fe200078e0a03 */
[----:B------:R-:W-:Y:S01]  /*1e80*/  ISETP.GT.U32.AND P5, PT, R3, R148, PT ;  /* 0x000000940300720c */ /* 0x000fe20003fa4070 */
[----:B------:R-:W-:Y:S01]  /*1e90*/  @!P3 IMAD.MOV R139, RZ, RZ, -R139 ;  /* 0x000000ffff8bb224 */ /* 0x000fe200078e0a8b */
[----:B------:R-:W-:Y:S01]  /*1ea0*/  IABS R150, R12 ;  /* 0x0000000c00967213 */ /* 0x000fe20000000000 */
[----:B------:R-:W-:Y:S01]  /*1eb0*/  @!P2 IMAD.MOV R165, RZ, RZ, -R165 ;  /* 0x000000ffffa5a224 */ /* 0x000fe200078e0aa5 */
[----:B------:R-:W-:Y:S02]  /*1ec0*/  ISETP.GE.AND P2, PT, R14, RZ, PT ;  /* 0x000000ff0e00720c */ /* 0x000fe40003f46270 */
[----:B------:R-:W-:Y:S01]  /*1ed0*/  LOP3.LUT R14, R6, 0x16, RZ, 0xfc, !PT ;  /* 0x00000016060e7812 */ /* 0x000fe200078efcff */
[----:B------:R-:W-:Y:S01]  /*1ee0*/  IMAD.HI.U32 R7, R4, R150, RZ ;  /* 0x0000009604077227 */ /* 0x000fe200078e00ff */
[----:B------:R-:W-:Y:S02]  /*1ef0*/  ISETP.GE.AND P1, PT, R13, RZ, PT ;  /* 0x000000ff0d00720c */ /* 0x000fe40003f26270 */
[----:B------:R-:W-:Y:S01]  /*1f00*/  IABS R154, R14 ;  /* 0x0000000e009a7213 */ /* 0x000fe20000000000 */
[----:B------:R-:W-:Y:S01]  /*1f10*/  @!P6 IMAD.IADD R146, R146, 0x1, -R3 ;  /* 0x000000019292e824 */ /* 0x000fe200078e0a03 */
[----:B------:R-:W-:Y:S01]  /*1f20*/  LOP3.LUT R13, R6, 0x15, RZ, 0xfc, !PT ;  /* 0x00000015060d7812 */ /* 0x000fe200078efcff */
[----:B------:R-:W-:Y:S01]  /*1f30*/  IMAD.MOV R7, RZ, RZ, -R7 ;  /* 0x000000ffff077224 */ /* 0x000fe200078e0a07 */
[C---:B------:R-:W-:Y:S01]  /*1f40*/  ISETP.GT.U32.AND P3, PT, R3.reuse, R144, PT ;  /* 0x000000900300720c */ /* 0x040fe20003f64070 */
[----:B------:R-:W-:Y:S01]  /*1f50*/  @!P5 IMAD.IADD R148, R148, 0x1, -R3 ;  /* 0x000000019494d824 */ /* 0x000fe200078e0a03 */
[C---:B------:R-:W-:Y:S01]  /*1f60*/  ISETP.GT.U32.AND P5, PT, R3.reuse, R146, PT ;  /* 0x000000920300720c */ /* 0x040fe20003fa4070 */
[----:B------:R-:W-:Y:S01]  /*1f70*/  IMAD R150, R3, R7, R150 ;  /* 0x0000000703967224 */ /* 0x000fe200078e0296 */
[----:B------:R-:W-:Y:S01]  /*1f80*/  IABS R152, R13 ;  /* 0x0000000d00987213 */ /* 0x000fe20000000000 */
[----:B------:R-:W-:Y:S01]  /*1f90*/  IMAD.HI.U32 R7, R4, R154, RZ ;  /* 0x0000009a04077227 */ /* 0x000fe200078e00ff */
[----:B------:R-:W-:-:S02]  /*1fa0*/  ISETP.GE.AND P6, PT, R11, RZ, PT ;  /* 0x000000ff0b00720c */ /* 0x000fc40003fc6270 */
[----:B------:R-:W-:Y:S01]  /*1fb0*/  LOP3.LUT R11, R6, 0x18, RZ, 0xfc, !PT ;  /* 0x00000018060b7812 */ /* 0x000fe200078efcff */
[----:B------:R-:W-:Y:S02]  /*1fc0*/  IMAD.MOV R7, RZ, RZ, -R7 ;  /* 0x000000ffff077224 */ /* 0x000fe400078e0a07 */
[----:B------:R-:W-:Y:S01]  /*1fd0*/  IMAD.HI.U32 R10, R4, R152, RZ ;  /* 0x00000098040a7227 */ /* 0x000fe200078e00ff */
[----:B------:R-:W-:-:S03]  /*1fe0*/  IABS R158, R11 ;  /* 0x0000000b009e7213 */ /* 0x000fc60000000000 */
[C---:B------:R-:W-:Y:S02]  /*1ff0*/  IMAD R154, R3.reuse, R7, R154 ;  /* 0x00000007039a7224 */ /* 0x040fe400078e029a */
[--C-:B------:R-:W-:Y:S02]  /*2000*/  @!P5 IMAD.IADD R146, R146, 0x1, -R3.reuse ;  /* 0x000000019292d824 */ /* 0x100fe400078e0a03 */
[----:B------:R-:W-:Y:S01]  /*2010*/  IMAD.MOV R10, RZ, RZ, -R10 ;  /* 0x000000ffff0a7224 */ /* 0x000fe200078e0a0a */
[C---:B------:R-:W-:Y:S01]  /*2020*/  ISETP.GT.U32.AND P5, PT, R3.reuse, R154, PT ;  /* 0x0000009a0300720c */ /* 0x040fe20003fa4070 */
[----:B------:R-:W-:Y:S01]  /*2030*/  @!P1 IMAD.MOV R140, RZ, RZ, -R140 ;  /* 0x000000ffff8c9224 */ /* 0x000fe200078e0a8c */
[C---:B------:R-:W-:Y:S01]  /*2040*/  ISETP.GT.U32.AND P1, PT, R3.reuse, R148, PT ;  /* 0x000000940300720c */ /* 0x040fe20003f24070 */
[C---:B------:R-:W-:Y:S02]  /*2050*/  IMAD R152, R3.reuse, R10, R152 ;  /* 0x0000000a03987224 */ /* 0x040fe400078e0298 */
[----:B------:R-:W-:Y:S01]  /*2060*/  @!P3 IMAD.IADD R144, R144, 0x1, -R3 ;  /* 0x000000019090b824 */ /* 0x000fe200078e0a03 */
[C---:B------:R-:W-:Y:S01]  /*2070*/  ISETP.GT.U32.AND P3, PT, R3.reuse, R150, PT ;  /* 0x000000960300720c */ /* 0x040fe20003f64070 */
[----:B------:R-:W-:Y:S01]  /*2080*/  @!P2 IMAD.MOV R142, RZ, RZ, -R142 ;  /* 0x000000ffff8ea224 */ /* 0x000fe200078e0a8e */
[----:B------:R-:W-:Y:S01]  /*2090*/  ISETP.GT.U32.AND P2, PT, R3, R152, PT ;  /* 0x000000980300720c */ /* 0x000fe20003f44070 */
[----:B------:R-:W-:-:S04]  /*20a0*/  IMAD.HI.U32 R7, R4, R156, RZ ;  /* 0x0000009c04077227 */ /* 0x000fc800078e00ff */
[----:B------:R-:W-:Y:S02]  /*20b0*/  @!P5 IMAD.IADD R154, R154, 0x1, -R3 ;  /* 0x000000019a9ad824 */ /* 0x000fe400078e0a03 */
[----:B------:R-:W-:Y:S02]  /*20c0*/  IMAD.MOV R7, RZ, RZ, -R7 ;  /* 0x000000ffff077224 */ /* 0x000fe400078e0a07 */
[----:B------:R-:W-:Y:S01]  /*20d0*/  @!P4 IMAD.MOV R144, RZ, RZ, -R144 ;  /* 0x000000ffff90c224 */ /* 0x000fe200078e0a90 */
[C---:B------:R-:W-:Y:S01]  /*20e0*/  ISETP.GT.U32.AND P5, PT, R3.reuse, R154, PT ;  /* 0x0000009a0300720c */ /* 0x040fe20003fa4070 */
[----:B------:R-:W-:Y:S01]  /*20f0*/  IMAD R156, R3, R7, R156 ;  /* 0x00000007039c7224 */ /* 0x000fe200078e029c */
[----:B------:R-:W-:Y:S01]  /*2100*/  ISETP.GE.AND P4, PT, R12, RZ, PT ;  /* 0x000000ff0c00720c */ /* 0x000fe20003f86270 */
[----:B------:R-:W-:Y:S01]  /*2110*/  IMAD.HI.U32 R7, R4, R158, RZ ;  /* 0x0000009e04077227 */ /* 0x000fe200078e00ff */
[----:B------:R-:W-:-:S03]  /*2120*/  LOP3.LUT R12, R6, 0x19, RZ, 0xfc, !PT ;  /* 0x00000019060c7812 */ /* 0x000fc600078efcff */
[--C-:B------:R-:W-:Y:S01]  /*2130*/  @!P1 IMAD.IADD R148, R148, 0x1, -R3.reuse ;  /* 0x0000000194949824 */ /* 0x100fe200078e0a03 */
[----:B------:R-:W-:Y:S01]  /*2140*/  IABS R160, R12 ;  /* 0x0000000c00a07213 */ /* 0x000fe20000000000 */
[--C-:B------:R-:W-:Y:S01]  /*2150*/  @!P3 IMAD.IADD R150, R150, 0x1, -R3.reuse ;  /* 0x000000019696b824 */ /* 0x100fe200078e0a03 */
[----:B------:R-:W-:Y:S01]  /*2160*/  ISETP.GE.AND P1, PT, R13, RZ, PT ;  /* 0x000000ff0d00720c */ /* 0x000fe20003f26270 */
[----:B------:R-:W-:Y:S01]  /*2170*/  @!P2 IMAD.IADD R152, R152, 0x1, -R3 ;  /* 0x000000019898a824 */ /* 0x000fe200078e0a03 */
[----:B------:R-:W-:Y:S01]  /*2180*/  ISETP.GE.AND P3, PT, R14, RZ, PT ;  /* 0x000000ff0e00720c */ /* 0x000fe20003f66270 */
[----:B------:R-:W-:Y:S01]  /*2190*/  IMAD.MOV R10, RZ, RZ, -R7 ;  /* 0x000000ffff0a7224 */ /* 0x000fe200078e0a07 */
[C---:B------:R-:W-:Y:S01]  /*21a0*/  ISETP.GT.U32.AND P2, PT, R3.reuse, R150, PT ;  /* 0x000000960300720c */ /* 0x040fe20003f44070 */
[----:B------:R-:W-:Y:S01]  /*21b0*/  @!P0 IMAD.MOV R146, RZ, RZ, -R146 ;  /* 0x000000ffff928224 */ /* 0x000fe200078e0a92 */
[C---:B------:R-:W-:Y:S01]  /*21c0*/  ISETP.GT.U32.AND P0, PT, R3.reuse, R152, PT ;  /* 0x000000980300720c */ /* 0x040fe20003f04070 */
[----:B------:R-:W-:Y:S01]  /*21d0*/  @!P6 IMAD.MOV R148, RZ, RZ, -R148 ;  /* 0x000000ffff94e224 */ /* 0x000fe200078e0a94 */
[C---:B------:R-:W-:Y:S01]  /*21e0*/  ISETP.GT.U32.AND P6, PT, R3.reuse, R156, PT ;  /* 0x0000009c0300720c */ /* 0x040fe20003fc4070 */
[C---:B------:R-:W-:Y:S01]  /*21f0*/  IMAD R158, R3.reuse, R10, R158 ;  /* 0x0000000a039e7224 */ /* 0x040fe200078e029e */
[----:B------:R-:W-:Y:S01]  /*2200*/  LOP3.LUT R14, R6, 0x1a, RZ, 0xfc, !PT ;  /* 0x0000001a060e7812 */ /* 0x000fe200078efcff */
[----:B------:R-:W-:Y:S01]  /*2210*/  @!P5 IMAD.IADD R154, R154, 0x1, -R3 ;  /* 0x000000019a9ad824 */ /* 0x000fe200078e0a03 */
[----:B------:R-:W-:Y:S01]  /*2220*/  IABS R13, R16 ;  /* 0x00000010000d7213 */ /* 0x000fe20000000000 */
[----:B------:R-:W-:Y:S01]  /*2230*/  IMAD.HI.U32 R7, R4, R160, RZ ;  /* 0x000000a004077227 */ /* 0x000fe200078e00ff */
[----:B------:R-:W-:-:S02]  /*2240*/  ISETP.GT.U32.AND P5, PT, R3, R158, PT ;  /* 0x0000009e0300720c */ /* 0x000fc40003fa4070 */
[----:B------:R-:W-:Y:S01]  /*2250*/  IABS R162, R14 ;  /* 0x0000000e00a27213 */ /* 0x000fe20000000000 */
[----:B------:R-:W-:Y:S02]  /*2260*/  IMAD.MOV R7, RZ, RZ, -R7 ;  /* 0x000000ffff077224 */ /* 0x000fe400078e0a07 */
[--C-:B------:R-:W-:Y:S01]  /*2270*/  @!P2 IMAD.IADD R150, R150, 0x1, -R3.reuse ;  /* 0x000000019696a824 */ /* 0x100fe200078e0a03 */
[----:B------:R-:W-:Y:S01]  /*2280*/  ISETP.GE.AND P2, PT, R15, RZ, PT ;  /* 0x000000ff0f00720c */ /* 0x000fe20003f46270 */
[--C-:B------:R-:W-:Y:S01]  /*2290*/  @!P0 IMAD.IADD R152, R152, 0x1, -R3.reuse ;  /* 0x0000000198988824 */ /* 0x100fe200078e0a03 */
[----:B------:R-:W-:Y:S01]  /*22a0*/  ISETP.GE.AND P0, PT, R11, RZ, PT ;  /* 0x000000ff0b00720c */ /* 0x000fe20003f06270 */
[--C-:B------:R-:W-:Y:S01]  /*22b0*/  @!P6 IMAD.IADD R156, R156, 0x1, -R3.reuse ;  /* 0x000000019c9ce824 */ /* 0x100fe200078e0a03 */
[C---:B------:R-:W-:Y:S01]  /*22c0*/  LOP3.LUT R11, R6.reuse, 0x1b, RZ, 0xfc, !PT ;  /* 0x0000001b060b7812 */ /* 0x040fe200078efcff */
[C---:B------:R-:W-:Y:S01]  /*22d0*/  IMAD R160, R3.reuse, R7, R160 ;  /* 0x0000000703a07224 */ /* 0x040fe200078e02a0 */
[----:B------:R-:W-:Y:S01]  /*22e0*/  LOP3.LUT R15, R6, 0x1c, RZ, 0xfc, !PT ;  /* 0x0000001c060f7812 */ /* 0x000fe200078efcff */
[----:B------:R-:W-:Y:S01]  /*22f0*/  @!P5 IMAD.IADD R158, R158, 0x1, -R3 ;  /* 0x000000019e9ed824 */ /* 0x000fe200078e0a03 */
[----:B------:R-:W-:Y:S01]  /*2300*/  IABS R164, R11 ;  /* 0x0000000b00a47213 */ /* 0x000fe20000000000 */
[----:B------:R-:W-:Y:S01]  /*2310*/  @!P4 IMAD.MOV R150, RZ, RZ, -R150 ;  /* 0x000000ffff96c224 */ /* 0x000fe200078e0a96 */
[C---:B------:R-:W-:Y:S01]  /*2320*/  ISETP.GT.U32.AND P4, PT, R3.reuse, R156, PT ;  /* 0x0000009c0300720c */ /* 0x040fe20003f84070 */
[----:B------:R-:W-:Y:S01]  /*2330*/  @!P1 IMAD.MOV R152, RZ, RZ, -R152 ;  /* 0x000000ffff989224 */ /* 0x000fe200078e0a98 */
[C---:B------:R-:W-:Y:S01]  /*2340*/  ISETP.GT.U32.AND P1, PT, R3.reuse, R160, PT ;  /* 0x000000a00300720c */ /* 0x040fe20003f24070 */
[----:B------:R-:W-:Y:S01]  /*2350*/  IMAD.HI.U32 R7, R4, R162, RZ ;  /* 0x000000a204077227 */ /* 0x000fe200078e00ff */
[----:B------:R-:W-:-:S02]  /*2360*/  ISETP.GT.U32.AND P5, PT, R3, R158, PT ;  /* 0x0000009e0300720c */ /* 0x000fc40003fa4070 */
[----:B------:R-:W-:Y:S01]  /*2370*/  ISETP.GE.AND P6, PT, R12, RZ, PT ;  /* 0x000000ff0c00720c */ /* 0x000fe20003fc6270 */
[----:B------:R-:W-:Y:S01]  /*2380*/  IMAD.MOV R7, RZ, RZ, -R7 ;  /* 0x000000ffff077224 */ /* 0x000fe200078e0a07 */
[----:B------:R-:W-:Y:S01]  /*2390*/  IABS R12, R15 ;  /* 0x0000000f000c7213 */ /* 0x000fe20000000000 */
[----:B------:R-:W-:Y:S01]  /*23a0*/  @!P3 IMAD.MOV R154, RZ, RZ, -R154 ;  /* 0x000000ffff9ab224 */ /* 0x000fe200078e0a9a */
[----:B------:R-:W-:Y:S01]  /*23b0*/  ISETP.GE.AND P3, PT, R14, RZ, PT ;  /* 0x000000ff0e00720c */ /* 0x000fe20003f66270 */
[C---:B------:R-:W-:Y:S02]  /*23c0*/  IMAD R162, R3.reuse, R7, R162 ;  /* 0x0000000703a27224 */ /* 0x040fe400078e02a2 */
[--C-:B------:R-:W-:Y:S02]  /*23d0*/  @!P4 IMAD.IADD R156, R156, 0x1, -R3.reuse ;  /* 0x000000019c9cc824 */ /* 0x100fe400078e0a03 */
[----:B------:R-:W-:Y:S01]  /*23e0*/  @!P1 IMAD.IADD R160, R160, 0x1, -R3 ;  /* 0x00000001a0a09824 */ /* 0x000fe200078e0a03 */
[----:B------:R-:W-:Y:S01]  /*23f0*/  ISETP.GT.U32.AND P4, PT, R3, R162, PT ;  /* 0x000000a20300720c */ /* 0x000fe20003f84070 */
[----:B------:R-:W-:-:S03]  /*2400*/  IMAD.HI.U32 R7, R4, R164, RZ ;  /* 0x000000a404077227 */ /* 0x000fc600078e00ff */
[----:B------:R-:W-:Y:S01]  /*2410*/  ISETP.GT.U32.AND P1, PT, R3, R160, PT ;  /* 0x000000a00300720c */ /* 0x000fe20003f24070 */
[----:B------:R-:W-:Y:S01]  /*2420*/  @!P5 IMAD.IADD R158, R158, 0x1, -R3 ;  /* 0x000000019e9ed824 */ /* 0x000fe200078e0a03 */
[----:B------:R-:W-:Y:S01]  /*2430*/  ISETP.GE.AND P5, PT, R11, RZ, PT ;  /* 0x000000ff0b00720c */ /* 0x000fe20003fa6270 */
[----:B------:R-:W-:-:S04]  /*2440*/  IMAD.HI.U32 R10, R4, R12, RZ ;  /* 0x0000000c040a7227 */ /* 0x000fc800078e00ff */
[----:B------:R-:W-:Y:S02]  /*2450*/  IMAD.MOV R11, RZ, RZ, -R7 ;  /* 0x000000ffff0b7224 */ /* 0x000fe400078e0a07 */
[----:B------:R-:W-:-:S04]  /*2460*/  IMAD.HI.U32 R7, R4, R13, RZ ;  /* 0x0000000d04077227 */ /* 0x000fc800078e00ff */
[----:B------:R-:W-:Y:S02]  /*2470*/  IMAD.MOV R10, RZ, RZ, -R10 ;  /* 0x000000ffff0a7224 */ /* 0x000fe400078e0a0a */
[C---:B------:R-:W-:Y:S02]  /*2480*/  IMAD R164, R3.reuse, R11, R164 ;  /* 0x0000000b03a47224 */ /* 0x040fe400078e02a4 */
[----:B------:R-:W-:Y:S02]  /*2490*/  IMAD.MOV R14, RZ, RZ, -R7 ;  /* 0x000000ffff0e7224 */ /* 0x000fe400078e0a07 */
[C---:B------:R-:W-:Y:S01]  /*24a0*/  IMAD R7, R3.reuse, R10, R12 ;  /* 0x0000000a03077224 */ /* 0x040fe200078e020c */
[----:B------:R-:W-:Y:S01]  /*24b0*/  IABS R12, R17 ;  /* 0x00000011000c7213 */ /* 0x000fe20000000000 */
[--C-:B------:R-:W-:Y:S01]  /*24c0*/  @!P4 IMAD.IADD R162, R162, 0x1, -R3.reuse ;  /* 0x00000001a2a2c824 */ /* 0x100fe200078e0a03 */
[C---:B------:R-:W-:Y:S01]  /*24d0*/  ISETP.GT.U32.AND P4, PT, R3.reuse, R164, PT ;  /* 0x000000a40300720c */ /* 0x040fe20003f84070 */
[----:B------:R-:W-:Y:S01]  /*24e0*/  @!P1 IMAD.IADD R160, R160, 0x1, -R3 ;  /* 0x00000001a0a09824 */ /* 0x000fe200078e0a03 */
[C---:B------:R-:W-:Y:S01]  /*24f0*/  ISETP.GT.U32.AND P1, PT, R3.reuse, R7, PT ;  /* 0x000000070300720c */ /* 0x040fe20003f24070 */
[----:B------:R-:W-:Y:S01]  /*2500*/  IMAD R10, R3, R14, R13 ;  /* 0x0000000e030a7224 */ /* 0x000fe200078e020d */
[----:B------:R-:W-:Y:S01]  /*2510*/  LOP3.LUT R14, R6, 0x1f, RZ, 0xfc, !PT ;  /* 0x0000001f060e7812 */ /* 0x000fe200078efcff */
[----:B------:R-:W-:-:S02]  /*2520*/  @!P6 IMAD.MOV R160, RZ, RZ, -R160 ;  /* 0x000000ffffa0e224 */ /* 0x000fc400078e0aa0 */
[----:B------:R-:W-:Y:S01]  /*2530*/  IMAD.HI.U32 R11, R4, R12, RZ ;  /* 0x0000000c040b7227 */ /* 0x000fe200078e00ff */
[C---:B------:R-:W-:Y:S02]  /*2540*/  ISETP.GT.U32.AND P6, PT, R3.reuse, R10, PT ;  /* 0x0000000a0300720c */ /* 0x040fe40003fc4070 */
[----:B------:R-:W-:Y:S01]  /*2550*/  IABS R13, R14 ;  /* 0x0000000e000d7213 */ /* 0x000fe20000000000 */
[----:B------:R-:W-:Y:S01]  /*2560*/  @!P2 IMAD.MOV R156, RZ, RZ, -R156 ;  /* 0x000000ffff9ca224 */ /* 0x000fe200078e0a9c */
[----:B------:R-:W-:Y:S01]  /*2570*/  ISETP.GT.U32.AND P2, PT, R3, R162, PT ;  /* 0x000000a20300720c */ /* 0x000fe20003f44070 */
[--C-:B------:R-:W-:Y:S01]  /*2580*/  @!P4 IMAD.IADD R164, R164, 0x1, -R3.reuse ;  /* 0x00000001a4a4c824 */ /* 0x100fe200078e0a03 */
[----:B------:R-:W-:Y:S01]  /*2590*/  ISETP.GE.AND P4, PT, R17, RZ, PT ;  /* 0x000000ff1100720c */ /* 0x000fe20003f86270 */
[----:B------:R-:W-:Y:S01]  /*25a0*/  @!P1 IMAD.IADD R7, R7, 0x1, -R3 ;  /* 0x0000000107079824 */ /* 0x000fe200078e0a03 */
[----:B------:R-:W-:Y:S01]  /*25b0*/  IABS R17, R20 ;  /* 0x0000001400117213 */ /* 0x000fe20000000000 */
[----:B------:R-:W-:Y:S01]  /*25c0*/  IMAD.MOV R11, RZ, RZ, -R11 ;  /* 0x000000ffff0b7224 */ /* 0x000fe200078e0a0b */
[----:B------:R-:W-:Y:S01]  /*25d0*/  ISETP.GT.U32.AND P1, PT, R3, R164, PT ;  /* 0x000000a40300720c */ /* 0x000fe20003f24070 */
[----:B------:R-:W-:Y:S01]  /*25e0*/  @!P0 IMAD.MOV R158, RZ, RZ, -R158 ;  /* 0x000000ffff9e8224 */ /* 0x000fe200078e0a9e */
[----:B------:R-:W-:Y:S01]  /*25f0*/  ISETP.GE.AND P0, PT, R15, RZ, PT ;  /* 0x000000ff0f00720c */ /* 0x000fe20003f06270 */
[----:B------:R-:W-:Y:S01]  /*2600*/  IMAD R11, R3, R11, R12 ;  /* 0x0000000b030b7224 */ /* 0x000fe200078e020c */
[----:B------:R-:W-:Y:S01]  /*2610*/  IABS R15, R19 ;  /* 0x00000013000f7213 */ /* 0x000fe20000000000 */
[----:B------:R-:W-:-:S04]  /*2620*/  IMAD.HI.U32 R12, R4, R13, RZ ;  /* 0x0000000d040c7227 */ /* 0x000fc800078e00ff */
[--C-:B------:R-:W-:Y:S01]  /*2630*/  @!P6 IMAD.IADD R10, R10, 0x1, -R3.reuse ;  /* 0x000000010a0ae824 */ /* 0x100fe200078e0a03 */
[C---:B------:R-:W-:Y:S01]  /*2640*/  ISETP.GT.U32.AND P6, PT, R3.reuse, R7, PT ;  /* 0x000000070300720c */ /* 0x040fe20003fc4070 */
[----:B------:R-:W-:Y:S02]  /*2650*/  IMAD.MOV R12, RZ, RZ, -R12 ;  /* 0x000000ffff0c7224 */ /* 0x000fe400078e0a0c */
[--C-:B------:R-:W-:Y:S01]  /*2660*/  @!P2 IMAD.IADD R162, R162, 0x1, -R3.reuse ;  /* 0x00000001a2a2a824 */ /* 0x100fe200078e0a03 */
[----:B------:R-:W-:Y:S01]  /*2670*/  ISETP.GE.AND P2, PT, R16, RZ, PT ;  /* 0x000000ff1000720c */ /* 0x000fe20003f46270 */
[----:B------:R-:W-:Y:S01]  /*2680*/  @!P1 IMAD.IADD R164, R164, 0x1, -R3 ;  /* 0x00000001a4a49824 */ /* 0x000fe200078e0a03 */
[C---:B------:R-:W-:Y:S01]  /*2690*/  ISETP.GT.U32.AND P1, PT, R3.reuse, R11, PT ;  /* 0x0000000b0300720c */ /* 0x040fe20003f24070 */
[----:B------:R-:W-:Y:S02]  /*26a0*/  IMAD R12, R3, R12, R13 ;  /* 0x0000000c030c7224 */ /* 0x000fe400078e020d */
[----:B------:R-:W-:-:S04]  /*26b0*/  IMAD.HI.U32 R13, R4, R15, RZ ;  /* 0x0000000f040d7227 */ /* 0x000fc800078e00ff */
[----:B------:R-:W-:Y:S01]  /*26c0*/  @!P3 IMAD.MOV R162, RZ, RZ, -R162 ;  /* 0x000000ffffa2b224 */ /* 0x000fe200078e0aa2 */
[----:B------:R-:W-:Y:S01]  /*26d0*/  ISETP.GT.U32.AND P3, PT, R3, R10, PT ;  /* 0x0000000a0300720c */ /* 0x000fe20003f64070 */
[----:B------:R-:W-:Y:S02]  /*26e0*/  IMAD.MOV R16, RZ, RZ, -R13 ;  /* 0x000000ffff107224 */ /* 0x000fe400078e0a0d */
[----:B------:R-:W-:Y:S01]  /*26f0*/  @!P6 IMAD.IADD R7, R7, 0x1, -R3 ;  /* 0x000000010707e824 */ /* 0x000fe200078e0a03 */
[C---:B------:R-:W-:Y:S01]  /*2700*/  ISETP.GT.U32.AND P6, PT, R3.reuse, R12, PT ;  /* 0x0000000c0300720c */ /* 0x040fe20003fc4070 */
[----:B------:R-:W-:Y:S02]  /*2710*/  IMAD R13, R3, R16, R15 ;  /* 0x00000010030d7224 */ /* 0x000fe400078e020f */
[----:B------:R-:W-:Y:S01]  /*2720*/  @!P1 IMAD.IADD R11, R11, 0x1, -R3 ;  /* 0x000000010b0b9824 */ /* 0x000fe200078e0a03 */
[----:B------:R-:W-:Y:S01]  /*2730*/  ISETP.GE.AND P1, PT, R19, RZ, PT ;  /* 0x000000ff1300720c */ /* 0x000fe20003f26270 */
[----:B------:R-:W-:Y:S01]  /*2740*/  @!P0 IMAD.MOV R7, RZ, RZ, -R7 ;  /* 0x000000ffff078224 */ /* 0x000fe200078e0a07 */
[C---:B------:R-:W-:Y:S01]  /*2750*/  ISETP.GT.U32.AND P0, PT, R3.reuse, R13, PT ;  /* 0x0000000d0300720c */ /* 0x040fe20003f04070 */
[----:B------:R-:W-:Y:S01]  /*2760*/  @!P5 IMAD.MOV R164, RZ, RZ, -R164 ;  /* 0x000000ffffa4d224 */ /* 0x000fe200078e0aa4 */
[----:B------:R-:W-:Y:S01]  /*2770*/  ISETP.GT.U32.AND P5, PT, R3, R11, PT ;  /* 0x0000000b0300720c */ /* 0x000fe20003fa4070 */
[----:B------:R-:W-:Y:S01]  /*2780*/  @!P3 IMAD.IADD R10, R10, 0x1, -R3 ;  /* 0x000000010a0ab824 */ /* 0x000fe200078e0a03 */
[----:B------:R-:W-:Y:S01]  /*2790*/  ISETP.GE.AND P3, PT, R14, RZ, PT ;  /* 0x000000ff0e00720c */ /* 0x000fe20003f66270 */
[----:B------:R-:W-:Y:S01]  /*27a0*/  IMAD.HI.U32 R14, R4, R17, RZ ;  /* 0x00000011040e7227 */ /* 0x000fe200078e00ff */
[----:B------:R-:W-:-:S03]  /*27b0*/  IABS R19, R22 ;  /* 0x0000001600137213 */ /* 0x000fc60000000000 */
[----:B------:R-:W-:Y:S02]  /*27c0*/  @!P6 IMAD.IADD R12, R12, 0x1, -R3 ;  /* 0x000000010c0ce824 */ /* 0x000fe400078e0a03 */
[----:B------:R-:W-:-:S03]  /*27d0*/  IMAD.HI.U32 R15, R4, R18, RZ ;  /* 0x00000012040f7227 */ /* 0x000fc600078e00ff */
[C---:B------:R-:W-:Y:S01]  /*27e0*/  ISETP.GT.U32.AND P6, PT, R3.reuse, R12, PT ;  /* 0x0000000c0300720c */ /* 0x040fe20003fc4070 */
[----:B------:R-:W-:Y:S02]  /*27f0*/  IMAD.MOV R14, RZ, RZ, -R14 ;  /* 0x000000ffff0e7224 */ /* 0x000fe400078e0a0e */
[----:B------:R-:W-:Y:S02]  /*2800*/  IMAD.MOV R15, RZ, RZ, -R15 ;  /* 0x000000ffff0f7224 */ /* 0x000fe400078e0a0f */
[----:B------:R-:W-:Y:S01]  /*2810*/  IMAD R14, R3, R14, R17 ;  /* 0x0000000e030e7224 */ /* 0x000fe200078e0211 */
[----:B------:R-:W-:Y:S01]  /*2820*/  LOP3.LUT R17, R6, 0x23, RZ, 0xfc, !PT ;  /* 0x0000002306117812 */ /* 0x000fe200078efcff */
[--C-:B------:R-:W-:Y:S02]  /*2830*/  @!P0 IMAD.IADD R13, R13, 0x1, -R3.reuse ;  /* 0x000000010d0d8824 */ /* 0x100fe400078e0a03 */
[----:B------:R-:W-:Y:S01]  /*2840*/  IMAD R15, R3, R15, R18 ;  /* 0x0000000f030f7224 */ /* 0x000fe200078e0212 */
[----:B------:R-:W-:Y:S01]  /*2850*/  IABS R18, R17 ;  /* 0x0000001100127213 */ /* 0x000fe20000000000 */
[--C-:B------:R-:W-:Y:S01]  /*2860*/  @!P5 IMAD.IADD R11, R11, 0x1, -R3.reuse ;  /* 0x000000010b0bd824 */ /* 0x100fe200078e0a03 */
[C---:B------:R-:W-:Y:S01]  /*2870*/  ISETP.GT.U32.AND P5, PT, R3.reuse, R14, PT ;  /* 0x0000000e0300720c */ /* 0x040fe20003fa4070 */
[----:B------:R-:W-:Y:S01]  /*2880*/  @!P6 IMAD.IADD R12, R12, 0x1, -R3 ;  /* 0x000000010c0ce824 */ /* 0x000fe200078e0a03 */
[C---:B------:R-:W-:Y:S01]  /*2890*/  ISETP.GT.U32.AND P0, PT, R3.reuse, R13, PT ;  /* 0x0000000d0300720c */ /* 0x040fe20003f04070 */
[----:B------:R-:W-:Y:S01]  /*28a0*/  IMAD.HI.U32 R16, R4, R18, RZ ;  /* 0x0000001204107227 */ /* 0x000fe200078e00ff */
[----:B------:R-:W-:-:S03]  /*28b0*/  ISETP.GT.U32.AND P6, PT, R3, R15, PT ;  /* 0x0000000f0300720c */ /* 0x000fc60003fc4070 */
[----:B------:R-:W-:Y:S02]  /*28c0*/  IMAD.MOV R16, RZ, RZ, -R16 ;  /* 0x000000ffff107224 */ /* 0x000fe400078e0a10 */
[----:B------:R-:W-:Y:S02]  /*28d0*/  @!P3 IMAD.MOV R12, RZ, RZ, -R12 ;  /* 0x000000ffff0cb224 */ /* 0x000fe400078e0a0c */
[----:B------:R-:W-:Y:S01]  /*28e0*/  IMAD R16, R3, R16, R18 ;  /* 0x0000001003107224 */ /* 0x000fe200078e0212 */
[----:B------:R-:W-:Y:S01]  /*28f0*/  LOP3.LUT R18, R6, 0x25, RZ, 0xfc, !PT ;  /* 0x0000002506127812 */ /* 0x000fe200078efcff */
[--C-:B------:R-:W-:Y:S01]  /*2900*/  @!P5 IMAD.IADD R14, R14, 0x1, -R3.reuse ;  /* 0x000000010e0ed824 */ /* 0x100fe200078e0a03 */
[----:B------:R-:W-:Y:S01]  /*2910*/  ISETP.GE.AND P5, PT, R17, RZ, PT ;  /* 0x000000ff1100720c */ /* 0x000fe20003fa6270 */
[----:B------:R-:W-:Y:S01]  /*2920*/  @!P0 IMAD.IADD R13, R13, 0x1, -R3 ;  /* 0x000000010d0d8824 */ /* 0x000fe200078e0a03 */
[----:B------:R-:W-:Y:S01]  /*2930*/  ISETP.GE.AND P0, PT, R22, RZ, PT ;  /* 0x000000ff1600720c */ /* 0x000fe20003f06270 */
[----:B------:R-:W-:Y:S01]  /*2940*/  IMAD.HI.U32 R17, R4, R19, RZ ;  /* 0x0000001304117227 */ /* 0x000fe200078e00ff */
[----:B------:R-:W-:-:S03]  /*2950*/  ISETP.GT.U32.AND P3, PT, R3, R14, PT ;  /* 0x0000000e0300720c */ /* 0x000fc60003f64070 */
[----:B------:R-:W-:Y:S01]  /*2960*/  @!P1 IMAD.MOV R13, RZ, RZ, -R13 ;  /* 0x000000ffff0d9224 */ /* 0x000fe200078e0a0d */
[----:B------:R-:W-:Y:S01]  /*2970*/  ISETP.GT.U32.AND P1, PT, R3, R16, PT ;  /* 0x000000100300720c */ /* 0x000fe20003f24070 */
[----:B------:R-:W-:Y:S01]  /*2980*/  @!P2 IMAD.MOV R10, RZ, RZ, -R10 ;  /* 0x000000ffff0aa224 */ /* 0x000fe200078e0a0a */
[----:B------:R-:W-:Y:S01]  /*2990*/  ISETP.GE.AND P2, PT, R20, RZ, PT ;  /* 0x000000ff1400720c */ /* 0x000fe20003f46270 */
[----:B------:R-:W-:Y:S02]  /*29a0*/  @!P6 IMAD.IADD R15, R15, 0x1, -R3 ;  /* 0x000000010f0fe824 */ /* 0x000fe400078e0a03 */
[----:B------:R-:W-:Y:S02]  /*29b0*/  IMAD.MOV R20, RZ, RZ, -R17 ;  /* 0x000000ffff147224 */ /* 0x000fe400078e0a11 */
[----:B------:R-:W-:Y:S01]  /*29c0*/  @!P4 IMAD.MOV R11, RZ, RZ, -R11 ;  /* 0x000000ffff0bc224 */ /* 0x000fe200078e0a0b */
[C---:B------:R-:W-:Y:S01]  /*29d0*/  ISETP.GT.U32.AND P6, PT, R3.reuse, R15, PT ;  /* 0x0000000f0300720c */ /* 0x040fe20003fc4070 */
[----:B------:R-:W-:Y:S01]  /*29e0*/  IMAD R17, R3, R20, R19 ;  /* 0x0000001403117224 */ /* 0x000fe200078e0213 */
[----:B------:R-:W-:Y:S01]  /*29f0*/  LOP3.LUT R19, R6, 0x26, RZ, 0xfc, !PT ;  /* 0x0000002606137812 */ /* 0x000fe200078efcff */
[--C-:B------:R-:W-:Y:S01]  /*2a00*/  @!P3 IMAD.IADD R14, R14, 0x1, -R3.reuse ;  /* 0x000000010e0eb824 */ /* 0x100fe200078e0a03 */
[----:B------:R-:W-:Y:S01]  /*2a10*/  ISETP.GE.AND P4, PT, R21, RZ, PT ;  /* 0x000000ff1500720c */ /* 0x000fe20003f86270 */
[----:B------:R-:W-:Y:S01]  /*2a20*/  @!P1 IMAD.IADD R16, R16, 0x1, -R3 ;  /* 0x0000000110109824 */ /* 0x000fe200078e0a03 */
[----:B------:R-:W-:Y:S01]  /*2a30*/  ISETP.GT.U32.AND P1, PT, R3, R17, PT ;  /* 0x000000110300720c */ /* 0x000fe20003f24070 */
[----:B------:R-:W-:Y:S01]  /*2a40*/  @!P2 IMAD.MOV R14, RZ, RZ, -R14 ;  /* 0x000000ffff0ea224 */ /* 0x000fe200078e0a0e */
[----:B------:R-:W-:-:S02]  /*2a50*/  IABS R21, R19 ;  /* 0x0000001300157213 */ /* 0x000fc40000000000 */
[----:B------:R-:W-:Y:S02]  /*2a60*/  ISETP.GT.U32.AND P2, PT, R3, R16, PT ;  /* 0x000000100300720c */ /* 0x000fe40003f44070 */
[----:B------:R-:W-:Y:S01]  /*2a70*/  IABS R20, R18 ;  /* 0x0000001200147213 */ /* 0x000fe20000000000 */
[----:B------:R-:W-:Y:S01]  /*2a80*/  @!P6 IMAD.IADD R15, R15, 0x1, -R3 ;  /* 0x000000010f0fe824 */ /* 0x000fe200078e0a03 */
[----:B------:R-:W-:Y:S01]  /*2a90*/  ISETP.GE.AND P6, PT, R19, RZ, PT ;  /* 0x000000ff1300720c */ /* 0x000fe20003fc6270 */
[----:B------:R-:W-:Y:S01]  /*2aa0*/  IMAD.HI.U32 R19, R4, R21, RZ ;  /* 0x0000001504137227 */ /* 0x000fe200078e00ff */
[----:B------:R-:W-:-:S03]  /*2ab0*/  ISETP.GE.AND P3, PT, R18, RZ, PT ;  /* 0x000000ff1200720c */ /* 0x000fc60003f66270 */
[----:B------:R-:W-:-:S04]  /*2ac0*/  IMAD.HI.U32 R18, R4, R20, RZ ;  /* 0x0000001404127227 */ /* 0x000fc800078e00ff */
[----:B------:R-:W-:Y:S02]  /*2ad0*/  IMAD.MOV R22, RZ, RZ, -R19 ;  /* 0x000000ffff167224 */ /* 0x000fe400078e0a13 */
[----:B------:R-:W-:Y:S02]  /*2ae0*/  @!P1 IMAD.IADD R17, R17, 0x1, -R3 ;  /* 0x0000000111119824 */ /* 0x000fe400078e0a03 */
[----:B------:R-:W-:Y:S02]  /*2af0*/  IMAD.MOV R18, RZ, RZ, -R18 ;  /* 0x000000ffff127224 */ /* 0x000fe400078e0a12 */
[C---:B------:R-:W-:Y:S01]  /*2b00*/  IMAD R19, R3.reuse, R22, R21 ;  /* 0x0000001603137224 */ /* 0x040fe200078e0215 */
[C---:B------:R-:W-:Y:S01]  /*2b10*/  ISETP.GT.U32.AND P1, PT, R3.reuse, R17, PT ;  /* 0x000000110300720c */ /* 0x040fe20003f24070 */
[----:B------:R-:W-:Y:S02]  /*2b20*/  @!P2 IMAD.IADD R16, R16, 0x1, -R3 ;  /* 0x000000011010a824 */ /* 0x000fe400078e0a03 */
[----:B------:R-:W-:-:S02]  /*2b30*/  IMAD R18, R3, R18, R20 ;  /* 0x0000001203127224 */ /* 0x000fc400078e0214 */
[----:B------:R-:W-:Y:S01]  /*2b40*/  @!P5 IMAD.MOV R16, RZ, RZ, -R16 ;  /* 0x000000ffff10d224 */ /* 0x000fe200078e0a10 */
[C---:B------:R-:W-:Y:S01]  /*2b50*/  ISETP.GT.U32.AND P5, PT, R3.reuse, R19, PT ;  /* 0x000000130300720c */ /* 0x040fe20003fa4070 */
[----:B------:R-:W-:Y:S01]  /*2b60*/  IMAD.HI.U32 R21, R4, R24, RZ ;  /* 0x0000001804157227 */ /* 0x000fe200078e00ff */
[----:B------:R-:W-:-:S03]  /*2b70*/  ISETP.GT.U32.AND P2, PT, R3, R18, PT ;  /* 0x000000120300720c */ /* 0x000fc60003f44070 */
[----:B------:R-:W-:-:S04]  /*2b80*/  IMAD.HI.U32 R20, R4, R23, RZ ;  /* 0x0000001704147227 */ /* 0x000fc800078e00ff */
[----:B------:R-:W-:Y:S02]  /*2b90*/  IMAD.MOV R21, RZ, RZ, -R21 ;  /* 0x000000ffff157224 */ /* 0x000fe400078e0a15 */
[----:B------:R-:W-:Y:S02]  /*2ba0*/  IMAD.MOV R20, RZ, RZ, -R20 ;  /* 0x000000ffff147224 */ /* 0x000fe400078e0a14 */
[----:B------:R-:W-:Y:S02]  /*2bb0*/  IMAD R21, R3, R21, R24 ;  /* 0x0000001503157224 */ /* 0x000fe400078e0218 */
[----:B------:R-:W-:Y:S02]  /*2bc0*/  @!P1 IMAD.IADD R17, R17, 0x1, -R3 ;  /* 0x0000000111119824 */ /* 0x000fe400078e0a03 */
[----:B------:R-:W-:Y:S01]  /*2bd0*/  IMAD R20, R3, R20, R23 ;  /* 0x0000001403147224 */ /* 0x000fe200078e0217 */
[----:B------:R-:W-:Y:S01]  /*2be0*/  IABS R23, R28 ;  /* 0x0000001c00177213 */ /* 0x000fe20000000000 */
[----:B------:R-:W-:-:S02]  /*2bf0*/  @!P5 IMAD.IADD R19, R19, 0x1, -R3 ;  /* 0x000000011313d824 */ /* 0x000fc400078e0a03 */
[----:B------:R-:W-:Y:S01]  /*2c00*/  @!P0 IMAD.MOV R17, RZ, RZ, -R17 ;  /* 0x000000ffff118224 */ /* 0x000fe200078e0a11 */
[C---:B------:R-:W-:Y:S01]  /*2c10*/  ISETP.GT.U32.AND P0, PT, R3.reuse, R21, PT ;  /* 0x000000150300720c */ /* 0x040fe20003f04070 */
[----:B------:R-:W-:Y:S01]  /*2c20*/  @!P2 IMAD.IADD R18, R18, 0x1, -R3 ;  /* 0x000000011212a824 */ /* 0x000fe200078e0a03 */
[C---:B------:R-:W-:Y:S01]  /*2c30*/  ISETP.GT.U32.AND P5, PT, R3.reuse, R19, PT ;  /* 0x000000130300720c */ /* 0x040fe20003fa4070 */
[----:B------:R-:W-:Y:S01]  /*2c40*/  IMAD.HI.U32 R22, R4, R23, RZ ;  /* 0x0000001704167227 */ /* 0x000fe200078e00ff */
[C---:B------:R-:W-:Y:S02]  /*2c50*/  ISETP.GT.U32.AND P1, PT, R3.reuse, R20, PT ;  /* 0x000000140300720c */ /* 0x040fe40003f24070 */
[----:B------:R-:W-:Y:S01]  /*2c60*/  ISETP.GT.U32.AND P2, PT, R3, R18, PT ;  /* 0x000000120300720c */ /* 0x000fe20003f44070 */
[----:B------:R-:W-:Y:S02]  /*2c70*/  IMAD.MOV R22, RZ, RZ, -R22 ;  /* 0x000000ffff167224 */ /* 0x000fe400078e0a16 */
[----:B------:R-:W-:Y:S01]  /*2c80*/  @!P4 IMAD.MOV R15, RZ, RZ, -R15 ;  /* 0x000000ffff0fc224 */ /* 0x000fe200078e0a0f */
[----:B------:R-:W-:Y:S01]  /*2c90*/  ISETP.GE.AND P4, PT, R25, RZ, PT ;  /* 0x000000ff1900720c */ /* 0x000fe20003f86270 */
[----:B------:R-:W-:Y:S01]  /*2ca0*/  IMAD R22, R3, R22, R23 ;  /* 0x0000001603167224 */ /* 0x000fe200078e0217 */
[----:B------:R-:W-:Y:S01]  /*2cb0*/  IABS R25, R29 ;  /* 0x0000001d00197213 */ /* 0x000fe20000000000 */
[----:B------:R-:W-:-:S02]  /*2cc0*/  @!P0 IMAD.IADD R21, R21, 0x1, -R3 ;  /* 0x0000000115158824 */ /* 0x000fc400078e0a03 */
[----:B------:R-:W-:Y:S01]  /*2cd0*/  @!P5 IMAD.IADD R19, R19, 0x1, -R3 ;  /* 0x000000011313d824 */ /* 0x000fe200078e0a03 */
[C---:B------:R-:W-:Y:S01]  /*2ce0*/  ISETP.GT.U32.AND P5, PT, R3.reuse, R22, PT ;  /* 0x000000160300720c */ /* 0x040fe20003fa4070 */
[----:B------:R-:W-:Y:S01]  /*2cf0*/  IMAD.HI.U32 R23, R4, R25, RZ ;  /* 0x0000001904177227 */ /* 0x000fe200078e00ff */
[----:B------:R-:W-:-:S03]  /*2d00*/  ISETP.GT.U32.AND P0, PT, R3, R21, PT ;  /* 0x000000150300720c */ /* 0x000fc60003f04070 */
[----:B------:R-:W-:Y:S01]  /*2d10*/  @!P2 IMAD.IADD R18, R18, 0x1, -R3 ;  /* 0x000000011212a824 */ /* 0x000fe200078e0a03 */
[----:B------:R-:W-:Y:S01]  /*2d20*/  ISETP.GE.AND P2, PT, R26, RZ, PT ;  /* 0x000000ff1a00720c */ /* 0x000fe20003f46270 */
[----:B------:R-:W-:Y:S02]  /*2d30*/  IMAD.MOV R26, RZ, RZ, -R23 ;  /* 0x000000ffff1a7224 */ /* 0x000fe400078e0a17 */
[----:B------:R-:W-:Y:S02]  /*2d40*/  @!P1 IMAD.IADD R20, R20, 0x1, -R3 ;  /* 0x0000000114149824 */ /* 0x000fe400078e0a03 */
[C---:B------:R-:W-:Y:S01]  /*2d50*/  IMAD R23, R3.reuse, R26, R25 ;  /* 0x0000001a03177224 */ /* 0x040fe200078e0219 */
[----:B------:R-:W-:Y:S01]  /*2d60*/  LOP3.LUT R25, R6, 0x2c, RZ, 0xfc, !PT ;  /* 0x0000002c06197812 */ /* 0x000fe200078efcff */
[--C-:B------:R-:W-:Y:S01]  /*2d70*/  @!P5 IMAD.IADD R22, R22, 0x1, -R3.reuse ;  /* 0x000000011616d824 */ /* 0x100fe200078e0a03 */
[----:B------:R-:W-:Y:S01]  /*2d80*/  ISETP.GT.U32.AND P1, PT, R3, R20, PT ;  /* 0x000000140300720c */ /* 0x000fe20003f24070 */
[----:B------:R-:W-:Y:S01]  /*2d90*/  @!P0 IMAD.IADD R21, R21, 0x1, -R3 ;  /* 0x0000000115158824 */ /* 0x000fe200078e0a03 */
[C---:B------:R-:W-:Y:S01]  /*2da0*/  ISETP.GT.U32.AND P0, PT, R3.reuse, R23, PT ;  /* 0x000000170300720c */ /* 0x040fe20003f04070 */
[----:B------:R-:W-:Y:S01]  /*2db0*/  @!P3 IMAD.MOV R18, RZ, RZ, -R18 ;  /* 0x000000ffff12b224 */ /* 0x000fe200078e0a12 */
[----:B------:R-:W-:Y:S01]  /*2dc0*/  ISETP.GT.U32.AND P5, PT, R3, R22, PT ;  /* 0x000000160300720c */ /* 0x000fe20003fa4070 */
[----:B------:R-:W-:Y:S01]  /*2dd0*/  IMAD.HI.U32 R24, R4, R27, RZ ;  /* 0x0000001b04187227 */ /* 0x000fe200078e00ff */
[----:B------:R-:W-:-:S02]  /*2de0*/  ISETP.GE.AND P3, PT, R28, RZ, PT ;  /* 0x000000ff1c00720c */ /* 0x000fc40003f66270 */
[----:B------:R-:W-:Y:S01]  /*2df0*/  IABS R26, R25 ;  /* 0x00000019001a7213 */ /* 0x000fe20000000000 */
[----:B------:R-:W-:Y:S01]  /*2e00*/  IMAD.MOV R24, RZ, RZ, -R24 ;  /* 0x000000ffff187224 */ /* 0x000fe200078e0a18 */
[----:B------:R-:W-:Y:S01]  /*2e10*/  LOP3.LUT R28, R6, 0x2e, RZ, 0xfc, !PT ;  /* 0x0000002e061c7812 */ /* 0x000fe200078efcff */
[----:B------:R-:W-:Y:S01]  /*2e20*/  @!P6 IMAD.MOV R19, RZ, RZ, -R19 ;  /* 0x000000ffff13e224 */ /* 0x000fe200078e0a13 */
[----:B------:R-:W-:Y:S01]  /*2e30*/  ISETP.GE.AND P6, PT, R29, RZ, PT ;  /* 0x000000ff1d00720c */ /* 0x000fe20003fc6270 */
[--C-:B------:R-:W-:Y:S01]  /*2e40*/  @!P1 IMAD.IADD R20, R20, 0x1, -R3.reuse ;  /* 0x0000000114149824 */ /* 0x100fe200078e0a03 */
[----:B------:R-:W-:Y:S01]  /*2e50*/  ISETP.GE.AND P1, PT, R30, RZ, PT ;  /* 0x000000ff1e00720c */ /* 0x000fe20003f26270 */
[----:B------:R-:W-:Y:S01]  /*2e60*/  @!P0 IMAD.IADD R23, R23, 0x1, -R3 ;  /* 0x0000000117178824 */ /* 0x000fe200078e0a03 */
[----:B------:R-:W-:Y:S01]  /*2e70*/  IABS R31, R28 ;  /* 0x0000001c001f7213 */ /* 0x000fe20000000000 */
[----:B------:R-:W-:Y:S01]  /*2e80*/  IMAD R24, R3, R24, R27 ;  /* 0x0000001803187224 */ /* 0x000fe200078e021b */
[----:B------:R-:W-:Y:S01]  /*2e90*/  LOP3.LUT R27, R6, 0x2d, RZ, 0xfc, !PT ;  /* 0x0000002d061b7812 */ /* 0x000fe200078efcff */
[----:B------:R-:W-:Y:S01]  /*2ea0*/  @!P4 IMAD.MOV R20, RZ, RZ, -R20 ;  /* 0x000000ffff14c224 */ /* 0x000fe200078e0a14 */
[----:B------:R-:W-:Y:S01]  /*2eb0*/  ISETP.GE.AND P4, PT, R25, RZ, PT ;  /* 0x000000ff1900720c */ /* 0x000fe20003f86270 */
[----:B------:R-:W-:Y:S01]  /*2ec0*/  @!P5 IMAD.IADD R22, R22, 0x1, -R3 ;  /* 0x000000011616d824 */ /* 0x000fe200078e0a03 */
[----:B------:R-:W-:Y:S01]  /*2ed0*/  ISETP.GT.U32.AND P0, PT, R3, R23, PT ;  /* 0x000000170300720c */ /* 0x000fe20003f04070 */
[----:B------:R-:W-:Y:S01]  /*2ee0*/  IMAD.HI.U32 R25, R4, R26, RZ ;  /* 0x0000001a04197227 */ /* 0x000fe200078e00ff */
[----:B------:R-:W-:-:S02]  /*2ef0*/  IABS R30, R27 ;  /* 0x0000001b001e7213 */ /* 0x000fc40000000000 */
[----:B------:R-:W-:Y:S01]  /*2f00*/  ISETP.GE.AND P5, PT, R28, RZ, PT ;  /* 0x000000ff1c00720c */ /* 0x000fe20003fa6270 */
[----:B------:R-:W-:Y:S01]  /*2f10*/  @!P3 IMAD.MOV R22, RZ, RZ, -R22 ;  /* 0x000000ffff16b224 */ /* 0x000fe200078e0a16 */
[----:B------:R-:W-:Y:S01]  /*2f20*/  ISETP.GT.U32.AND P3, PT, R3, R24, PT ;  /* 0x000000180300720c */ /* 0x000fe20003f64070 */
[----:B------:R-:W-:Y:S02]  /*2f30*/  IMAD.MOV R25, RZ, RZ, -R25 ;  /* 0x000000ffff197224 */ /* 0x000fe400078e0a19 */
[----:B------:R-:W-:-:S04]  /*2f40*/  IMAD.HI.U32 R28, R4, R33, RZ ;  /* 0x00000021041c7227 */ /* 0x000fc800078e00ff */
[----:B------:R-:W-:Y:S02]  /*2f50*/  IMAD R25, R3, R25, R26 ;  /* 0x0000001903197224 */ /* 0x000fe400078e021a */
[----:B------:R-:W-:Y:S02]  /*2f60*/  @!P0 IMAD.IADD R23, R23, 0x1, -R3 ;  /* 0x0000000117178824 */ /* 0x000fe400078e0a03 */
[----:B------:R-:W-:Y:S01]  /*2f70*/  IMAD.HI.U32 R26, R4, R30, RZ ;  /* 0x0000001e041a7227 */ /* 0x000fe200078e00ff */
[----:B------:R-:W-:-:S03]  /*2f80*/  ISETP.GT.U32.AND P0, PT, R3, R25, PT ;  /* 0x000000190300720c */ /* 0x000fc60003f04070 */
[----:B------:R-:W-:Y:S02]  /*2f90*/  @!P3 IMAD.IADD R24, R24, 0x1, -R3 ;  /* 0x000000011818b824 */ /* 0x000fe400078e0a03 */
[----:B------:R-:W-:Y:S02]  /*2fa0*/  IMAD.MOV R26, RZ, RZ, -R26 ;  /* 0x000000ffff1a7224 */ /* 0x000fe400078e0a1a */
[----:B------:R-:W-:Y:S01]  /*2fb0*/  IMAD.MOV R34, RZ, RZ, -R28 ;  /* 0x000000ffff227224 */ /* 0x000fe200078e0a1c */
[C---:B------:R-:W-:Y:S01]  /*2fc0*/  ISETP.GT.U32.AND P3, PT, R3.reuse, R24, PT ;  /* 0x000000180300720c */ /* 0x040fe20003f64070 */
[C---:B------:R-:W-:Y:S02]  /*2fd0*/  IMAD R26, R3.reuse, R26, R30 ;  /* 0x0000001a031a7224 */ /* 0x040fe400078e021e */
[----:B------:R-:W-:Y:S01]  /*2fe0*/  IMAD R30, R3, R34, R33 ;  /* 0x00000022031e7224 */ /* 0x000fe200078e0221 */
[----:B------:R-:W-:Y:S01]  /*2ff0*/  LOP3.LUT R33, R6, 0x31, RZ, 0xfc, !PT ;  /* 0x0000003106217812 */ /* 0x000fe200078efcff */
[----:B------:R-:W-:-:S02]  /*3000*/  @!P0 IMAD.IADD R25, R25, 0x1, -R3 ;  /* 0x0000000119198824 */ /* 0x000fc400078e0a03 */
[----:B------:R-:W-:Y:S01]  /*3010*/  @!P2 IMAD.MOV R21, RZ, RZ, -R21 ;  /* 0x000000ffff15a224 */ /* 0x000fe200078e0a15 */
[----:B------:R-:W-:Y:S01]  /*3020*/  ISETP.GE.AND P2, PT, R27, RZ, PT ;  /* 0x000000ff1b00720c */ /* 0x000fe20003f46270 */
[----:B------:R-:W-:Y:S01]  /*3030*/  IMAD.HI.U32 R27, R4, R31, RZ ;  /* 0x0000001f041b7227 */ /* 0x000fe200078e00ff */
[C---:B------:R-:W-:Y:S02]  /*3040*/  ISETP.GT.U32.AND P0, PT, R3.reuse, R25, PT ;  /* 0x000000190300720c */ /* 0x040fe40003f04070 */
[----:B------:R-:W-:Y:S01]  /*3050*/  IABS R34, R33 ;  /* 0x0000002100227213 */ /* 0x000fe20000000000 */
[----:B------:R-:W-:Y:S01]  /*3060*/  @!P3 IMAD.IADD R24, R24, 0x1, -R3 ;  /* 0x000000011818b824 */ /* 0x000fe200078e0a03 */
[----:B------:R-:W-:Y:S01]  /*3070*/  ISETP.GT.U32.AND P3, PT, R3, R26, PT ;  /* 0x0000001a0300720c */ /* 0x000fe20003f64070 */
[----:B------:R-:W-:-:S04]  /*3080*/  IMAD.HI.U32 R29, R4, R35, RZ ;  /* 0x00000023041d7227 */ /* 0x000fc800078e00ff */
[----:B------:R-:W-:Y:S01]  /*3090*/  @!P6 IMAD.MOV R23, RZ, RZ, -R23 ;  /* 0x000000ffff17e224 */ /* 0x000fe200078e0a17 */
[----:B------:R-:W-:Y:S01]  /*30a0*/  ISETP.GE.AND P6, PT, R32, RZ, PT ;  /* 0x000000ff2000720c */ /* 0x000fe20003fc6270 */
[----:B------:R-:W-:Y:S02]  /*30b0*/  IMAD.MOV R32, RZ, RZ, -R27 ;  /* 0x000000ffff207224 */ /* 0x000fe400078e0a1b */
[----:B------:R-:W-:Y:S01]  /*30c0*/  @!P0 IMAD.IADD R25, R25, 0x1, -R3 ;  /* 0x0000000119198824 */ /* 0x000fe200078e0a03 */
[C---:B------:R-:W-:Y:S01]  /*30d0*/  ISETP.GT.U32.AND P0, PT, R3.reuse, R30, PT ;  /* 0x0000001e0300720c */ /* 0x040fe20003f04070 */
[----:B------:R-:W-:Y:S02]  /*30e0*/  IMAD.MOV R36, RZ, RZ, -R29 ;  /* 0x000000ffff247224 */ /* 0x000fe400078e0a1d */
[----:B------:R-:W-:Y:S02]  /*30f0*/  @!P3 IMAD.IADD R26, R26, 0x1, -R3 ;  /* 0x000000011a1ab824 */ /* 0x000fe400078e0a03 */
[----:B------:R-:W-:-:S02]  /*3100*/  IMAD R28, R3, R32, R31 ;  /* 0x00000020031c7224 */ /* 0x000fc400078e021f */
[C---:B------:R-:W-:Y:S01]  /*3110*/  IMAD R32, R3.reuse, R36, R35 ;  /* 0x0000002403207224 */ /* 0x040fe200078e0223 */
[C---:B------:R-:W-:Y:S01]  /*3120*/  ISETP.GT.U32.AND P3, PT, R3.reuse, R26, PT ;  /* 0x0000001a0300720c */ /* 0x040fe20003f64070 */
[----:B------:R-:W-:Y:S01]  /*3130*/  @!P1 IMAD.MOV R24, RZ, RZ, -R24 ;  /* 0x000000ffff189224 */ /* 0x000fe200078e0a18 */
[----:B------:R-:W-:Y:S01]  /*3140*/  LOP3.LUT R35, R6, 0x32, RZ, 0xfc, !PT ;  /* 0x0000003206237812 */ /* 0x000fe200078efcff */
[----:B------:R-:W-:Y:S01]  /*3150*/  IMAD.HI.U32 R27, R4, R34, RZ ;  /* 0x00000022041b7227 */ /* 0x000fe200078e00ff */
[----:B------:R-:W-:Y:S02]  /*3160*/  ISETP.GT.U32.AND P1, PT, R3, R28, PT ;  /* 0x0000001c0300720c */ /* 0x000fe40003f24070 */
[----:B------:R-:W-:Y:S01]  /*3170*/  IABS R36, R35 ;  /* 0x0000002300247213 */ /* 0x000fe20000000000 */
[----:B------:R-:W-:Y:S02]  /*3180*/  @!P0 IMAD.IADD R30, R30, 0x1, -R3 ;  /* 0x000000011e1e8824 */ /* 0x000fe400078e0a03 */
[----:B------:R-:W-:-:S02]  /*3190*/  IMAD.MOV R27, RZ, RZ, -R27 ;  /* 0x000000ffff1b7224 */ /* 0x000fc400078e0a1b */
[----:B------:R-:W-:Y:S01]  /*31a0*/  IMAD.HI.U32 R29, R4, R36, RZ ;  /* 0x00000024041d7227 */ /* 0x000fe200078e00ff */
[----:B------:R-:W-:-:S03]  /*31b0*/  ISETP.GT.U32.AND P0, PT, R3, R30, PT ;  /* 0x0000001e0300720c */ /* 0x000fc60003f04070 */
[----:B------:R-:W-:Y:S01]  /*31c0*/  @!P3 IMAD.IADD R26, R26, 0x1, -R3 ;  /* 0x000000011a1ab824 */ /* 0x000fe200078e0a03 */
[C---:B------:R-:W-:Y:S01]  /*31d0*/  ISETP.GT.U32.AND P3, PT, R3.reuse, R32, PT ;  /* 0x000000200300720c */ /* 0x040fe20003f64070 */
[----:B------:R-:W-:Y:S02]  /*31e0*/  IMAD.MOV R29, RZ, RZ, -R29 ;  /* 0x000000ffff1d7224 */ /* 0x000fe400078e0a1d */
[----:B------:R-:W-:Y:S02]  /*31f0*/  @!P4 IMAD.MOV R25, RZ, RZ, -R25 ;  /* 0x000000ffff19c224 */ /* 0x000fe400078e0a19 */
[C---:B------:R-:W-:Y:S02]  /*3200*/  IMAD R36, R3.reuse, R29, R36 ;  /* 0x0000001d03247224 */ /* 0x040fe400078e0224 */
[C---:B------:R-:W-:Y:S02]  /*3210*/  IMAD R34, R3.reuse, R27, R34 ;  /* 0x0000001b03227224 */ /* 0x040fe400078e0222 */
[----:B------:R-:W-:Y:S01]  /*3220*/  @!P0 IMAD.IADD R30, R30, 0x1, -R3 ;  /* 0x000000011e1e8824 */ /* 0x000fe200078e0a03 */
[----:B------:R-:W-:Y:S01]  /*3230*/  ISETP.GT.U32.AND P0, PT, R3, R36, PT ;  /* 0x000000240300720c */ /* 0x000fe20003f04070 */
[----:B------:R-:W-:-:S04]  /*3240*/  IMAD.HI.U32 R27, R4, R38, RZ ;  /* 0x00000026041b7227 */ /* 0x000fc800078e00ff */
[--C-:B------:R-:W-:Y:S01]  /*3250*/  @!P3 IMAD.IADD R32, R32, 0x1, -R3.reuse ;  /* 0x000000012020b824 */ /* 0x100fe200078e0a03 */
[----:B------:R-:W-:Y:S01]  /*3260*/  ISETP.GE.AND P3, PT, R37, RZ, PT ;  /* 0x000000ff2500720c */ /* 0x000fe20003f66270 */
[----:B------:R-:W-:Y:S01]  /*3270*/  @!P1 IMAD.IADD R28, R28, 0x1, -R3 ;  /* 0x000000011c1c9824 */ /* 0x000fe200078e0a03 */
[----:B------:R-:W-:Y:S01]  /*3280*/  LOP3.LUT R37, R6, 0x3e, RZ, 0xfc, !PT ;  /* 0x0000003e06257812 */ /* 0x000fe200078efcff */
[----:B------:R-:W-:Y:S01]  /*3290*/  IMAD.MOV R27, RZ, RZ, -R27 ;  /* 0x000000ffff1b7224 */ /* 0x000fe200078e0a1b */
[C---:B------:R-:W-:Y:S01]  /*32a0*/  ISETP.GT.U32.AND P4, PT, R3.reuse, R32, PT ;  /* 0x000000200300720c */ /* 0x040fe20003f84070 */
[----:B------:R-:W-:Y:S01]  /*32b0*/  IMAD.HI.U32 R31, R4, R42, RZ ;  /* 0x0000002a041f7227 */ /* 0x000fe200078e00ff */
[----:B------:R-:W-:Y:S02]  /*32c0*/  ISETP.GT.U32.AND P1, PT, R3, R28, PT ;  /* 0x0000001c0300720c */ /* 0x000fe40003f24070 */
[----:B------:R-:W-:Y:S01]  /*32d0*/  IABS R58, R37 ;  /* 0x00000025003a7213 */ /* 0x000fe20000000000 */
[----:B------:R-:W-:-:S02]  /*32e0*/  @!P0 IMAD.IADD R36, R36, 0x1, -R3 ;  /* 0x0000000124248824 */ /* 0x000fc400078e0a03 */
[C---:B------:R-:W-:Y:S02]  /*32f0*/  IMAD R38, R3.reuse, R27, R38 ;  /* 0x0000001b03267224 */ /* 0x040fe400078e0226 */
[----:B------:R-:W-:Y:S01]  /*3300*/  IMAD.MOV R31, RZ, RZ, -R31 ;  /* 0x000000ffff1f7224 */ /* 0x000fe200078e0a1f */
[----:B------:R-:W-:Y:S01]  /*3310*/  ISETP.GT.U32.AND P0, PT, R3, R36, PT ;  /* 0x000000240300720c */ /* 0x000fe20003f04070 */
[----:B------:R-:W-:-:S04]  /*3320*/  IMAD.HI.U32 R27, R4, R44, RZ ;  /* 0x0000002c041b7227 */ /* 0x000fc800078e00ff */
[--C-:B------:R-:W-:Y:S01]  /*3330*/  @!P4 IMAD.IADD R32, R32, 0x1, -R3.reuse ;  /* 0x000000012020c824 */ /* 0x100fe200078e0a03 */
[C---:B------:R-:W-:Y:S01]  /*3340*/  ISETP.GT.U32.AND P4, PT, R3.reuse, R38, PT ;  /* 0x000000260300720c */ /* 0x040fe20003f84070 */
[C---:B------:R-:W-:Y:S02]  /*3350*/  IMAD R42, R3.reuse, R31, R42 ;  /* 0x0000001f032a7224 */ /* 0x040fe400078e022a */
[----:B------:R-:W-:Y:S01]  /*3360*/  @!P1 IMAD.IADD R28, R28, 0x1, -R3 ;  /* 0x000000011c1c9824 */ /* 0x000fe200078e0a03 */
[----:B------:R-:W-:Y:S01]  /*3370*/  ISETP.GT.U32.AND P1, PT, R3, R34, PT ;  /* 0x000000220300720c */ /* 0x000fe20003f24070 */
[----:B------:R-:W-:-:S04]  /*3380*/  IMAD.HI.U32 R29, R4, R40, RZ ;  /* 0x00000028041d7227 */ /* 0x000fc800078e00ff */
[----:B------:R-:W-:Y:S01]  /*3390*/  @!P0 IMAD.IADD R36, R36, 0x1, -R3 ;  /* 0x0000000124248824 */ /* 0x000fe200078e0a03 */
[----:B------:R-:W-:Y:S01]  /*33a0*/  ISETP.GT.U32.AND P0, PT, R3, R42, PT ;  /* 0x0000002a0300720c */ /* 0x000fe20003f04070 */
[----:B------:R-:W-:Y:S02]  /*33b0*/  IMAD.MOV R29, RZ, RZ, -R29 ;  /* 0x000000ffff1d7224 */ /* 0x000fe400078e0a1d */
[----:B------:R-:W-:Y:S01]  /*33c0*/  @!P4 IMAD.IADD R38, R38, 0x1, -R3 ;  /* 0x000000012626c824 */ /* 0x000fe200078e0a03 */
[----:B------:R-:W-:Y:S01]  /*33d0*/  ISETP.GE.AND P4, PT, R33, RZ, PT ;  /* 0x000000ff2100720c */ /* 0x000fe20003f86270 */
[----:B------:R-:W-:Y:S02]  /*33e0*/  IMAD.MOV R33, RZ, RZ, -R27 ;  /* 0x000000ffff217224 */ /* 0x000fe400078e0a1b */
[--C-:B------:R-:W-:Y:S02]  /*33f0*/  @!P1 IMAD.IADD R34, R34, 0x1, -R3.reuse ;  /* 0x0000000122229824 */ /* 0x100fe400078e0a03 */
[C---:B------:R-:W-:Y:S01]  /*3400*/  IMAD R44, R3.reuse, R33, R44 ;  /* 0x00000021032c7224 */ /* 0x040fe200078e022c */
[----:B------:R-:W-:Y:S01]  /*3410*/  IABS R33, R53 ;  /* 0x0000003500217213 */ /* 0x000fe20000000000 */
[C---:B------:R-:W-:Y:S01]  /*3420*/  IMAD R40, R3.reuse, R29, R40 ;  /* 0x0000001d03287224 */ /* 0x040fe200078e0228 */
[C---:B------:R-:W-:Y:S01]  /*3430*/  ISETP.GT.U32.AND P1, PT, R3.reuse, R34, PT ;  /* 0x000000220300720c */ /* 0x040fe20003f24070 */
[----:B------:R-:W-:Y:S01]  /*3440*/  @!P0 IMAD.IADD R42, R42, 0x1, -R3 ;  /* 0x000000012a2a8824 */ /* 0x000fe200078e0a03 */
[----:B------:R-:W-:Y:S01]  /*3450*/  ISETP.GT.U32.AND P0, PT, R3, R44, PT ;  /* 0x0000002c0300720c */ /* 0x000fe20003f04070 */
[----:B------:R-:W-:-:S04]  /*3460*/  IMAD.HI.U32 R29, R4, R46, RZ ;  /* 0x0000002e041d7227 */ /* 0x000fc800078e00ff */
[----:B------:R-:W-:Y:S02]  /*3470*/  IMAD.MOV R29, RZ, RZ, -R29 ;  /* 0x000000ffff1d7224 */ /* 0x000fe400078e0a1d */
[----:B------:R-:W-:-:S04]  /*3480*/  IMAD.HI.U32 R31, R4, R48, RZ ;  /* 0x00000030041f7227 */ /* 0x000fc800078e00ff */
[C---:B------:R-:W-:Y:S02]  /*3490*/  IMAD R46, R3.reuse, R29, R46 ;  /* 0x0000001d032e7224 */ /* 0x040fe400078e022e */
[--C-:B------:R-:W-:Y:S02]  /*34a0*/  @!P0 IMAD.IADD R44, R44, 0x1, -R3.reuse ;  /* 0x000000012c2c8824 */ /* 0x100fe400078e0a03 */
[----:B------:R-:W-:Y:S01]  /*34b0*/  @!P1 IMAD.IADD R34, R34, 0x1, -R3 ;  /* 0x0000000122229824 */ /* 0x000fe200078e0a03 */
[C---:B------:R-:W-:Y:S01]  /*34c0*/  ISETP.GT.U32.AND P0, PT, R3.reuse, R46, PT ;  /* 0x0000002e0300720c */ /* 0x040fe20003f04070 */
[----:B------:R-:W-:Y:S01]  /*34d0*/  IMAD.MOV R31, RZ, RZ, -R31 ;  /* 0x000000ffff1f7224 */ /* 0x000fe200078e0a1f */
[----:B------:R-:W-:Y:S01]  /*34e0*/  ISETP.GT.U32.AND P1, PT, R3, R40, PT ;  /* 0x000000280300720c */ /* 0x000fe20003f24070 */
[----:B------:R-:W-:-:S04]  /*34f0*/  IMAD.HI.U32 R27, R4, R50, RZ ;  /* 0x00000032041b7227 */ /* 0x000fc800078e00ff */
[C---:B------:R-:W-:Y:S02]  /*3500*/  IMAD R48, R3.reuse, R31, R48 ;  /* 0x0000001f03307224 */ /* 0x040fe400078e0230 */
[----:B------:R-:W-:Y:S02]  /*3510*/  IMAD.MOV R27, RZ, RZ, -R27 ;  /* 0x000000ffff1b7224 */ /* 0x000fe400078e0a1b */
[----:B------:R-:W-:Y:S02]  /*3520*/  @!P4 IMAD.MOV R34, RZ, RZ, -R34 ;  /* 0x000000ffff22c224 */ /* 0x000fe400078e0a22 */
[--C-:B------:R-:W-:Y:S01]  /*3530*/  @!P0 IMAD.IADD R46, R46, 0x1, -R3.reuse ;  /* 0x000000012e2e8824 */ /* 0x100fe200078e0a03 */
[----:B------:R-:W-:Y:S01]  /*3540*/  ISETP.GT.U32.AND P0, PT, R3, R48, PT ;  /* 0x000000300300720c */ /* 0x000fe20003f04070 */
[----:B------:R-:W-:Y:S01]  /*3550*/  @!P1 IMAD.IADD R40, R40, 0x1, -R3 ;  /* 0x0000000128289824 */ /* 0x000fe200078e0a03 */
[----:B------:R-:W-:Y:S01]  /*3560*/  ISETP.GE.AND P1, PT, R35, RZ, PT ;  /* 0x000000ff2300720c */ /* 0x000fe20003f26270 */
[C---:B------:R-:W-:Y:S01]  /*3570*/  IMAD R50, R3.reuse, R27, R50 ;  /* 0x0000001b03327224 */ /* 0x040fe200078e0232 */
[----:B------:R-:W-:Y:S01]  /*3580*/  ISETP.GT.U32.AND P4, PT, R3, R46, PT ;  /* 0x0000002e0300720c */ /* 0x000fe20003f84070 */
[----:B------:R-:W-:-:S04]  /*3590*/  IMAD.HI.U32 R6, R4, R33, RZ ;  /* 0x0000002104067227 */ /* 0x000fc800078e00ff */
[----:B------:R-:W-:-:S04]  /*35a0*/  IMAD.HI.U32 R27, R4, R52, RZ ;  /* 0x00000034041b7227 */ /* 0x000fc800078e00ff */
[----:B------:R-:W-:-:S04]  /*35b0*/  IMAD.HI.U32 R29, R4, R54, RZ ;  /* 0x00000036041d7227 */ /* 0x000fc800078e00ff */
[----:B------:R-:W-:-:S04]  /*35c0*/  IMAD.HI.U32 R31, R4, R56, RZ ;  /* 0x00000038041f7227 */ /* 0x000fc800078e00ff */
[----:B------:R-:W-:-:S04]  /*35d0*/  IMAD.HI.U32 R4, R4, R58, RZ ;  /* 0x0000003a04047227 */ /* 0x000fc800078e00ff */
[----:B------:R-:W-:Y:S02]  /*35e0*/  IMAD.MOV R35, RZ, RZ, -R4 ;  /* 0x000000ffff237224 */ /* 0x000fe400078e0a04 */
[----:B------:R-:W-:Y:S01]  /*35f0*/  @!P0 IMAD.IADD R48, R48, 0x1, -R3 ;  /* 0x0000000130308824 */ /* 0x000fe200078e0a03 */
[C---:B------:R-:W-:Y:S01]  /*3600*/  ISETP.GT.U32.AND P0, PT, R3.reuse, R38, PT ;  /* 0x000000260300720c */ /* 0x040fe20003f04070 */
[----:B------:R-:W-:Y:S01]  /*3610*/  @!P2 IMAD.MOV R26, RZ, RZ, -R26 ;  /* 0x000000ffff1aa224 */ /* 0x000fe200078e0a1a */
[C---:B------:R-:W-:Y:S01]  /*3620*/  ISETP.GT.U32.AND P2, PT, R3.reuse, R40, PT ;  /* 0x000000280300720c */ /* 0x040fe20003f44070 */
[----:B------:R-:W-:Y:S01]  /*3630*/  @!P5 IMAD.MOV R28, RZ, RZ, -R28 ;  /* 0x000000ffff1cd224 */ /* 0x000fe200078e0a1c */
[C---:B------:R-:W-:Y:S01]  /*3640*/  ISETP.GT.U32.AND P5, PT, R3.reuse, R42, PT ;  /* 0x0000002a0300720c */ /* 0x040fe20003fa4070 */
[C---:B------:R-:W-:Y:S02]  /*3650*/  IMAD R58, R3.reuse, R35, R58 ;  /* 0x00000023033a7224 */ /* 0x040fe400078e023a */
[----:B------:R-:W-:Y:S01]  /*3660*/  @!P1 IMAD.MOV R36, RZ, RZ, -R36 ;  /* 0x000000ffff249224 */ /* 0x000fe200078e0a24 */
[----:B------:R-:W-:Y:S01]  /*3670*/  ISETP.GT.U32.AND P1, PT, R3, R50, PT ;  /* 0x000000320300720c */ /* 0x000fe20003f24070 */
[----:B------:R-:W-:-:S02]  /*3680*/  IMAD.MOV R6, RZ, RZ, -R6 ;  /* 0x000000ffff067224 */ /* 0x000fc400078e0a06 */
[----:B------:R-:W-:Y:S02]  /*3690*/  IMAD.MOV R27, RZ, RZ, -R27 ;  /* 0x000000ffff1b7224 */ /* 0x000fe400078e0a1b */
[----:B------:R-:W-:Y:S02]  /*36a0*/  IMAD.MOV R29, RZ, RZ, -R29 ;  /* 0x000000ffff1d7224 */ /* 0x000fe400078e0a1d */
[----:B------:R-:W-:Y:S01]  /*36b0*/  @!P4 IMAD.IADD R46, R46, 0x1, -R3 ;  /* 0x000000012e2ec824 */ /* 0x000fe200078e0a03 */
[C---:B------:R-:W-:Y:S01]  /*36c0*/  ISETP.GT.U32.AND P4, PT, R3.reuse, R58, PT ;  /* 0x0000003a0300720c */ /* 0x040fe20003f84070 */
[C---:B------:R-:W-:Y:S02]  /*36d0*/  IMAD R4, R3.reuse, R6, R33 ;  /* 0x0000000603047224 */ /* 0x040fe400078e0221 */
[C---:B------:R-:W-:Y:S01]  /*36e0*/  IMAD R52, R3.reuse, R27, R52 ;  /* 0x0000001b03347224 */ /* 0x040fe200078e0234 */
[----:B------:R-:W1:Y:S01]  /*36f0*/  LDS R6, [UR6] ;  /* 0x00000006ff067984 */ /* 0x000e620008000800 */
[----:B------:R-:W-:-:S02]  /*3700*/  IMAD R54, R3, R29, R54 ;  /* 0x0000001d03367224 */ /* 0x000fc400078e0236 */
[----:B------:R-:W-:Y:S01]  /*3710*/  @!P3 IMAD.MOV R32, RZ, RZ, -R32 ;  /* 0x000000ffff20b224 */ /* 0x000fe200078e0a20 */
[C---:B------:R-:W-:Y:S01]  /*3720*/  ISETP.GT.U32.AND P3, PT, R3.reuse, R44, PT ;  /* 0x0000002c0300720c */ /* 0x040fe20003f64070 */
[----:B------:R-:W-:Y:S01]  /*3730*/  @!P6 IMAD.MOV R30, RZ, RZ, -R30 ;  /* 0x000000ffff1ee224 */ /* 0x000fe200078e0a1e */
[C---:B------:R-:W-:Y:S01]  /*3740*/  ISETP.GT.U32.AND P6, PT, R3.reuse, R48, PT ;  /* 0x000000300300720c */ /* 0x040fe20003fc4070 */
[--C-:B------:R-:W-:Y:S01]  /*3750*/  @!P0 IMAD.IADD R38, R38, 0x1, -R3.reuse ;  /* 0x0000000126268824 */ /* 0x100fe200078e0a03 */
[C---:B------:R-:W-:Y:S01]  /*3760*/  ISETP.GT.U32.AND P0, PT, R3.reuse, R4, PT ;  /* 0x000000040300720c */ /* 0x040fe20003f04070 */
[--C-:B------:R-:W-:Y:S01]  /*3770*/  @!P2 IMAD.IADD R40, R40, 0x1, -R3.reuse ;  /* 0x000000012828a824 */ /* 0x100fe200078e0a03 */
[C---:B------:R-:W-:Y:S01]  /*3780*/  ISETP.GT.U32.AND P2, PT, R3.reuse, R52, PT ;  /* 0x000000340300720c */ /* 0x040fe20003f44070 */
[----:B------:R-:W-:Y:S01]  /*3790*/  @!P5 IMAD.IADD R42, R42, 0x1, -R3 ;  /* 0x000000012a2ad824 */ /* 0x000fe200078e0a03 */
[----:B------:R-:W-:Y:S01]  /*37a0*/  ISETP.GT.U32.AND P5, PT, R3, R54, PT ;  /* 0x000000360300720c */ /* 0x000fe20003fa4070 */
[----:B------:R-:W-:-:S02]  /*37b0*/  IMAD.MOV R31, RZ, RZ, -R31 ;  /* 0x000000ffff1f7224 */ /* 0x000fc400078e0a1f */
[--C-:B------:R-:W-:Y:S01]  /*37c0*/  @!P1 IMAD.IADD R50, R50, 0x1, -R3.reuse ;  /* 0x0000000132329824 */ /* 0x100fe200078e0a03 */
[----:B------:R-:W-:Y:S01]  /*37d0*/  ISETP.GE.AND P1, PT, R41, RZ, PT ;  /* 0x000000ff2900720c */ /* 0x000fe20003f26270 */
[C---:B------:R-:W-:Y:S02]  /*37e0*/  IMAD R56, R3.reuse, R31, R56 ;  /* 0x0000001f03387224 */ /* 0x040fe400078e0238 */
[--C-:B------:R-:W-:Y:S01]  /*37f0*/  @!P4 IMAD.IADD R58, R58, 0x1, -R3.reuse ;  /* 0x000000013a3ac824 */ /* 0x100fe200078e0a03 */
[C---:B------:R-:W-:Y:S01]  /*3800*/  ISETP.GT.U32.AND P4, PT, R3.reuse, R50, PT ;  /* 0x000000320300720c */ /* 0x040fe20003f84070 */
[--C-:B------:R-:W-:Y:S01]  /*3810*/  @!P3 IMAD.IADD R44, R44, 0x1, -R3.reuse ;  /* 0x000000012c2cb824 */ /* 0x100fe200078e0a03 */
[----:B------:R-:W-:Y:S01]  /*3820*/  ISETP.GT.U32.AND P3, PT, R3, R56, PT ;  /* 0x000000380300720c */ /* 0x000fe20003f64070 */
[--C-:B------:R-:W-:Y:S01]  /*3830*/  @!P6 IMAD.IADD R48, R48, 0x1, -R3.reuse ;  /* 0x000000013030e824 */ /* 0x100fe200078e0a03 */
[----:B------:R-:W-:Y:S01]  /*3840*/  ISETP.GE.AND P6, PT, R39, RZ, PT ;  /* 0x000000ff2700720c */ /* 0x000fe20003fc6270 */
[--C-:B------:R-:W-:Y:S01]  /*3850*/  @!P0 IMAD.IADD R4, R4, 0x1, -R3.reuse ;  /* 0x0000000104048824 */ /* 0x100fe200078e0a03 */
[----:B------:R-:W-:Y:S01]  /*3860*/  ISETP.GE.AND P0, PT, R43, RZ, PT ;  /* 0x000000ff2b00720c */ /* 0x000fe20003f06270 */
[--C-:B------:R-:W-:Y:S01]  /*3870*/  @!P2 IMAD.IADD R52, R52, 0x1, -R3.reuse ;  /* 0x000000013434a824 */ /* 0x100fe200078e0a03 */
[----:B------:R-:W-:Y:S01]  /*3880*/  ISETP.GE.AND P2, PT, R45, RZ, PT ;  /* 0x000000ff2d00720c */ /* 0x000fe20003f46270 */
[--C-:B------:R-:W-:Y:S01]  /*3890*/  @!P5 IMAD.IADD R54, R54, 0x1, -R3.reuse ;  /* 0x000000013636d824 */ /* 0x100fe200078e0a03 */
[----:B------:R-:W-:Y:S01]  /*38a0*/  ISETP.GE.AND P5, PT, R47, RZ, PT ;  /* 0x000000ff2f00720c */ /* 0x000fe20003fa6270 */
[----:B------:R-:W-:Y:S01]  /*38b0*/  @!P1 IMAD.MOV R40, RZ, RZ, -R40 ;  /* 0x000000ffff289224 */ /* 0x000fe200078e0a28 */
[----:B------:R-:W-:Y:S01]  /*38c0*/  ISETP.GT.U32.AND P1, PT, R3, R4, PT ;  /* 0x000000040300720c */ /* 0x000fe20003f24070 */
[--C-:B------:R-:W-:Y:S01]  /*38d0*/  @!P4 IMAD.IADD R50, R50, 0x1, -R3.reuse ;  /* 0x000000013232c824 */ /* 0x100fe200078e0a03 */
[----:B------:R-:W-:Y:S01]  /*38e0*/  ISETP.GE.AND P4, PT, R53, RZ, PT ;  /* 0x000000ff3500720c */ /* 0x000fe20003f86270 */
[--C-:B------:R-:W-:Y:S01]  /*38f0*/  @!P3 IMAD.IADD R56, R56, 0x1, -R3.reuse ;  /* 0x000000013838b824 */ /* 0x100fe200078e0a03 */
[----:B------:R-:W-:Y:S01]  /*3900*/  BAR.SYNC.DEFER_BLOCKING 0x0 ;  /* 0x0000000000007b1d */ /* 0x000fe20000010000 */
[----:B------:R-:W-:Y:S01]  /*3910*/  @!P6 IMAD.MOV R38, RZ, RZ, -R38 ;  /* 0x000000ffff26e224 */ /* 0x000fe200078e0a26 */
[----:B------:R-:W-:Y:S01]  /*3920*/  ISETP.GE.AND P3, PT, R49, RZ, PT ;  /* 0x000000ff3100720c */ /* 0x000fe20003f66270 */
[----:B------:R-:W-:Y:S01]  /*3930*/  @!P0 IMAD.MOV R42, RZ, RZ, -R42 ;  /* 0x000000ffff2a8224 */ /* 0x000fe200078e0a2a */
[C---:B------:R-:W-:Y:S01]  /*3940*/  ISETP.GT.U32.AND P0, PT, R3.reuse, R52, PT ;  /* 0x000000340300720c */ /* 0x040fe20003f04070 */
[----:B------:R-:W-:Y:S01]  /*3950*/  @!P2 IMAD.MOV R44, RZ, RZ, -R44 ;  /* 0x000000ffff2ca224 */ /* 0x000fe200078e0a2c */
[C---:B------:R-:W-:Y:S01]  /*3960*/  ISETP.GT.U32.AND P2, PT, R3.reuse, R54, PT ;  /* 0x000000360300720c */ /* 0x040fe20003f44070 */
[----:B------:R-:W-:Y:S01]  /*3970*/  @!P5 IMAD.MOV R46, RZ, RZ, -R46 ;  /* 0x000000ffff2ed224 */ /* 0x000fe200078e0a2e */
[C---:B------:R-:W-:Y:S01]  /*3980*/  ISETP.GT.U32.AND P6, PT, R3.reuse, R56, PT ;  /* 0x000000380300720c */ /* 0x040fe20003fc4070 */
[----:B------:R-:W-:Y:S01]  /*3990*/  @!P1 IMAD.IADD R4, R4, 0x1, -R3 ;  /* 0x0000000104049824 */ /* 0x000fe200078e0a03 */
[----:B------:R-:W-:-:S02]  /*39a0*/  ISETP.GT.U32.AND P5, PT, R3, R58, PT ;  /* 0x0000003a0300720c */ /* 0x000fc40003fa4070 */
[----:B------:R-:W-:Y:S01]  /*39b0*/  ISETP.GE.AND P1, PT, R55, RZ, PT ;  /* 0x000000ff3700720c */ /* 0x000fe20003f26270 */
[----:B------:R-:W-:Y:S01]  /*39c0*/  @!P4 IMAD.MOV R4, RZ, RZ, -R4 ;  /* 0x000000ffff04c224 */ /* 0x000fe200078e0a04 */
[----:B------:R-:W-:Y:S01]  /*39d0*/  ISETP.NE.AND P4, PT, R9, RZ, PT ;  /* 0x000000ff0900720c */ /* 0x000fe20003f85270 */
[----:B------:R-:W-:Y:S01]  /*39e0*/  @!P3 IMAD.MOV R48, RZ, RZ, -R48 ;  /* 0x000000ffff30b224 */ /* 0x000fe200078e0a30 */
[----:B------:R-:W-:Y:S01]  /*39f0*/  LOP3.LUT R9, RZ, R9, RZ, 0x33, !PT ;  /* 0x00000009ff097212 */ /* 0x000fe200078e33ff */
[--C-:B------:R-:W-:Y:S01]  /*3a00*/  @!P0 IMAD.IADD R52, R52, 0x1, -R3.reuse ;  /* 0x0000000134348824 */ /* 0x100fe200078e0a03 */
[----:B------:R-:W-:Y:S01]  /*3a10*/  ISETP.GE.AND P3, PT, R51, RZ, PT ;  /* 0x000000ff3300720c */ /* 0x000fe20003f66270 */
[--C-:B------:R-:W-:Y:S01]  /*3a20*/  @!P2 IMAD.IADD R54, R54, 0x1, -R3.reuse ;  /* 0x000000013636a824 */ /* 0x100fe200078e0a03 */
[C---:B------:R-:W-:Y:S01]  /*3a30*/  SEL R27, R9.reuse, R7, !P4 ;  /* 0x00000007091b7207 */ /* 0x040fe20006000000 */
[--C-:B------:R-:W-:Y:S01]  /*3a40*/  @!P6 IMAD.IADD R56, R56, 0x1, -R3.reuse ;  /* 0x000000013838e824 */ /* 0x100fe200078e0a03 */
[C---:B------:R-:W-:Y:S01]  /*3a50*/  SEL R7, R9.reuse, R11, !P4 ;  /* 0x0000000b09077207 */ /* 0x040fe20006000000 */
[----:B------:R-:W-:Y:S01]  /*3a60*/  @!P5 IMAD.IADD R58, R58, 0x1, -R3 ;  /* 0x000000013a3ad824 */ /* 0x000fe200078e0a03 */
[C---:B------:R-:W-:Y:S01]  /*3a70*/  SEL R3, R9.reuse, R10, !P4 ;  /* 0x0000000a09037207 */ /* 0x040fe20006000000 */
[----:B------:R-:W-:Y:S01]  /*3a80*/  STL [R1], R27 ;  /* 0x0000001b01007387 */ /* 0x000fe20000100800 */
[----:B------:R-:W-:Y:S01]  /*3a90*/  SEL R10, R9, R12, !P4 ;  /* 0x0000000c090a7207 */ /* 0x000fe20006000000 */
[----:B------:R-:W-:Y:S01]  /*3aa0*/  @!P1 IMAD.MOV R52, RZ, RZ, -R52 ;  /* 0x000000ffff349224 */ /* 0x000fe200078e0a34 */
[----:B------:R-:W-:Y:S01]  /*3ab0*/  ISETP.GE.AND P0, PT, R57, RZ, PT ;  /* 0x000000ff3900720c */ /* 0x000fe20003f06270 */
[----:B------:R2:W-:Y:S01]  /*3ac0*/  STL [R1+0x4], R3 ;  /* 0x0000040301007387 */ /* 0x0005e20000100800 */
[----:B-1----:R-:W-:Y:S01]  /*3ad0*/  R2UR UR16, R6 ;  /* 0x00000000061072ca */ /* 0x002fe200000e0000 */
[----:B------:R-:W-:Y:S01]  /*3ae0*/  @!P3 IMAD.MOV R50, RZ, RZ, -R50 ;  /* 0x000000ffff32b224 */ /* 0x000fe200078e0a32 */
[----:B------:R-:W-:Y:S01]  /*3af0*/  ISETP.GE.AND P2, PT, R59, RZ, PT ;  /* 0x000000ff3b00720c */ /* 0x000fe20003f46270 */
[----:B------:R1:W-:Y:S01]  /*3b00*/  STL [R1+0x8], R7 ;  /* 0x0000080701007387 */ /* 0x0003e20000100800 */
[----:B------:R-:W-:Y:S01]  /*3b10*/  ISETP.GE.AND P6, PT, R37, RZ, PT ;  /* 0x000000ff2500720c */ /* 0x000fe20003fc6270 */
[----:B------:R-:W3:Y:S01]  /*3b20*/  LDC R6, c[0x0][0x3a0] ;  /* 0x0000e800ff067b82 */ /* 0x000ee20000000800 */
[----:B------:R-:W-:Y:S01]  /*3b30*/  SEL R4, R9, R4, !P4 ;  /* 0x0000000409047207 */ /* 0x000fe20006000000 */
[----:B------:R5:W-:Y:S01]  /*3b40*/  STL [R1+0xc], R10 ;  /* 0x00000c0a01007387 */ /* 0x000be20000100800 */
[----:B------:R-:W-:-:S02]  /*3b50*/  ISETP.GE.AND P5, PT, R61, RZ, PT ;  /* 0x000000ff3d00720c */ /* 0x000fc40003fa6270 */
[C---:B--2---:R-:W-:Y:S01]  /*3b60*/  SEL R3, R9.reuse, R13, !P4 ;  /* 0x0000000d09037207 */ /* 0x044fe20006000000 */
[----:B------:R-:W-:Y:S01]  /*3b70*/  @!P0 IMAD.MOV R54, RZ, RZ, -R54 ;  /* 0x000000ffff368224 */ /* 0x000fe200078e0a36 */
[----:B------:R-:W-:Y:S02]  /*3b80*/  ISETP.NE.AND P3, PT, R8, RZ, PT ;  /* 0x000000ff0800720c */ /* 0x000fe40003f65270 */
[C---:B-1----:R-:W-:Y:S01]  /*3b90*/  SEL R7, R9.reuse, R14, !P4 ;  /* 0x0000000e09077207 */ /* 0x042fe20006000000 */
[----:B------:R1:W-:Y:S01]  /*3ba0*/  STL [R1+0x10], R3 ;  /* 0x0000100301007387 */ /* 0x0003e20000100800 */
[----:B------:R-:W-:Y:S01]  /*3bb0*/  @!P2 IMAD.MOV R56, RZ, RZ, -R56 ;  /* 0x000000ffff38a224 */ /* 0x000fe200078e0a38 */
[C---:B-----5:R-:W-:Y:S01]  /*3bc0*/  SEL R10, R9.reuse, R15, !P4 ;  /* 0x0000000f090a7207 */ /* 0x060fe20006000000 */
[----:B------:R-:W-:Y:S01]  /*3bd0*/  @!P6 IMAD.MOV R58, RZ, RZ, -R58 ;  /* 0x000000ffff3ae224 */ /* 0x000fe200078e0a3a */
[----:B------:R2:W-:Y:S01]  /*3be0*/  STL [R1+0x14], R7 ;  /* 0x0000140701007387 */ /* 0x0005e20000100800 */
[C---:B------:R-:W-:Y:S01]  /*3bf0*/  SEL R2, R9.reuse, R2, !P4 ;  /* 0x0000000209027207 */ /* 0x040fe20006000000 */
[----:B------:R-:W-:Y:S01]  /*3c00*/  @!P5 IMAD.MOV R5, RZ, RZ, -R5 ;  /* 0x000000ffff05d224 */ /* 0x000fe200078e0a05 */
[C---:B------:R-:W-:Y:S01]  /*3c10*/  SEL R141, R9.reuse, R141, !P4 ;  /* 0x0000008d098d7207 */ /* 0x040fe20006000000 */
[----:B------:R5:W-:Y:S01]  /*3c20*/  STL [R1+0x18], R10 ;  /* 0x0000180a01007387 */ /* 0x000be20000100800 */
[----:B------:R-:W-:-:S02]  /*3c30*/  SEL R143, R9, R143, !P4 ;  /* 0x0000008f098f7207 */ /* 0x000fc40006000000 */
[C---:B-1----:R-:W-:Y:S02]  /*3c40*/  SEL R3, R9.reuse, R16, !P4 ;  /* 0x0000001009037207 */ /* 0x042fe40006000000 */
[----:B------:R-:W-:Y:S02]  /*3c50*/  @!P3 LOP3.LUT R5, RZ, R8, RZ, 0x33, !PT ;  /* 0x00000008ff05b212 */ /* 0x000fe400078e33ff */
[C---:B--2---:R-:W-:Y:S01]  /*3c60*/  SEL R7, R9.reuse, R17, !P4 ;  /* 0x0000001109077207 */ /* 0x044fe20006000000 */
[----:B------:R1:W-:Y:S01]  /*3c70*/  STL [R1+0x1c], R3 ;  /* 0x00001c0301007387 */ /* 0x0003e20000100800 */
[C---:B------:R-:W-:Y:S02]  /*3c80*/  SEL R145, R9.reuse, R145, !P4 ;  /* 0x0000009109917207 */ /* 0x040fe40006000000 */
[C---:B-----5:R-:W-:Y:S01]  /*3c90*/  SEL R10, R9.reuse, R18, !P4 ;  /* 0x00000012090a7207 */ /* 0x060fe20006000000 */
[----:B------:R2:W-:Y:S01]  /*3ca0*/  STL [R1+0x20], R7 ;  /* 0x0000200701007387 */ /* 0x0005e20000100800 */
[----:B------:R-:W-:-:S02]  /*3cb0*/  SEL R147, R9, R147, !P4 ;  /* 0x0000009309937207 */ /* 0x000fc40006000000 */
[C---:B------:R-:W-:Y:S01]  /*3cc0*/  SEL R149, R9.reuse, R149, !P4 ;  /* 0x0000009509957207 */ /* 0x040fe20006000000 */
[----:B------:R5:W-:Y:S01]  /*3cd0*/  STL [R1+0x24], R10 ;  /* 0x0000240a01007387 */ /* 0x000be20000100800 */
[C---:B------:R-:W-:Y:S02]  /*3ce0*/  SEL R151, R9.reuse, R151, !P4 ;  /* 0x0000009709977207 */ /* 0x040fe40006000000 */
[C---:B-1----:R-:W-:Y:S02]  /*3cf0*/  SEL R3, R9.reuse, R19, !P4 ;  /* 0x0000001309037207 */ /* 0x042fe40006000000 */
[C---:B------:R-:W-:Y:S02]  /*3d00*/  SEL R153, R9.reuse, R153, !P4 ;  /* 0x0000009909997207 */ /* 0x040fe40006000000 */
[C---:B--2---:R-:W-:Y:S01]  /*3d10*/  SEL R7, R9.reuse, R20, !P4 ;  /* 0x0000001409077207 */ /* 0x044fe20006000000 */
[----:B------:R1:W-:Y:S01]  /*3d20*/  STL [R1+0x28], R3 ;  /* 0x0000280301007387 */ /* 0x0003e20000100800 */
[----:B------:R-:W-:-:S02]  /*3d30*/  SEL R155, R9, R155, !P4 ;  /* 0x0000009b099b7207 */ /* 0x000fc40006000000 */
[C---:B-----5:R-:W-:Y:S01]  /*3d40*/  SEL R10, R9.reuse, R21, !P4 ;  /* 0x00000015090a7207 */ /* 0x060fe20006000000 */
[----:B------:R2:W-:Y:S01]  /*3d50*/  STL [R1+0x2c], R7 ;  /* 0x00002c0701007387 */ /* 0x0005e20000100800 */
[C---:B------:R-:W-:Y:S02]  /*3d60*/  SEL R157, R9.reuse, R157, !P4 ;  /* 0x0000009d099d7207 */ /* 0x040fe40006000000 */
[C---:B------:R-:W-:Y:S01]  /*3d70*/  SEL R159, R9.reuse, R159, !P4 ;  /* 0x0000009f099f7207 */ /* 0x040fe20006000000 */
[----:B------:R5:W-:Y:S01]  /*3d80*/  STL [R1+0x30], R10 ;  /* 0x0000300a01007387 */ /* 0x000be20000100800 */
[C---:B------:R-:W-:Y:S02]  /*3d90*/  SEL R161, R9.reuse, R161, !P4 ;  /* 0x000000a109a17207 */ /* 0x040fe40006000000 */
[C---:B-1----:R-:W-:Y:S02]  /*3da0*/  SEL R3, R9.reuse, R22, !P4 ;  /* 0x0000001609037207 */ /* 0x042fe40006000000 */
[----:B------:R-:W-:-:S02]  /*3db0*/  SEL R163, R9, R163, !P4 ;  /* 0x000000a309a37207 */ /* 0x000fc40006000000 */
[C---:B--2---:R-:W-:Y:S01]  /*3dc0*/  SEL R7, R9.reuse, R23, !P4 ;  /* 0x0000001709077207 */ /* 0x044fe20006000000 */
[----:B------:R1:W-:Y:S01]  /*3dd0*/  STL [R1+0x34], R3 ;  /* 0x0000340301007387 */ /* 0x0003e20000100800 */
[C---:B------:R-:W-:Y:S02]  /*3de0*/  SEL R165, R9.reuse, R165, !P4 ;  /* 0x000000a509a57207 */ /* 0x040fe40006000000 */
[C---:B-----5:R-:W-:Y:S01]  /*3df0*/  SEL R10, R9.reuse, R24, !P4 ;  /* 0x00000018090a7207 */ /* 0x060fe20006000000 */
[----:B------:R2:W-:Y:S01]  /*3e00*/  STL [R1+0x38], R7 ;  /* 0x0000380701007387 */ /* 0x0005e20000100800 */
[C---:B------:R-:W-:Y:S02]  /*3e10*/  SEL R138, R9.reuse, R138, !P4 ;  /* 0x0000008a098a7207 */ /* 0x040fe40006000000 */
[C---:B------:R-:W-:Y:S01]  /*3e20*/  SEL R139, R9.reuse, R139, !P4 ;  /* 0x0000008b098b7207 */ /* 0x040fe20006000000 */
[----:B------:R5:W-:Y:S01]  /*3e30*/  STL [R1+0x3c], R10 ;  /* 0x00003c0a01007387 */ /* 0x000be20000100800 */
[----:B------:R-:W-:-:S02]  /*3e40*/  SEL R140, R9, R140, !P4 ;  /* 0x0000008c098c7207 */ /* 0x000fc40006000000 */
[C---:B-1----:R-:W-:Y:S02]  /*3e50*/  SEL R3, R9.reuse, R25, !P4 ;  /* 0x0000001909037207 */ /* 0x042fe40006000000 */
[C---:B------:R-:W-:Y:S02]  /*3e60*/  SEL R142, R9.reuse, R142, !P4 ;  /* 0x0000008e098e7207 */ /* 0x040fe40006000000 */
        /* <DEDUP_REMOVED lines=25> */
[----:B-----5:R-:W-:Y:S01]  /*4000*/  SEL R10, R9, R40, !P4 ;  /* 0x00000028090a7207 */ /* 0x020fe20006000000 */
[----:B------:R2:W-:Y:S01]  /*4010*/  STL [R1+0x5c], R7 ;  /* 0x00005c0701007387 */ /* 0x0005e20000100800 */
[C---:B----4-:R-:W-:Y:S02]  /*4020*/  LEA R71, P6, R70.reuse, UR10, 0x1 ;  /* 0x0000000a46477c11 */ /* 0x050fe4000f8c08ff */
[----:B------:R-:W-:Y:S01]  /*4030*/  ISETP.NE.U32.AND P2, PT, R73, RZ, PT ;  /* 0x000000ff4900720c */ /* 0x000fe20003f45070 */
[----:B------:R4:W-:Y:S01]  /*4040*/  STL [R1+0x60], R10 ;  /* 0x0000600a01007387 */ /* 0x0009e20000100800 */
[----:B------:R-:W-:-:S02]  /*4050*/  LEA.HI.X.SX32 R70, R70, UR11, 0x1, P6 ;  /* 0x0000000b46467c11 */ /* 0x000fc4000b0f0eff */
[C---:B-1----:R-:W-:Y:S02]  /*4060*/  SEL R3, R9.reuse, R42, !P4 ;  /* 0x0000002a09037207 */ /* 0x042fe40006000000 */
[----:B--2---:R-:W-:-:S03]  /*4070*/  SEL R7, R9, R44, !P4 ;  /* 0x0000002c09077207 */ /* 0x004fc60006000000 */
[----:B------:R1:W-:Y:S01]  /*4080*/  STL [R1+0x64], R3 ;  /* 0x0000640301007387 */ /* 0x0003e20000100800 */
[----:B----4-:R-:W-:-:S03]  /*4090*/  SEL R10, R9, R46, !P4 ;  /* 0x0000002e090a7207 */ /* 0x010fc60006000000 */
[----:B------:R2:W-:Y:S04]  /*40a0*/  STL [R1+0x68], R7 ;  /* 0x0000680701007387 */ /* 0x0005e80000100800 */
[----:B------:R-:W-:Y:S01]  /*40b0*/  STL [R1+0x6c], R10 ;  /* 0x00006c0a01007387 */ /* 0x000fe20000100800 */
[C---:B-1----:R-:W-:Y:S02]  /*40c0*/  SEL R3, R9.reuse, R48, !P4 ;  /* 0x0000003009037207 */ /* 0x042fe40006000000 */
[----:B--2---:R-:W-:-:S03]  /*40d0*/  SEL R7, R9, R50, !P4 ;  /* 0x0000003209077207 */ /* 0x004fc60006000000 */
[----:B------:R1:W-:Y:S04]  /*40e0*/  STL [R1+0x70], R3 ;  /* 0x0000700301007387 */ /* 0x0003e80000100800 */
[----:B------:R2:W-:Y:S04]  /*40f0*/  STL [R1+0x74], R7 ;  /* 0x0000740701007387 */ /* 0x0005e80000100800 */
[----:B------:R4:W-:Y:S01]  /*4100*/  STL [R1+0x78], R4 ;  /* 0x0000780401007387 */ /* 0x0009e20000100800 */
[C---:B-1----:R-:W-:Y:S02]  /*4110*/  SEL R3, R9.reuse, R52, !P4 ;  /* 0x0000003409037207 */ /* 0x042fe40006000000 */
[----:B--2---:R-:W-:-:S03]  /*4120*/  SEL R7, R9, R54, !P4 ;  /* 0x0000003609077207 */ /* 0x004fc60006000000 */
[----:B------:R1:W-:Y:S01]  /*4130*/  STL [R1+0x7c], R3 ;  /* 0x00007c0301007387 */ /* 0x0003e20000100800 */
[----:B----4-:R-:W-:-:S03]  /*4140*/  SEL R4, R9, R56, !P4 ;  /* 0x0000003809047207 */ /* 0x010fc60006000000 */
[----:B------:R-:W-:Y:S04]  /*4150*/  STL [R1+0x80], R7 ;  /* 0x0000800701007387 */ /* 0x000fe80000100800 */
[----:B------:R3:W-:Y:S01]  /*4160*/  STL [R1+0x84], R4 ;  /* 0x0000840401007387 */ /* 0x0007e20000100800 */
[----:B-1----:R-:W-:-:S05]  /*4170*/  SEL R3, R9, R58, !P4 ;  /* 0x0000003a09037207 */ /* 0x002fca0006000000 */
[----:B------:R1:W-:Y:S01]  /*4180*/  STL [R1+0x88], R3 ;  /* 0x0000880301007387 */ /* 0x0003e20000100800 */
[----:B---3--:R-:W-:-:S03]  /*4190*/  VIADD R4, R6, 0xffffff80 ;  /* 0xffffff8006047836 */ /* 0x008fc60000000000 */
[----:B------:R2:W-:Y:S02]  /*41a0*/  STL [R1+0x8c], R2 ;  /* 0x00008c0201007387 */ /* 0x0005e40000100800 */
[----:B------:R-:W-:Y:S01]  /*41b0*/  ISETP.GE.U32.AND P3, PT, R4, 0x7fffff01, PT ;  /* 0x7fffff010400780c */ /* 0x000fe20003f66070 */
[C---:B------:R-:W-:Y:S02]  /*41c0*/  VIADD R4, R6.reuse, 0xffffff83 ;  /* 0xffffff8306047836 */ /* 0x040fe40000000000 */
[C---:B-1----:R-:W-:Y:S02]  /*41d0*/  VIADD R3, R6.reuse, 0xffffff81 ;  /* 0xffffff8106037836 */ /* 0x042fe40000000000 */
[----:B--2---:R-:W-:Y:S01]  /*41e0*/  VIADD R2, R6, 0xffffff82 ;  /* 0xffffff8206027836 */ /* 0x004fe20000000000 */
[----:B------:R-:W-:Y:S02]  /*41f0*/  ISETP.GE.U32.AND P1, PT, R4, 0x7fffff04, PT ;  /* 0x7fffff040400780c */ /* 0x000fe40003f26070 */
[----:B------:R-:W-:Y:S01]  /*4200*/  ISETP.GE.U32.AND P0, PT, R3, 0x7fffff02, PT ;  /* 0x7fffff020300780c */ /* 0x000fe20003f06070 */
[----:B------:R-:W-:Y:S01]  /*4210*/  VIADD R3, R6, 0xffffff84 ;  /* 0xffffff8406037836 */ /* 0x000fe20000000000 */
[----:B------:R-:W-:Y:S01]  /*4220*/  ISETP.GE.U32.AND P4, PT, R2, 0x7fffff03, PT ;  /* 0x7fffff030200780c */ /* 0x000fe20003f86070 */
[----:B0-----:R-:W-:Y:S01]  /*4230*/  IMAD R2, R5, UR4, RZ ;  /* 0x0000000405027c24 */ /* 0x001fe2000f8e02ff */
[----:B------:R-:W-:-:S02]  /*4240*/  UMOV UR4, 0x1 ;  /* 0x0000000100047882 */ /* 0x000fc40000000000 */
[----:B------:R-:W-:Y:S02]  /*4250*/  ISETP.GE.U32.AND P5, PT, R3, 0x7fffff05, PT ;  /* 0x7fffff050300780c */ /* 0x000fe40003fa6070 */
[----:B------:R-:W-:-:S04]  /*4260*/  LEA R3, P6, R2, UR8, 0x1 ;  /* 0x0000000802037c11 */ /* 0x000fc8000f8c08ff */
[----:B------:R-:W-:Y:S01]  /*4270*/  LEA.HI.X.SX32 R2, R2, UR9, 0x1, P6 ;  /* 0x0000000902027c11 */ /* 0x000fe2000b0f0eff */
[----:B------:R-:W-:Y:S08]  /*4280*/  BRA.U UP0, `(.L_x_11) ;  /* 0x0000000100187547 */ /* 0x000ff0000b800000 */
[----:B------:R-:W-:Y:S01]  /*4290*/  ELECT P6, URZ, PT ;  /* 0x0000000000ff782f */ /* 0x000fe200038c0000 */
[----:B------:R-:W-:Y:S01]  /*42a0*/  IMAD.MOV.U32 R4, RZ, RZ, 0x1 ;  /* 0x00000001ff047424 */ /* 0x000fe200078e00ff */
[----:B------:R-:W-:Y:S11]  /*42b0*/  UVIRTCOUNT.DEALLOC.SMPOOL 0x80 ;  /* 0x000000800000784c */ /* 0x000ff60000000000 */
[----:B------:R-:W-:-:S04]  /*42c0*/  @P6 MOV R5, 0x40 ;  /* 0x0000004000056802 */ /* 0x000fc80000000f00 */
[----:B------:R-:W-:-:S05]  /*42d0*/  @P6 LEA R5, R60, R5, 0x18 ;  /* 0x000000053c056211 */ /* 0x000fca00078ec0ff */
[----:B------:R0:W-:Y:S02]  /*42e0*/  @P6 STS.U8 [R5], R4 ;  /* 0x0000000405006388 */ /* 0x0001e40000000000 */
.L_x_11:
[----:B------:R-:W-:Y:S01]  /*42f0*/  UIADD3 UR7, UPT, UPT, UR16, UR7, URZ ;  /* 0x0000000710077290 */ /* 0x000fe2000fffe0ff */
[C---:B------:R-:W-:Y:S01]  /*4300*/  IMAD R10, R68.reuse, 0xfe, RZ ;  /* 0x000000fe440a7824 */ /* 0x040fe200078e02ff */
[----:B------:R-:W-:Y:S01]  /*4310*/  VOTEU.ALL UP1, P2 ;  /* 0x0000000000ff7886 */ /* 0x000fe20001020000 */
[----:B------:R-:W-:Y:S01]  /*4320*/  UIADD3 UR8, UPT, UPT, UR6, 0x8000, URZ ;  /* 0x0000800006087890 */ /* 0x000fe2000fffe0ff */
[----:B0-----:R-:W-:Y:S01]  /*4330*/  IMAD R5, R68, 0x7f, RZ ;  /* 0x0000007f44057824 */ /* 0x001fe200078e02ff */
[----:B------:R-:W-:Y:S01]  /*4340*/  VOTEU.ALL UP2, P2 ;  /* 0x0000000000ff7886 */ /* 0x000fe20001040000 */
[----:B------:R-:W-:Y:S01]  /*4350*/  IADD3 R9, P6, PT, R10, R3, RZ ;  /* 0x000000030a097210 */ /* 0x000fe20007fde0ff */
[----:B------:R-:W-:Y:S01]  /*4360*/  IMAD R4, R68, 0xfc, RZ ;  /* 0x000000fc44047824 */ /* 0x000fe200078e02ff */
[----:B------:R-:W-:-:S04]  /*4370*/  @!UP1 UIADD3 UR10, UPT, UPT, -UR4, 0x100000, URZ ;  /* 0x00100000040a9890 */ /* 0x000fc8000fffe1ff */
[----:B------:R-:W-:Y:S02]  /*4380*/  @!UP1 USHF.L.U32 UR11, UR10, 0xb, URZ ;  /* 0x0000000b0a0b9899 */ /* 0x000fe400080006ff */
[----:B------:R-:W-:Y:S01]  /*4390*/  @!UP1 USHF.L.U32 UR10, UR10, 0x1, URZ ;  /* 0x000000010a0a9899 */ /* 0x000fe200080006ff */
[----:B------:R-:W-:Y:S01]  /*43a0*/  STTM.x128 tmem[UR7], RZ ;  /* 0x000000ff000079ed */ /* 0x000fe200083c0007 */
[----:B------:R-:W0:Y:S02]  /*43b0*/  FENCE.VIEW.ASYNC.T ;  /* 0x00000000000073c6 */ /* 0x000e240000000200 */
[----:B0-----:R-:W-:Y:S01]  /*43c0*/  BAR.SYNC.DEFER_BLOCKING 0x0 ;  /* 0x0000000000007b1d */ /* 0x001fe20000010000 */
[----:B------:R-:W-:Y:S01]  /*43d0*/  LEA.HI.X.SX32 R11, R5, R2, 0x1, P6 ;  /* 0x00000002050b7211 */ /* 0x000fe200030f0eff */
[----:B------:R-:W-:Y:S01]  /*43e0*/  IMAD R8, R68, 0x7e, RZ ;  /* 0x0000007e44087824 */ /* 0x000fe200078e02ff */
[----:B------:R-:W-:Y:S01]  /*43f0*/  IADD3 R12, P6, PT, R4, R3, RZ ;  /* 0x00000003040c7210 */ /* 0x000fe20007fde0ff */
[----:B------:R-:W-:Y:S01]  /*4400*/  @!P3 IMAD.MOV.U32 R4, RZ, RZ, R9 ;  /* 0x000000ffff04b224 */ /* 0x000fe200078e0009 */
[----:B------:R-:W-:Y:S01]  /*4410*/  PRMT R136, RZ, 0x7610, R136 ;  /* 0x00007610ff887816 */ /* 0x000fe20000000088 */
[----:B------:R-:W-:Y:S01]  /*4420*/  @!P3 IMAD.MOV.U32 R5, RZ, RZ, R11 ;  /* 0x000000ffff05b224 */ /* 0x000fe200078e000b */
[----:B------:R-:W-:Y:S01]  /*4430*/  STL [R1+0x5c0], R70 ;  /* 0x0005c04601007387 */ /* 0x000fe20000100800 */
[----:B------:R-:W-:Y:S01]  /*4440*/  VIADD R7, R6, 0xffffff85 ;  /* 0xffffff8506077836 */ /* 0x000fe20000000000 */
[----:B------:R-:W-:-:S02]  /*4450*/  PRMT R137, RZ, 0x7610, R137 ;  /* 0x00007610ff897816 */ /* 0x000fc40000000089 */
[----:B------:R-:W-:Y:S01]  /*4460*/  PRMT R134, RZ, 0x7610, R134 ;  /* 0x00007610ff867816 */ /* 0x000fe20000000086 */
[----:B------:R-:W-:Y:S01]  /*4470*/  STL [R1+0x5bc], R69 ;  /* 0x0005bc4501007387 */ /* 0x000fe20000100800 */
[----:B------:R-:W-:Y:S01]  /*4480*/  IMAD R10, R68, 0xfa, RZ ;  /* 0x000000fa440a7824 */ /* 0x000fe200078e02ff */
[----:B------:R-:W-:Y:S02]  /*4490*/  PRMT R135, RZ, 0x7610, R135 ;  /* 0x00007610ff877816 */ /* 0x000fe40000000087 */
[----:B------:R-:W-:Y:S01]  /*44a0*/  PRMT R132, RZ, 0x7610, R132 ;  /* 0x00007610ff847816 */ /* 0x000fe20000000084 */
[----:B------:R0:W-:Y:S01]  /*44b0*/  STL [R1+0x5b8], R0 ;  /* 0x0005b80001007387 */ /* 0x0001e20000100800 */
[----:B------:R-:W-:Y:S02]  /*44c0*/  PRMT R133, RZ, 0x7610, R133 ;  /* 0x00007610ff857816 */ /* 0x000fe40000000085 */
[----:B------:R-:W-:Y:S01]  /*44d0*/  PRMT R130, RZ, 0x7610, R130 ;  /* 0x00007610ff827816 */ /* 0x000fe20000000082 */
[----:B------:R1:W-:Y:S01]  /*44e0*/  STL [R1+0x590], R9 ;  /* 0x0005900901007387 */ /* 0x0003e20000100800 */
[----:B------:R-:W-:-:S03]  /*44f0*/  PRMT R131, RZ, 0x7610, R131 ;  /* 0x00007610ff837816 */ /* 0x000fc60000000083 */
[----:B------:R-:W2:Y:S02]  /*4500*/  FENCE.VIEW.ASYNC.S ;  /* 0x00000000000073c6 */ /* 0x000ea40000000000 */
[----:B--2---:R2:W3:Y:S01]  /*4510*/  @!UP2 SYNCS.EXCH.64 URZ, [UR8], UR10 ;  /* 0x0000000a08ffa5b2 */ /* 0x0044e20008000100 */
[----:B------:R-:W-:Y:S01]  /*4520*/  PRMT R128, RZ, 0x7610, R128 ;  /* 0x00007610ff807816 */ /* 0x000fe20000000080 */
[----:B---3--:R-:W-:Y:S01]  /*4530*/  BAR.SYNC.DEFER_BLOCKING 0x0 ;  /* 0x0000000000007b1d */ /* 0x008fe20000010000 */
[----:B0-----:R-:W-:Y:S01]  /*4540*/  LEA.HI.X.SX32 R0, R8, R2, 0x1, P6 ;  /* 0x0000000208007211 */ /* 0x001fe200030f0eff */
[----:B-1----:R-:W-:Y:S01]  /*4550*/  VIADD R9, R6, 0xffffff86 ;  /* 0xffffff8606097836 */ /* 0x002fe20000000000 */
[----:B------:R-:W-:-:S03]  /*4560*/  PRMT R129, RZ, 0x7610, R129 ;  /* 0x00007610ff817816 */ /* 0x000fc60000000081 */
[----:B------:R0:W-:Y:S01]  /*4570*/  STL [R1+0x58c], R11 ;  /* 0x00058c0b01007387 */ /* 0x0001e20000100800 */
[----:B------:R-:W-:Y:S02]  /*4580*/  PRMT R126, RZ, 0x7610, R126 ;  /* 0x00007610ff7e7816 */ /* 0x000fe4000000007e */
[----:B------:R-:W-:Y:S01]  /*4590*/  PRMT R127, RZ, 0x7610, R127 ;  /* 0x00007610ff7f7816 */ /* 0x000fe2000000007f */
[----:B------:R1:W-:Y:S01]  /*45a0*/  STL [R1+0x588], R12 ;  /* 0x0005880c01007387 */ /* 0x0003e20000100800 */
[----:B------:R-:W-:Y:S02]  /*45b0*/  PRMT R124, RZ, 0x7610, R124 ;  /* 0x00007610ff7c7816 */ /* 0x000fe4000000007c */
[----:B------:R-:W-:Y:S02]  /*45c0*/  PRMT R125, RZ, 0x7610, R125 ;  /* 0x00007610ff7d7816 */ /* 0x000fe4000000007d */
[----:B------:R-:W-:Y:S02]  /*45d0*/  PRMT R122, RZ, 0x7610, R122 ;  /* 0x00007610ff7a7816 */ /* 0x000fe4000000007a */
[----:B------:R-:W-:-:S02]  /*45e0*/  PRMT R123, RZ, 0x7610, R123 ;  /* 0x00007610ff7b7816 */ /* 0x000fc4000000007b */
[----:B------:R-:W-:Y:S02]  /*45f0*/  PRMT R120, RZ, 0x7610, R120 ;  /* 0x00007610ff787816 */ /* 0x000fe40000000078 */
[----:B------:R-:W-:Y:S01]  /*4600*/  PRMT R121, RZ, 0x7610, R121 ;  /* 0x00007610ff797816 */ /* 0x000fe20000000079 */
[----:B------:R3:W5:Y:S01]  /*4610*/  @!P3 LDG.E.U16 R136, desc[UR14][R4.64] ;  /* 0x0000000e0488b981 */ /* 0x000762000c1e1500 */
[----:B------:R-:W-:Y:S01]  /*4620*/  ISETP.GE.U32.AND P3, PT, R7, 0x7fffff06, PT ;  /* 0x7fffff060700780c */ /* 0x000fe20003f66070 */
[----:B------:R-:W-:Y:S01]  /*4630*/  IMAD R7, R68, 0x7d, RZ ;  /* 0x0000007d44077824 */ /* 0x000fe200078e02ff */
[----:B0-----:R-:W-:Y:S01]  /*4640*/  IADD3 R11, P6, PT, R10, R3, RZ ;  /* 0x000000030a0b7210 */ /* 0x001fe20007fde0ff */
[----:B------:R-:W-:Y:S01]  /*4650*/  IMAD R10, R68, 0xf8, RZ ;  /* 0x000000f8440a7824 */ /* 0x000fe200078e02ff */
[----:B------:R0:W-:Y:S01]  /*4660*/  STL [R1+0x584], R0 ;  /* 0x0005840001007387 */ /* 0x0001e20000100800 */
[----:B------:R-:W-:Y:S02]  /*4670*/  PRMT R118, RZ, 0x7610, R118 ;  /* 0x00007610ff767816 */ /* 0x000fe40000000076 */
[----:B------:R-:W-:-:S02]  /*4680*/  PRMT R119, RZ, 0x7610, R119 ;  /* 0x00007610ff777816 */ /* 0x000fc40000000077 */
[----:B------:R-:W-:Y:S01]  /*4690*/  PRMT R116, RZ, 0x7610, R116 ;  /* 0x00007610ff747816 */ /* 0x000fe20000000074 */
[----:B---3--:R-:W-:Y:S01]  /*46a0*/  @!P0 IMAD.MOV.U32 R4, RZ, RZ, R12 ;  /* 0x000000ffff048224 */ /* 0x008fe200078e000c */
[----:B------:R-:W-:Y:S01]  /*46b0*/  PRMT R117, RZ, 0x7610, R117 ;  /* 0x00007610ff757816 */ /* 0x000fe20000000075 */
[----:B------:R-:W-:Y:S01]  /*46c0*/  @!P0 IMAD.MOV.U32 R5, RZ, RZ, R0 ;  /* 0x000000ffff058224 */ /* 0x000fe200078e0000 */
[----:B-1----:R-:W-:Y:S02]  /*46d0*/  LEA.HI.X.SX32 R12, R7, R2, 0x1, P6 ;  /* 0x00000002070c7211 */ /* 0x002fe400030f0eff */
[----:B------:R-:W-:Y:S02]  /*46e0*/  PRMT R114, RZ, 0x7610, R114 ;  /* 0x00007610ff727816 */ /* 0x000fe40000000072 */
[----:B------:R-:W-:Y:S01]  /*46f0*/  PRMT R115, RZ, 0x7610, R115 ;  /* 0x00007610ff737816 */ /* 0x000fe20000000073 */
[----:B------:R1:W5:Y:S01]  /*4700*/  @!P0 LDG.E.U16 R137, desc[UR14][R4.64] ;  /* 0x0000000e04898981 */ /* 0x000362000c1e1500 */
[----:B------:R-:W-:Y:S01]  /*4710*/  ISETP.GE.U32.AND P0, PT, R9, 0x7fffff07, PT ;  /* 0x7fffff070900780c */ /* 0x000fe20003f06070 */
[----:B------:R-:W-:Y:S01]  /*4720*/  IMAD R9, R68, 0x7c, RZ ;  /* 0x0000007c44097824 */ /* 0x000fe200078e02ff */
[----:B0-----:R-:W-:Y:S01]  /*4730*/  IADD3 R0, P6, PT, R10, R3, RZ ;  /* 0x000000030a007210 */ /* 0x001fe20007fde0ff */
[----:B------:R-:W-:Y:S01]  /*4740*/  STL [R1+0x580], R11 ;  /* 0x0005800b01007387 */ /* 0x000fe20000100800 */
[----:B------:R-:W-:Y:S01]  /*4750*/  VIADD R7, R6, 0xffffff87 ;  /* 0xffffff8706077836 */ /* 0x000fe20000000000 */
[----:B------:R-:W-:-:S02]  /*4760*/  PRMT R112, RZ, 0x7610, R112 ;  /* 0x00007610ff707816 */ /* 0x000fc40000000070 */
[----:B------:R-:W-:Y:S01]  /*4770*/  PRMT R113, RZ, 0x7610, R113 ;  /* 0x00007610ff717816 */ /* 0x000fe20000000071 */
[----:B------:R0:W-:Y:S01]  /*4780*/  STL [R1+0x57c], R12 ;  /* 0x00057c0c01007387 */ /* 0x0001e20000100800 */
[----:B-1----:R-:W-:Y:S01]  /*4790*/  @!P4 IMAD.MOV.U32 R4, RZ, RZ, R11 ;  /* 0x000000ffff04c224 */ /* 0x002fe200078e000b */
[----:B------:R-:W-:Y:S01]  /*47a0*/  LEA.HI.X.SX32 R13, R9, R2, 0x1, P6 ;  /* 0x00000002090d7211 */ /* 0x000fe200030f0eff */
[----:B------:R-:W-:Y:S01]  /*47b0*/  @!P4 IMAD.MOV.U32 R5, RZ, RZ, R12 ;  /* 0x000000ffff05c224 */ /* 0x000fe200078e000c */
[----:B------:R-:W-:Y:S01]  /*47c0*/  PRMT R110, RZ, 0x7610, R110 ;  /* 0x00007610ff6e7816 */ /* 0x000fe2000000006e */
[----:B------:R-:W-:Y:S01]  /*47d0*/  VIADD R10, R6, 0xffffff88 ;  /* 0xffffff88060a7836 */ /* 0x000fe20000000000 */
[----:B------:R-:W-:Y:S02]  /*47e0*/  PRMT R111, RZ, 0x7610, R111 ;  /* 0x00007610ff6f7816 */ /* 0x000fe4000000006f */
[----:B------:R-:W-:Y:S01]  /*47f0*/  PRMT R108, RZ, 0x7610, R108 ;  /* 0x00007610ff6c7816 */ /* 0x000fe2000000006c */
[----:B------:R1:W5:Y:S01]  /*4800*/  @!P4 LDG.E.U16 R134, desc[UR14][R4.64] ;  /* 0x0000000e0486c981 */ /* 0x000362000c1e1500 */
[C---:B0-----:R-:W-:Y:S01]  /*4810*/  IMAD R12, R68.reuse, 0xf6, RZ ;  /* 0x000000f6440c7824 */ /* 0x041fe200078e02ff */
[----:B------:R-:W-:Y:S01]  /*4820*/  ISETP.GE.U32.AND P4, PT, R7, 0x7fffff08, PT ;  /* 0x7fffff080700780c */ /* 0x000fe20003f86070 */
[----:B------:R-:W-:Y:S01]  /*4830*/  IMAD R7, R68, 0x7b, RZ ;  /* 0x0000007b44077824 */ /* 0x000fe200078e02ff */
[----:B------:R-:W-:Y:S01]  /*4840*/  STL [R1+0x578], R0 ;  /* 0x0005780001007387 */ /* 0x000fe20000100800 */
[----:B------:R-:W-:-:S02]  /*4850*/  PRMT R109, RZ, 0x7610, R109 ;  /* 0x00007610ff6d7816 */ /* 0x000fc4000000006d */
[----:B------:R-:W-:Y:S01]  /*4860*/  PRMT R106, RZ, 0x7610, R106 ;  /* 0x00007610ff6a7816 */ /* 0x000fe2000000006a */
[----:B------:R0:W-:Y:S01]  /*4870*/  STL [R1+0x574], R13 ;  /* 0x0005740d01007387 */ /* 0x0001e20000100800 */
[-C--:B------:R-:W-:Y:S01]  /*4880*/  IADD3 R11, P6, PT, R12, R3.reuse, RZ ;  /* 0x000000030c0b7210 */ /* 0x080fe20007fde0ff */
[----:B-1----:R-:W-:Y:S01]  /*4890*/  @!P1 IMAD.MOV.U32 R4, RZ, RZ, R0 ;  /* 0x000000ffff049224 */ /* 0x002fe200078e0000 */
[----:B------:R-:W-:Y:S01]  /*48a0*/  PRMT R107, RZ, 0x7610, R107 ;  /* 0x00007610ff6b7816 */ /* 0x000fe2000000006b */
[----:B------:R-:W-:Y:S01]  /*48b0*/  @!P1 IMAD.MOV.U32 R5, RZ, RZ, R13 ;  /* 0x000000ffff059224 */ /* 0x000fe200078e000d */
[----:B------:R-:W-:Y:S01]  /*48c0*/  PRMT R104, RZ, 0x7610, R104 ;  /* 0x00007610ff687816 */ /* 0x000fe20000000068 */
[----:B------:R-:W-:Y:S01]  /*48d0*/  IMAD R12, R68, 0xf4, RZ ;  /* 0x000000f4440c7824 */ /* 0x000fe200078e02ff */
[----:B------:R-:W-:Y:S02]  /*48e0*/  PRMT R105, RZ, 0x7610, R105 ;  /* 0x00007610ff697816 */ /* 0x000fe40000000069 */
[----:B------:R-:W-:Y:S01]  /*48f0*/  PRMT R102, RZ, 0x7610, R102 ;  /* 0x00007610ff667816 */ /* 0x000fe20000000066 */
[----:B------:R1:W5:Y:S01]  /*4900*/  @!P1 LDG.E.U16 R135, desc[UR14][R4.64] ;  /* 0x0000000e04879981 */ /* 0x000362000c1e1500 */
[----:B------:R-:W-:Y:S01]  /*4910*/  ISETP.GE.U32.AND P1, PT, R10, 0x7fffff09, PT ;  /* 0x7fffff090a00780c */ /* 0x000fe20003f26070 */
[----:B------:R-:W-:Y:S01]  /*4920*/  IMAD R10, R68, 0x7a, RZ ;  /* 0x0000007a440a7824 */ /* 0x000fe200078e02ff */
[-C--:B0-----:R-:W-:Y:S01]  /*4930*/  LEA.HI.X.SX32 R13, R7, R2.reuse, 0x1, P6 ;  /* 0x00000002070d7211 */ /* 0x081fe200030f0eff */
[----:B------:R-:W-:Y:S01]  /*4940*/  VIADD R7, R6, 0xffffff89 ;  /* 0xffffff8906077836 */ /* 0x000fe20000000000 */
[----:B------:R-:W-:Y:S01]  /*4950*/  IADD3 R0, P6, PT, R12, R3, RZ ;  /* 0x000000030c007210 */ /* 0x000fe20007fde0ff */
[C---:B------:R-:W-:Y:S01]  /*4960*/  IMAD R12, R68.reuse, 0xf2, RZ ;  /* 0x000000f2440c7824 */ /* 0x040fe200078e02ff */
[----:B------:R0:W-:Y:S01]  /*4970*/  STL [R1+0x570], R11 ;  /* 0x0005700b01007387 */ /* 0x0001e20000100800 */
[----:B------:R-:W-:Y:S01]  /*4980*/  IMAD R29, R68, 0x5c, RZ ;  /* 0x0000005c441d7824 */ /* 0x000fe200078e02ff */
[----:B------:R-:W-:Y:S01]  /*4990*/  LEA.HI.X.SX32 R14, R10, R2, 0x1, P6 ;  /* 0x000000020a0e7211 */ /* 0x000fe200030f0eff */
[----:B-1----:R-:W-:Y:S01]  /*49a0*/  @!P5 IMAD.MOV.U32 R4, RZ, RZ, R11 ;  /* 0x000000ffff04d224 */ /* 0x002fe200078e000b */
[----:B------:R1:W-:Y:S01]  /*49b0*/  STL [R1+0x56c], R13 ;  /* 0x00056c0d01007387 */ /* 0x0003e20000100800 */
[----:B------:R-:W-:Y:S01]  /*49c0*/  @!P5 IMAD.MOV.U32 R5, RZ, RZ, R13 ;  /* 0x000000ffff05d224 */ /* 0x000fe200078e000d */
[----:B------:R-:W-:-:S02]  /*49d0*/  PRMT R103, RZ, 0x7610, R103 ;  /* 0x00007610ff677816 */ /* 0x000fc40000000067 */
[----:B------:R-:W-:Y:S01]  /*49e0*/  PRMT R101, RZ, 0x7610, R101 ;  /* 0x00007610ff657816 */ /* 0x000fe20000000065 */
[C---:B------:R-:W-:Y:S01]  /*49f0*/  IMAD R30, R68.reuse, 0x5a, RZ ;  /* 0x0000005a441e7824 */ /* 0x040fe200078e02ff */
[----:B------:R3:W5:Y:S01]  /*4a00*/  @!P5 LDG.E.U16 R132, desc[UR14][R4.64] ;  /* 0x0000000e0484d981 */ /* 0x000762000c1e1500 */
[----:B------:R-:W-:Y:S01]  /*4a10*/  ISETP.GE.U32.AND P5, PT, R7, 0x7fffff0a, PT ;  /* 0x7fffff0a0700780c */ /* 0x000fe20003fa6070 */
[----:B------:R-:W-:Y:S01]  /*4a20*/  IMAD R7, R68, 0x79, RZ ;  /* 0x0000007944077824 */ /* 0x000fe200078e02ff */
[----:B------:R-:W-:Y:S01]  /*4a30*/  PRMT R100, RZ, 0x7610, R100 ;  /* 0x00007610ff647816 */ /* 0x000fe20000000064 */
[----:B0-----:R-:W-:Y:S01]  /*4a40*/  VIADD R11, R6, 0xffffff8a ;  /* 0xffffff8a060b7836 */ /* 0x001fe20000000000 */
[----:B-1----:R-:W-:Y:S01]  /*4a50*/  IADD3 R13, P6, PT, R12, R3, RZ ;  /* 0x000000030c0d7210 */ /* 0x002fe20007fde0ff */
[C---:B------:R-:W-:Y:S01]  /*4a60*/  IMAD R12, R68.reuse, 0xf0, RZ ;  /* 0x000000f0440c7824 */ /* 0x040fe200078e02ff */
[----:B------:R-:W-:Y:S01]  /*4a70*/  STL [R1+0x568], R0 ;  /* 0x0005680001007387 */ /* 0x000fe20000100800 */
[----:B------:R-:W-:Y:S01]  /*4a80*/  PRMT R99, RZ, 0x7610, R99 ;  /* 0x00007610ff637816 */ /* 0x000fe20000000063 */
[C---:B------:R-:W-:Y:S01]  /*4a90*/  IMAD R43, R68.reuse, 0x58, RZ ;  /* 0x00000058442b7824 */ /* 0x040fe200078e02ff */
[----:B------:R-:W-:Y:S01]  /*4aa0*/  PRMT R98, RZ, 0x7610, R98 ;  /* 0x00007610ff627816 */ /* 0x000fe20000000062 */
[----:B---3--:R-:W-:Y:S01]  /*4ab0*/  @!P3 IMAD.MOV.U32 R4, RZ, RZ, R0 ;  /* 0x000000ffff04b224 */ /* 0x008fe200078e0000 */
[----:B------:R0:W-:Y:S01]  /*4ac0*/  STL [R1+0x564], R14 ;  /* 0x0005640e01007387 */ /* 0x0001e20000100800 */
[----:B------:R-:W-:Y:S01]  /*4ad0*/  @!P3 IMAD.MOV.U32 R5, RZ, RZ, R14 ;  /* 0x000000ffff05b224 */ /* 0x000fe200078e000e */
[----:B------:R-:W-:Y:S01]  /*4ae0*/  PRMT R97, RZ, 0x7610, R97 ;  /* 0x00007610ff617816 */ /* 0x000fe20000000061 */
[----:B------:R-:W-:Y:S01]  /*4af0*/  IMAD R42, R68, 0x56, RZ ;  /* 0x00000056442a7824 */ /* 0x000fe200078e02ff */
[----:B------:R-:W-:-:S02]  /*4b00*/  PRMT R96, RZ, 0x7610, R96 ;  /* 0x00007610ff607816 */ /* 0x000fc40000000060 */
[----:B------:R-:W-:Y:S01]  /*4b10*/  PRMT R95, RZ, 0x7610, R95 ;  /* 0x00007610ff5f7816 */ /* 0x000fe2000000005f */
[----:B------:R1:W5:Y:S01]  /*4b20*/  @!P3 LDG.E.U16 R133, desc[UR14][R4.64] ;  /* 0x0000000e0485b981 */ /* 0x000362000c1e1500 */
[----:B------:R-:W-:Y:S01]  /*4b30*/  ISETP.GE.U32.AND P3, PT, R11, 0x7fffff0b, PT ;  /* 0x7fffff0b0b00780c */ /* 0x000fe20003f66070 */
[----:B------:R-:W-:Y:S01]  /*4b40*/  IMAD R11, R68, 0x78, RZ ;  /* 0x00000078440b7824 */ /* 0x000fe200078e02ff */
[-C--:B0-----:R-:W-:Y:S01]  /*4b50*/  LEA.HI.X.SX32 R14, R7, R2.reuse, 0x1, P6 ;  /* 0x00000002070e7211 */ /* 0x081fe200030f0eff */
[----:B------:R-:W-:Y:S01]  /*4b60*/  STL [R1+0x560], R13 ;  /* 0x0005600d01007387 */ /* 0x000fe20000100800 */
[-C--:B------:R-:W-:Y:S01]  /*4b70*/  IADD3 R0, P6, PT, R12, R3.reuse, RZ ;  /* 0x000000030c007210 */ /* 0x080fe20007fde0ff */
[----:B------:R-:W-:Y:S02]  /*4b80*/  VIADD R7, R6, 0xffffff8b ;  /* 0xffffff8b06077836 */ /* 0x000fe40000000000 */
[----:B------:R-:W-:Y:S01]  /*4b90*/  IMAD R41, R68, 0x54, RZ ;  /* 0x0000005444297824 */ /* 0x000fe200078e02ff */
[----:B------:R-:W-:Y:S01]  /*4ba0*/  LEA.HI.X.SX32 R15, R11, R2, 0x1, P6 ;  /* 0x000000020b0f7211 */ /* 0x000fe200030f0eff */
[----:B-1----:R-:W-:Y:S01]  /*4bb0*/  @!P0 IMAD.MOV.U32 R4, RZ, RZ, R13 ;  /* 0x000000ffff048224 */ /* 0x002fe200078e000d */
[----:B------:R0:W-:Y:S01]  /*4bc0*/  STL [R1+0x55c], R14 ;  /* 0x00055c0e01007387 */ /* 0x0001e20000100800 */
[----:B------:R-:W-:Y:S01]  /*4bd0*/  @!P0 IMAD.MOV.U32 R5, RZ, RZ, R14 ;  /* 0x000000ffff058224 */ /* 0x000fe200078e000e */
[----:B------:R-:W-:Y:S01]  /*4be0*/  PRMT R94, RZ, 0x7610, R94 ;  /* 0x00007610ff5e7816 */ /* 0x000fe2000000005e */
[----:B------:R-:W-:Y:S01]  /*4bf0*/  VIADD R12, R6, 0xffffff8c ;  /* 0xffffff8c060c7836 */ /* 0x000fe20000000000 */
[----:B------:R-:W-:Y:S01]  /*4c00*/  PRMT R93, RZ, 0x7610, R93 ;  /* 0x00007610ff5d7816 */ /* 0x000fe2000000005d */
[C---:B------:R-:W-:Y:S01]  /*4c10*/  IMAD R40, R68.reuse, 0x52, RZ ;  /* 0x0000005244287824 */ /* 0x040fe200078e02ff */
[----:B------:R1:W5:Y:S01]  /*4c20*/  @!P0 LDG.E.U16 R130, desc[UR14][R4.64] ;  /* 0x0000000e04828981 */ /* 0x000362000c1e1500 */
[----:B------:R-:W-:Y:S01]  /*4c30*/  ISETP.GE.U32.AND P0, PT, R7, 0x7fffff0c, PT ;  /* 0x7fffff0c0700780c */ /* 0x000fe20003f06070 */
[C---:B------:R-:W-:Y:S01]  /*4c40*/  IMAD R7, R68.reuse, 0x77, RZ ;  /* 0x0000007744077824 */ /* 0x040fe200078e02ff */
[----:B------:R-:W-:Y:S01]  /*4c50*/  PRMT R92, RZ, 0x7610, R92 ;  /* 0x00007610ff5c7816 */ /* 0x000fe2000000005c */
[C---:B0-----:R-:W-:Y:S01]  /*4c60*/  IMAD R14, R68.reuse, 0xee, RZ ;  /* 0x000000ee440e7824 */ /* 0x041fe200078e02ff */
[----:B------:R-:W-:Y:S01]  /*4c70*/  STL [R1+0x558], R0 ;  /* 0x0005580001007387 */ /* 0x000fe20000100800 */
[----:B------:R-:W-:Y:S01]  /*4c80*/  PRMT R91, RZ, 0x7610, R91 ;  /* 0x00007610ff5b7816 */ /* 0x000fe2000000005b */
[----:B------:R-:W-:Y:S01]  /*4c90*/  IMAD R39, R68, 0x50, RZ ;  /* 0x0000005044277824 */ /* 0x000fe200078e02ff */
[----:B------:R-:W-:Y:S01]  /*4ca0*/  PRMT R90, RZ, 0x7610, R90 ;  /* 0x00007610ff5a7816 */ /* 0x000fe2000000005a */
[----:B------:R0:W-:Y:S01]  /*4cb0*/  STL [R1+0x554], R15 ;  /* 0x0005540f01007387 */ /* 0x0001e20000100800 */
[----:B-1----:R-:W-:Y:S01]  /*4cc0*/  @!P4 IMAD.MOV.U32 R4, RZ, RZ, R0 ;  /* 0x000000ffff04c224 */ /* 0x002fe200078e0000 */
[----:B------:R-:W-:Y:S01]  /*4cd0*/  IADD3 R13, P6, PT, R14, R3, RZ ;  /* 0x000000030e0d7210 */ /* 0x000fe20007fde0ff */
[----:B------:R-:W-:Y:S01]  /*4ce0*/  @!P4 IMAD.MOV.U32 R5, RZ, RZ, R15 ;  /* 0x000000ffff05c224 */ /* 0x000fe200078e000f */
[----:B------:R-:W-:Y:S01]  /*4cf0*/  PRMT R89, RZ, 0x7610, R89 ;  /* 0x00007610ff597816 */ /* 0x000fe20000000059 */
[----:B------:R-:W-:-:S02]  /*4d00*/  IMAD R14, R68, 0xec, RZ ;  /* 0x000000ec440e7824 */ /* 0x000fc400078e02ff */
[----:B------:R-:W-:Y:S01]  /*4d10*/  IMAD R38, R68, 0x4e, RZ ;  /* 0x0000004e44267824 */ /* 0x000fe200078e02ff */
[----:B------:R1:W5:Y:S01]  /*4d20*/  @!P4 LDG.E.U16 R131, desc[UR14][R4.64] ;  /* 0x0000000e0483c981 */ /* 0x000362000c1e1500 */
[----:B------:R-:W-:Y:S01]  /*4d30*/  ISETP.GE.U32.AND P4, PT, R12, 0x7fffff0d, PT ;  /* 0x7fffff0d0c00780c */ /* 0x000fe20003f86070 */
[----:B------:R-:W-:Y:S01]  /*4d40*/  IMAD R12, R68, 0x76, RZ ;  /* 0x00000076440c7824 */ /* 0x000fe200078e02ff */
[-C--:B0-----:R-:W-:Y:S01]  /*4d50*/  LEA.HI.X.SX32 R15, R7, R2.reuse, 0x1, P6 ;  /* 0x00000002070f7211 */ /* 0x081fe200030f0eff */
[----:B------:R-:W-:Y:S01]  /*4d60*/  VIADD R7, R6, 0xffffff8d ;  /* 0xffffff8d06077836 */ /* 0x000fe20000000000 */
[----:B------:R-:W-:Y:S01]  /*4d70*/  IADD3 R0, P6, PT, R14, R3, RZ ;  /* 0x000000030e007210 */ /* 0x000fe20007fde0ff */
[----:B------:R-:W-:Y:S01]  /*4d80*/  IMAD R14, R68, 0xea, RZ ;  /* 0x000000ea440e7824 */ /* 0x000fe200078e02ff */
[----:B------:R-:W-:Y:S01]  /*4d90*/  STL [R1+0x550], R13 ;  /* 0x0005500d01007387 */ /* 0x000fe20000100800 */
[----:B------:R-:W-:Y:S02]  /*4da0*/  PRMT R88, RZ, 0x7610, R88 ;  /* 0x00007610ff587816 */ /* 0x000fe40000000058 */
[----:B------:R-:W-:Y:S01]  /*4db0*/  PRMT R87, RZ, 0x7610, R87 ;  /* 0x00007610ff577816 */ /* 0x000fe20000000057 */
[----:B-1----:R-:W-:Y:S01]  /*4dc0*/  @!P1 IMAD.MOV.U32 R4, RZ, RZ, R13 ;  /* 0x000000ffff049224 */ /* 0x002fe200078e000d */
[----:B------:R-:W-:Y:S01]  /*4dd0*/  LEA.HI.X.SX32 R16, R12, R2, 0x1, P6 ;  /* 0x000000020c107211 */ /* 0x000fe200030f0eff */
[----:B------:R-:W-:Y:S01]  /*4de0*/  @!P1 IMAD.MOV.U32 R5, RZ, RZ, R15 ;  /* 0x000000ffff059224 */ /* 0x000fe200078e000f */
[----:B------:R0:W-:Y:S01]  /*4df0*/  STL [R1+0x54c], R15 ;  /* 0x00054c0f01007387 */ /* 0x0001e20000100800 */
[----:B------:R-:W-:Y:S01]  /*4e00*/  IMAD R37, R68, 0x4c, RZ ;  /* 0x0000004c44257824 */ /* 0x000fe200078e02ff */
[----:B------:R-:W-:-:S02]  /*4e10*/  PRMT R86, RZ, 0x7610, R86 ;  /* 0x00007610ff567816 */ /* 0x000fc40000000056 */
[----:B------:R-:W-:Y:S01]  /*4e20*/  PRMT R85, RZ, 0x7610, R85 ;  /* 0x00007610ff557816 */ /* 0x000fe20000000055 */
[----:B------:R1:W5:Y:S01]  /*4e30*/  @!P1 LDG.E.U16 R128, desc[UR14][R4.64] ;  /* 0x0000000e04809981 */ /* 0x000362000c1e1500 */
[----:B------:R-:W-:Y:S01]  /*4e40*/  ISETP.GE.U32.AND P1, PT, R7, 0x7fffff0e, PT ;  /* 0x7fffff0e0700780c */ /* 0x000fe20003f26070 */
[C---:B------:R-:W-:Y:S02]  /*4e50*/  IMAD R7, R68.reuse, 0x75, RZ ;  /* 0x0000007544077824 */ /* 0x040fe400078e02ff */
[----:B------:R-:W-:Y:S01]  /*4e60*/  IMAD R36, R68, 0x4a, RZ ;  /* 0x0000004a44247824 */ /* 0x000fe200078e02ff */
[----:B0-----:R-:W-:Y:S01]  /*4e70*/  IADD3 R15, P6, PT, R14, R3, RZ ;  /* 0x000000030e0f7210 */ /* 0x001fe20007fde0ff */
[----:B------:R-:W-:Y:S01]  /*4e80*/  VIADD R13, R6, 0xffffff8e ;  /* 0xffffff8e060d7836 */ /* 0x000fe20000000000 */
[----:B------:R-:W-:Y:S01]  /*4e90*/  STL [R1+0x548], R0 ;  /* 0x0005480001007387 */ /* 0x000fe20000100800 */
[----:B------:R-:W-:Y:S02]  /*4ea0*/  PRMT R84, RZ, 0x7610, R84 ;  /* 0x00007610ff547816 */ /* 0x000fe40000000054 */
[----:B------:R-:W-:Y:S01]  /*4eb0*/  PRMT R83, RZ, 0x7610, R83 ;  /* 0x00007610ff537816 */ /* 0x000fe20000000053 */
[----:B-1----:R-:W-:Y:S01]  /*4ec0*/  @!P5 IMAD.MOV.U32 R4, RZ, RZ, R0 ;  /* 0x000000ffff04d224 */ /* 0x002fe200078e0000 */
[----:B------:R0:W-:Y:S01]  /*4ed0*/  STL [R1+0x544], R16 ;  /* 0x0005441001007387 */ /* 0x0001e20000100800 */
[----:B------:R-:W-:-:S02]  /*4ee0*/  @!P5 IMAD.MOV.U32 R5, RZ, RZ, R16 ;  /* 0x000000ffff05d224 */ /* 0x000fc400078e0010 */
[C---:B------:R-:W-:Y:S01]  /*4ef0*/  IMAD R35, R68.reuse, 0x48, RZ ;  /* 0x0000004844237824 */ /* 0x040fe200078e02ff */
[----:B------:R-:W-:Y:S01]  /*4f00*/  PRMT R82, RZ, 0x7610, R82 ;  /* 0x00007610ff527816 */ /* 0x000fe20000000052 */
[C---:B------:R-:W-:Y:S01]  /*4f10*/  IMAD R14, R68.reuse, 0xe8, RZ ;  /* 0x000000e8440e7824 */ /* 0x040fe200078e02ff */
[----:B------:R1:W5:Y:S01]  /*4f20*/  @!P5 LDG.E.U16 R129, desc[UR14][R4.64] ;  /* 0x0000000e0481d981 */ /* 0x000362000c1e1500 */
[----:B------:R-:W-:Y:S01]  /*4f30*/  ISETP.GE.U32.AND P5, PT, R13, 0x7fffff0f, PT ;  /* 0x7fffff0f0d00780c */ /* 0x000fe20003fa6070 */
[----:B------:R-:W-:Y:S01]  /*4f40*/  IMAD R13, R68, 0x74, RZ ;  /* 0x00000074440d7824 */ /* 0x000fe200078e02ff */
[----:B------:R-:W-:Y:S01]  /*4f50*/  PRMT R81, RZ, 0x7610, R81 ;  /* 0x00007610ff517816 */ /* 0x000fe20000000051 */
[----:B------:R-:W-:Y:S01]  /*4f60*/  STL [R1+0x540], R15 ;  /* 0x0005400f01007387 */ /* 0x000fe20000100800 */
[-C--:B0-----:R-:W-:Y:S01]  /*4f70*/  LEA.HI.X.SX32 R16, R7, R2.reuse, 0x1, P6 ;  /* 0x0000000207107211 */ /* 0x081fe200030f0eff */
[----:B------:R-:W-:Y:S01]  /*4f80*/  VIADD R7, R6, 0xffffff8f ;  /* 0xffffff8f06077836 */ /* 0x000fe20000000000 */
[----:B------:R-:W-:Y:S01]  /*4f90*/  IADD3 R0, P6, PT, R14, R3, RZ ;  /* 0x000000030e007210 */ /* 0x000fe20007fde0ff */
[----:B------:R-:W-:Y:S01]  /*4fa0*/  IMAD R33, R68, 0x46, RZ ;  /* 0x0000004644217824 */ /* 0x000fe200078e02ff */
[----:B------:R-:W-:Y:S01]  /*4fb0*/  PRMT R80, RZ, 0x7610, R80 ;  /* 0x00007610ff507816 */ /* 0x000fe20000000050 */
[----:B-1----:R-:W-:Y:S01]  /*4fc0*/  @!P3 IMAD.MOV.U32 R4, RZ, RZ, R15 ;  /* 0x000000ffff04b224 */ /* 0x002fe200078e000f */
[----:B------:R-:W-:Y:S01]  /*4fd0*/  LEA.HI.X.SX32 R17, R13, R2, 0x1, P6 ;  /* 0x000000020d117211 */ /* 0x000fe200030f0eff */
[----:B------:R-:W-:Y:S01]  /*4fe0*/  @!P3 IMAD.MOV.U32 R5, RZ, RZ, R16 ;  /* 0x000000ffff05b224 */ /* 0x000fe200078e0010 */
[----:B------:R0:W-:Y:S01]  /*4ff0*/  STL [R1+0x53c], R16 ;  /* 0x00053c1001007387 */ /* 0x0001e20000100800 */
[----:B------:R-:W-:Y:S01]  /*5000*/  VIADD R14, R6, 0xffffff90 ;  /* 0xffffff90060e7836 */ /* 0x000fe20000000000 */
[----:B------:R-:W-:Y:S01]  /*5010*/  PRMT R79, RZ, 0x7610, R79 ;  /* 0x00007610ff4f7816 */ /* 0x000fe2000000004f */
[C---:B------:R-:W-:Y:S01]  /*5020*/  IMAD R31, R68.reuse, 0x44, RZ ;  /* 0x00000044441f7824 */ /* 0x040fe200078e02ff */
[----:B------:R1:W5:Y:S01]  /*5030*/  @!P3 LDG.E.U16 R126, desc[UR14][R4.64] ;  /* 0x0000000e047eb981 */ /* 0x000362000c1e1500 */
[----:B------:R-:W-:Y:S01]  /*5040*/  ISETP.GE.U32.AND P3, PT, R7, 0x7fffff10, PT ;  /* 0x7fffff100700780c */ /* 0x000fe20003f66070 */
[C---:B------:R-:W-:Y:S01]  /*5050*/  IMAD R7, R68.reuse, 0x73, RZ ;  /* 0x0000007344077824 */ /* 0x040fe200078e02ff */
[----:B------:R-:W-:Y:S01]  /*5060*/  PRMT R78, RZ, 0x7610, R78 ;  /* 0x00007610ff4e7816 */ /* 0x000fe2000000004e */
[----:B------:R-:W-:Y:S01]  /*5070*/  STL [R1+0x538], R0 ;  /* 0x0005380001007387 */ /* 0x000fe20000100800 */
[----:B------:R-:W-:Y:S01]  /*5080*/  PRMT R77, RZ, 0x7610, R77 ;  /* 0x00007610ff4d7816 */ /* 0x000fe2000000004d */
[----:B0-----:R-:W-:-:S02]  /*5090*/  IMAD R16, R68, 0xe6, RZ ;  /* 0x000000e644107824 */ /* 0x001fc400078e02ff */
[----:B------:R-:W-:Y:S01]  /*50a0*/  IMAD R34, R68, 0x42, RZ ;  /* 0x0000004244227824 */ /* 0x000fe200078e02ff */
[----:B------:R0:W-:Y:S01]  /*50b0*/  STL [R1+0x534], R17 ;  /* 0x0005341101007387 */ /* 0x0001e20000100800 */
[----:B-1----:R-:W-:Y:S01]  /*50c0*/  @!P0 IMAD.MOV.U32 R4, RZ, RZ, R0 ;  /* 0x000000ffff048224 */ /* 0x002fe200078e0000 */
[-C--:B------:R-:W-:Y:S01]  /*50d0*/  IADD3 R15, P6, PT, R16, R3.reuse, RZ ;  /* 0x00000003100f7210 */ /* 0x080fe20007fde0ff */
        /* <DEDUP_REMOVED lines=12> */
[----:B------:R-:W-:Y:S01]  /*51a0*/  STL [R1+0x530], R15 ;  /* 0x0005300f01007387 */ /* 0x000fe20000100800 */
[----:B------:R-:W-:Y:S01]  /*51b0*/  PRMT R67, RZ, 0x7610, R67 ;  /* 0x00007610ff437816 */ /* 0x000fe20000000043 */
[----:B------:R-:W-:Y:S01]  /*51c0*/  IMAD R32, R68, 0x3e, RZ ;  /* 0x0000003e44207824 */ /* 0x000fe200078e02ff */
[----:B------:R-:W-:Y:S01]  /*51d0*/  LEA.HI.X.SX32 R18, R14, R2, 0x1, P6 ;  /* 0x000000020e127211 */ /* 0x000fe200030f0eff */
[----:B-1----:R-:W-:Y:S01]  /*51e0*/  @!P4 IMAD.MOV.U32 R4, RZ, RZ, R15 ;  /* 0x000000ffff04c224 */ /* 0x002fe200078e000f */
[----:B------:R0:W-:Y:S01]  /*51f0*/  STL [R1+0x52c], R17 ;  /* 0x00052c1101007387 */ /* 0x0001e20000100800 */
[----:B------:R-:W-:Y:S01]  /*5200*/  @!P4 IMAD.MOV.U32 R5, RZ, RZ, R17 ;  /* 0x000000ffff05c224 */ /* 0x000fe200078e0011 */
[----:B------:R-:W-:-:S02]  /*5210*/  PRMT R66, RZ, 0x7610, R66 ;  /* 0x00007610ff427816 */ /* 0x000fc40000000042 */
[----:B------:R-:W-:Y:S02]  /*5220*/  PRMT R65, RZ, 0x7610, R65 ;  /* 0x00007610ff417816 */ /* 0x000fe40000000041 */
[----:B------:R-:W-:Y:S01]  /*5230*/  PRMT R64, RZ, 0x7610, R64 ;  /* 0x00007610ff407816 */ /* 0x000fe20000000040 */
[----:B------:R1:W5:Y:S01]  /*5240*/  @!P4 LDG.E.U16 R124, desc[UR14][R4.64] ;  /* 0x0000000e047cc981 */ /* 0x000362000c1e1500 */
[----:B------:R-:W-:Y:S01]  /*5250*/  ISETP.GE.U32.AND P4, PT, R7, 0x7fffff12, PT ;  /* 0x7fffff120700780c */ /* 0x000fe20003f86070 */
[----:B------:R-:W-:Y:S01]  /*5260*/  IMAD R7, R68, 0x71, RZ ;  /* 0x0000007144077824 */ /* 0x000fe200078e02ff */
[-C--:B0-----:R-:W-:Y:S01]  /*5270*/  IADD3 R17, P6, PT, R16, R3.reuse, RZ ;  /* 0x0000000310117210 */ /* 0x081fe20007fde0ff */
[----:B------:R-:W-:Y:S01]  /*5280*/  VIADD R15, R6, 0xffffff92 ;  /* 0xffffff92060f7836 */ /* 0x000fe20000000000 */
[----:B------:R-:W-:Y:S01]  /*5290*/  STL [R1+0x528], R0 ;  /* 0x0005280001007387 */ /* 0x000fe20000100800 */
[C---:B------:R-:W-:Y:S01]  /*52a0*/  IMAD R16, R68.reuse, 0xe0, RZ ;  /* 0x000000e044107824 */ /* 0x040fe200078e02ff */
[----:B------:R-:W-:Y:S01]  /*52b0*/  PRMT R63, RZ, 0x7610, R63 ;  /* 0x00007610ff3f7816 */ /* 0x000fe2000000003f */
[C---:B------:R-:W-:Y:S01]  /*52c0*/  IMAD R28, R68.reuse, 0x3a, RZ ;  /* 0x0000003a441c7824 */ /* 0x040fe200078e02ff */
[----:B------:R0:W-:Y:S01]  /*52d0*/  STL [R1+0x524], R18 ;  /* 0x0005241201007387 */ /* 0x0001e20000100800 */
[----:B-1----:R-:W-:Y:S01]  /*52e0*/  @!P1 IMAD.MOV.U32 R4, RZ, RZ, R0 ;  /* 0x000000ffff049224 */ /* 0x002fe200078e0000 */
[----:B------:R-:W-:Y:S01]  /*52f0*/  PRMT R62, RZ, 0x7610, R62 ;  /* 0x00007610ff3e7816 */ /* 0x000fe2000000003e */
[----:B------:R-:W-:Y:S01]  /*5300*/  @!P1 IMAD.MOV.U32 R5, RZ, RZ, R18 ;  /* 0x000000ffff059224 */ /* 0x000fe200078e0012 */
[----:B------:R-:W-:Y:S01]  /*5310*/  PRMT R61, RZ, 0x7610, R61 ;  /* 0x00007610ff3d7816 */ /* 0x000fe2000000003d */
[----:B------:R-:W1:Y:S03]  /*5320*/  LDCU UR9, c[0x0][0x3b0] ;  /* 0x00007600ff0977ac */ /* 0x000e660008000800 */
[----:B------:R3:W5:Y:S01]  /*5330*/  @!P1 LDG.E.U16 R125, desc[UR14][R4.64] ;  /* 0x0000000e047d9981 */ /* 0x000762000c1e1500 */
[----:B------:R-:W-:Y:S01]  /*5340*/  ISETP.GE.U32.AND P1, PT, R15, 0x7fffff13, PT ;  /* 0x7fffff130f00780c */ /* 0x000fe20003f26070 */
[----:B------:R-:W-:Y:S01]  /*5350*/  IMAD R15, R68, 0x70, RZ ;  /* 0x00000070440f7824 */ /* 0x000fe200078e02ff */
[-C--:B0-----:R-:W-:Y:S01]  /*5360*/  LEA.HI.X.SX32 R18, R7, R2.reuse, 0x1, P6 ;  /* 0x0000000207127211 */ /* 0x081fe200030f0eff */
[----:B------:R-:W-:Y:S01]  /*5370*/  STL [R1+0x520], R17 ;  /* 0x0005201101007387 */ /* 0x000fe20000100800 */
[-C--:B------:R-:W-:Y:S01]  /*5380*/  IADD3 R0, P6, PT, R16, R3.reuse, RZ ;  /* 0x0000000310007210 */ /* 0x080fe20007fde0ff */
[C---:B------:R-:W-:Y:S01]  /*5390*/  VIADD R7, R6.reuse, 0xffffff93 ;  /* 0xffffff9306077836 */ /* 0x040fe20000000000 */
[----:B------:R-:W-:Y:S01]  /*53a0*/  PRMT R60, RZ, 0x7610, R60 ;  /* 0x00007610ff3c7816 */ /* 0x000fe2000000003c */
[----:B------:R0:W-:Y:S01]  /*53b0*/  STL [R1+0x51c], R18 ;  /* 0x00051c1201007387 */ /* 0x0001e20000100800 */
[-C--:B------:R-:W-:Y:S01]  /*53c0*/  LEA.HI.X.SX32 R19, R15, R2.reuse, 0x1, P6 ;  /* 0x000000020f137211 */ /* 0x080fe200030f0eff */
[----:B---3--:R-:W-:Y:S01]  /*53d0*/  @!P5 IMAD.MOV.U32 R4, RZ, RZ, R17 ;  /* 0x000000ffff04d224 */ /* 0x008fe200078e0011 */
[----:B------:R-:W-:Y:S01]  /*53e0*/  PRMT R59, RZ, 0x7610, R59 ;  /* 0x00007610ff3b7816 */ /* 0x000fe2000000003b */
[----:B------:R-:W-:Y:S01]  /*53f0*/  @!P5 IMAD.MOV.U32 R5, RZ, RZ, R18 ;  /* 0x000000ffff05d224 */ /* 0x000fe200078e0012 */
[----:B------:R-:W-:Y:S01]  /*5400*/  PRMT R58, RZ, 0x7610, R58 ;  /* 0x00007610ff3a7816 */ /* 0x000fe2000000003a */
[----:B------:R-:W-:Y:S01]  /*5410*/  VIADD R16, R6, 0xffffff94 ;  /* 0xffffff9406107836 */ /* 0x000fe20000000000 */
[----:B------:R-:W-:Y:S01]  /*5420*/  PRMT R57, RZ, 0x7610, R57 ;  /* 0x00007610ff397816 */ /* 0x000fe20000000039 */
[----:B--2---:R-:W2:Y:S01]  /*5430*/  LDCU UR10, c[0x0][0x3b0] ;  /* 0x00007600ff0a77ac */ /* 0x004ea20008000800 */
[----:B------:R3:W5:Y:S01]  /*5440*/  @!P5 LDG.E.U16 R122, desc[UR14][R4.64] ;  /* 0x0000000e047ad981 */ /* 0x000762000c1e1500 */
[C---:B0-----:R-:W-:Y:S01]  /*5450*/  IMAD R18, R68.reuse, 0xde, RZ ;  /* 0x000000de44127824 */ /* 0x041fe200078e02ff */
[----:B------:R-:W-:Y:S01]  /*5460*/  ISETP.GE.U32.AND P5, PT, R7, 0x7fffff14, PT ;  /* 0x7fffff140700780c */ /* 0x000fe20003fa6070 */
[----:B------:R-:W-:Y:S01]  /*5470*/  IMAD R7, R68, 0x6f, RZ ;  /* 0x0000006f44077824 */ /* 0x000fe200078e02ff */
[----:B------:R-:W-:Y:S01]  /*5480*/  STL [R1+0x518], R0 ;  /* 0x0005180001007387 */ /* 0x000fe20000100800 */
[----:B------:R-:W-:Y:S01]  /*5490*/  PRMT R56, RZ, 0x7610, R56 ;  /* 0x00007610ff387816 */ /* 0x000fe20000000038 */
[----:B------:R-:W0:Y:S01]  /*54a0*/  LDCU UR11, c[0x0][0x3b0] ;  /* 0x00007600ff0b77ac */ /* 0x000e220008000800 */
[-C--:B------:R-:W-:Y:S01]  /*54b0*/  IADD3 R17, P6, PT, R18, R3.reuse, RZ ;  /* 0x0000000312117210 */ /* 0x080fe20007fde0ff */
[----:B---3--:R-:W-:Y:S01]  /*54c0*/  @!P3 IMAD.MOV.U32 R4, RZ, RZ, R0 ;  /* 0x000000ffff04b224 */ /* 0x008fe200078e0000 */
[----:B------:R3:W-:Y:S01]  /*54d0*/  STL [R1+0x514], R19 ;  /* 0x0005141301007387 */ /* 0x0007e20000100800 */
[----:B------:R-:W-:Y:S01]  /*54e0*/  @!P3 IMAD.MOV.U32 R5, RZ, RZ, R19 ;  /* 0x000000ffff05b224 */ /* 0x000fe200078e0013 */
[----:B------:R-:W-:Y:S01]  /*54f0*/  PRMT R55, RZ, 0x7610, R55 ;  /* 0x00007610ff377816 */ /* 0x000fe20000000037 */
[----:B------:R-:W-:Y:S01]  /*5500*/  IMAD R18, R68, 0xdc, RZ ;  /* 0x000000dc44127824 */ /* 0x000fe200078e02ff */
[----:B------:R-:W-:Y:S01]  /*5510*/  PRMT R54, RZ, 0x7610, R54 ;  /* 0x00007610ff367816 */ /* 0x000fe20000000036 */
[----:B------:R-:W4:Y:S01]  /*5520*/  LDCU UR12, c[0x0][0x3b0] ;  /* 0x00007600ff0c77ac */ /* 0x000f220008000800 */
[----:B------:R0:W5:Y:S01]  /*5530*/  @!P3 LDG.E.U16 R123, desc[UR14][R4.64] ;  /* 0x0000000e047bb981 */ /* 0x000162000c1e1500 */
[----:B------:R-:W-:Y:S01]  /*5540*/  ISETP.GE.U32.AND P3, PT, R16, 0x7fffff15, PT ;  /* 0x7fffff151000780c */ /* 0x000fe20003f66070 */
[----:B------:R-:W-:Y:S01]  /*5550*/  IMAD R16, R68, 0x6e, RZ ;  /* 0x0000006e44107824 */ /* 0x000fe200078e02ff */
[----:B------:R-:W-:Y:S01]  /*5560*/  PRMT R53, RZ, 0x7610, R53 ;  /* 0x00007610ff357816 */ /* 0x000fe20000000035 */
[----:B------:R1:W-:Y:S01]  /*5570*/  STL [R1+0x510], R17 ;  /* 0x0005101101007387 */ /* 0x0003e20000100800 */
[----:B---3--:R-:W-:Y:S01]  /*5580*/  LEA.HI.X.SX32 R19, R7, R2, 0x1, P6 ;  /* 0x0000000207137211 */ /* 0x008fe200030f0eff */
[----:B------:R-:W-:Y:S01]  /*5590*/  VIADD R7, R6, 0xffffff95 ;  /* 0xffffff9506077836 */ /* 0x000fe20000000000 */
[----:B------:R-:W-:Y:S01]  /*55a0*/  IADD3 R0, P6, PT, R18, R3, RZ ;  /* 0x0000000312007210 */ /* 0x000fe20007fde0ff */
[----:B------:R-:W3:Y:S01]  /*55b0*/  LDCU UR13, c[0x0][0x3b0] ;  /* 0x00007600ff0d77ac */ /* 0x000ee20008000800 */
[----:B0-----:R-:W-:-:S02]  /*55c0*/  @!P0 IMAD.MOV.U32 R4, RZ, RZ, R17 ;  /* 0x000000ffff048224 */ /* 0x001fc400078e0011 */
[-C--:B------:R-:W-:Y:S01]  /*55d0*/  LEA.HI.X.SX32 R20, R16, R2.reuse, 0x1, P6 ;  /* 0x0000000210147211 */ /* 0x080fe200030f0eff */
[----:B------:R-:W-:Y:S01]  /*55e0*/  @!P0 IMAD.MOV.U32 R5, RZ, RZ, R19 ;  /* 0x000000ffff058224 */ /* 0x000fe200078e0013 */
[----:B------:R0:W-:Y:S01]  /*55f0*/  STL [R1+0x50c], R19 ;  /* 0x00050c1301007387 */ /* 0x0001e20000100800 */
[C---:B------:R-:W-:Y:S01]  /*5600*/  IMAD R18, R68.reuse, 0xda, RZ ;  /* 0x000000da44127824 */ /* 0x040fe200078e02ff */
[----:B------:R-:W-:Y:S01]  /*5610*/  PRMT R52, RZ, 0x7610, R52 ;  /* 0x00007610ff347816 */ /* 0x000fe20000000034 */
[----:B------:R-:W2:Y:S01]  /*5620*/  LDCU UR17, c[0x0][0x3b0] ;  /* 0x00007600ff1177ac */ /* 0x000ea20008000800 */
[----:B------:R3:W5:Y:S01]  /*5630*/  @!P0 LDG.E.U16 R120, desc[UR14][R4.64] ;  /* 0x0000000e04788981 */ /* 0x000762000c1e1500 */
[----:B------:R-:W-:Y:S01]  /*5640*/  ISETP.GE.U32.AND P0, PT, R7, 0x7fffff16, PT ;  /* 0x7fffff160700780c */ /* 0x000fe20003f06070 */
[----:B------:R-:W-:Y:S01]  /*5650*/  IMAD R7, R68, 0x6d, RZ ;  /* 0x0000006d44077824 */ /* 0x000fe200078e02ff */
[----:B------:R-:W-:Y:S01]  /*5660*/  PRMT R51, RZ, 0x7610, R51 ;  /* 0x00007610ff337816 */ /* 0x000fe20000000033 */
[----:B-1----:R-:W-:Y:S01]  /*5670*/  VIADD R17, R6, 0xffffff96 ;  /* 0xffffff9606117836 */ /* 0x002fe20000000000 */
[----:B------:R-:W-:Y:S01]  /*5680*/  STL [R1+0x508], R0 ;  /* 0x0005080001007387 */ /* 0x000fe20000100800 */
[-C--:B0-----:R-:W-:Y:S01]  /*5690*/  IADD3 R19, P6, PT, R18, R3.reuse, RZ ;  /* 0x0000000312137210 */ /* 0x081fe20007fde0ff */
[C---:B------:R-:W-:Y:S01]  /*56a0*/  IMAD R18, R68.reuse, 0xd8, RZ ;  /* 0x000000d844127824 */ /* 0x040fe200078e02ff */
[----:B------:R-:W-:Y:S01]  /*56b0*/  PRMT R50, RZ, 0x7610, R50 ;  /* 0x00007610ff327816 */ /* 0x000fe20000000032 */
[----:B------:R0:W-:Y:S01]  /*56c0*/  STL [R1+0x504], R20 ;  /* 0x0005041401007387 */ /* 0x0001e20000100800 */
[----:B---3--:R-:W-:Y:S01]  /*56d0*/  @!P4 IMAD.MOV.U32 R4, RZ, RZ, R0 ;  /* 0x000000ffff04c224 */ /* 0x008fe200078e0000 */
        /* <DEDUP_REMOVED lines=13> */
[----:B------:R-:W-:Y:S01]  /*57b0*/  LEA.HI.X.SX32 R21, R17, R2, 0x1, P6 ;  /* 0x0000000211157211 */ /* 0x000fe200030f0eff */
[----:B---3--:R-:W-:Y:S01]  /*57c0*/  @!P1 IMAD.MOV.U32 R4, RZ, RZ, R19 ;  /* 0x000000ffff049224 */ /* 0x008fe200078e0013 */
[----:B------:R-:W-:Y:S01]  /*57d0*/  PRMT R46, RZ, 0x7610, R46 ;  /* 0x00007610ff2e7816 */ /* 0x000fe2000000002e */
[----:B------:R-:W-:Y:S01]  /*57e0*/  @!P1 IMAD.MOV.U32 R5, RZ, RZ, R20 ;  /* 0x000000ffff059224 */ /* 0x000fe200078e0014 */
[----:B------:R-:W-:Y:S01]  /*57f0*/  PRMT R45, RZ, 0x7610, R45 ;  /* 0x00007610ff2d7816 */ /* 0x000fe2000000002d */
[----:B------:R-:W-:Y:S01]  /*5800*/  VIADD R18, R6, 0xffffff98 ;  /* 0xffffff9806127836 */ /* 0x000fe20000000000 */
[----:B------:R-:W-:Y:S01]  /*5810*/  PRMT R44, RZ, 0x7610, R44 ;  /* 0x00007610ff2c7816 */ /* 0x000fe2000000002c */
[----:B------:R-:W3:Y:S01]  /*5820*/  LDCU UR19, c[0x0][0x3b0] ;  /* 0x00007600ff1377ac */ /* 0x000ee20008000800 */
[----:B------:R1:W5:Y:S01]  /*5830*/  @!P1 LDG.E.U16 R118, desc[UR14][R4.64] ;  /* 0x0000000e04769981 */ /* 0x000362000c1e1500 */
[C---:B0-----:R-:W-:Y:S01]  /*5840*/  IMAD R20, R68.reuse, 0xd6, RZ ;  /* 0x000000d644147824 */ /* 0x041fe200078e02ff */
[----:B------:R-:W-:Y:S01]  /*5850*/  ISETP.GE.U32.AND P1, PT, R7, 0x7fffff18, PT ;  /* 0x7fffff180700780c */ /* 0x000fe20003f26070 */
[----:B------:R-:W-:Y:S01]  /*5860*/  IMAD R7, R68, 0x6b, RZ ;  /* 0x0000006b44077824 */ /* 0x000fe200078e02ff */
[----:B------:R-:W-:Y:S01]  /*5870*/  STL [R1+0x4f8], R0 ;  /* 0x0004f80001007387 */ /* 0x000fe20000100800 */
[----:B------:R-:W0:Y:S01]  /*5880*/  LDCU UR20, c[0x0][0x3b0] ;  /* 0x00007600ff1477ac */ /* 0x000e220008000800 */
[----:B------:R-:W-:Y:S01]  /*5890*/  IADD3 R19, P6, PT, R20, R3, RZ ;  /* 0x0000000314137210 */ /* 0x000fe20007fde0ff */
[----:B------:R-:W-:Y:S01]  /*58a0*/  IMAD R20, R68, 0xd4, RZ ;  /* 0x000000d444147824 */ /* 0x000fe200078e02ff */
[----:B------:R2:W-:Y:S01]  /*58b0*/  STL [R1+0x4f4], R21 ;  /* 0x0004f41501007387 */ /* 0x0005e20000100800 */
[----:B------:R-:W0:Y:S01]  /*58c0*/  LDCU UR21, c[0x0][0x3b0] ;  /* 0x00007600ff1577ac */ /* 0x000e220008000800 */
[----:B-1----:R-:W-:-:S02]  /*58d0*/  @!P5 IMAD.MOV.U32 R4, RZ, RZ, R0 ;  /* 0x000000ffff04d224 */ /* 0x002fc400078e0000 */
[----:B------:R-:W-:Y:S01]  /*58e0*/  @!P5 IMAD.MOV.U32 R5, RZ, RZ, R21 ;  /* 0x000000ffff05d224 */ /* 0x000fe200078e0015 */
[----:B------:R-:W1:Y:S04]  /*58f0*/  LDCU UR22, c[0x0][0x3b0] ;  /* 0x00007600ff1677ac */ /* 0x000e680008000800 */
[----:B------:R0:W5:Y:S01]  /*5900*/  @!P5 LDG.E.U16 R119, desc[UR14][R4.64] ;  /* 0x0000000e0477d981 */ /* 0x000162000c1e1500 */
[----:B------:R-:W-:Y:S01]  /*5910*/  ISETP.GE.U32.AND P5, PT, R18, 0x7fffff19, PT ;  /* 0x7fffff191200780c */ /* 0x000fe20003fa6070 */
[----:B------:R-:W-:Y:S01]  /*5920*/  IMAD R18, R68, 0x6a, RZ ;  /* 0x0000006a44127824 */ /* 0x000fe200078e02ff */
[-C--:B--2---:R-:W-:Y:S01]  /*5930*/  LEA.HI.X.SX32 R21, R7, R2.reuse, 0x1, P6 ;  /* 0x0000000207157211 */ /* 0x084fe200030f0eff */
[----:B------:R-:W-:Y:S01]  /*5940*/  VIADD R7, R6, 0xffffff99 ;  /* 0xffffff9906077836 */ /* 0x000fe20000000000 */
[-C--:B------:R-:W-:Y:S01]  /*5950*/  IADD3 R0, P6, PT, R20, R3.reuse, RZ ;  /* 0x0000000314007210 */ /* 0x080fe20007fde0ff */
[----:B------:R-:W-:Y:S01]  /*5960*/  IMAD R20, R68, 0xd2, RZ ;  /* 0x000000d244147824 */ /* 0x000fe200078e02ff */
[----:B------:R2:W-:Y:S01]  /*5970*/  STL [R1+0x4f0], R19 ;  /* 0x0004f01301007387 */ /* 0x0005e20000100800 */
[----:B------:R-:W1:Y:S01]  /*5980*/  LDCU UR23, c[0x0][0x3b0] ;  /* 0x00007600ff1777ac */ /* 0x000e620008000800 */
[----:B------:R-:W-:Y:S01]  /*5990*/  LEA.HI.X.SX32 R22, R18, R2, 0x1, P6 ;  /* 0x0000000212167211 */ /* 0x000fe200030f0eff */
[----:B0-----:R-:W-:Y:S01]  /*59a0*/  @!P3 IMAD.MOV.U32 R4, RZ, RZ, R19 ;  /* 0x000000ffff04b224 */ /* 0x001fe200078e0013 */
[----:B------:R0:W-:Y:S01]  /*59b0*/  STL [R1+0x4ec], R21 ;  /* 0x0004ec1501007387 */ /* 0x0001e20000100800 */
[----:B------:R-:W-:Y:S01]  /*59c0*/  @!P3 IMAD.MOV.U32 R5, RZ, RZ, R21 ;  /* 0x000000ffff05b224 */ /* 0x000fe200078e0015 */
[----:B------:R-:W1:Y:S04]  /*59d0*/  LDCU UR24, c[0x0][0x3b0] ;  /* 0x00007600ff1877ac */ /* 0x000e680008000800 */
[----:B------:R3:W5:Y:S01]  /*59e0*/  @!P3 LDG.E.U16 R116, desc[UR14][R4.64] ;  /* 0x0000000e0474b981 */ /* 0x000762000c1e1500 */
[----:B------:R-:W-:Y:S01]  /*59f0*/  ISETP.GE.U32.AND P3, PT, R7, 0x7fffff1a, PT ;  /* 0x7fffff1a0700780c */ /* 0x000fe20003f66070 */
[----:B------:R-:W-:Y:S01]  /*5a00*/  IMAD R7, R68, 0x69, RZ ;  /* 0x0000006944077824 */ /* 0x000fe200078e02ff */
[----:B------:R-:W1:Y:S01]  /*5a10*/  LDCU UR25, c[0x0][0x3b0] ;  /* 0x00007600ff1977ac */ /* 0x000e620008000800 */
[----:B--2---:R-:W-:Y:S01]  /*5a20*/  VIADD R19, R6, 0xffffff9a ;  /* 0xffffff9a06137836 */ /* 0x004fe20000000000 */
[----:B0-----:R-:W-:Y:S01]  /*5a30*/  IADD3 R21, P6, PT, R20, R3, RZ ;  /* 0x0000000314157210 */ /* 0x001fe20007fde0ff */
[----:B------:R-:W-:Y:S01]  /*5a40*/  IMAD R20, R68, 0xd0, RZ ;  /* 0x000000d044147824 */ /* 0x000fe200078e02ff */
[----:B------:R-:W-:Y:S01]  /*5a50*/  STL [R1+0x4e8], R0 ;  /* 0x0004e80001007387 */ /* 0x000fe20000100800 */
[----:B------:R-:W0:Y:S01]  /*5a60*/  LDCU UR26, c[0x0][0x3b0] ;  /* 0x00007600ff1a77ac */ /* 0x000e220008000800 */
[----:B---3--:R-:W-:-:S02]  /*5a70*/  @!P0 IMAD.MOV.U32 R4, RZ, RZ, R0 ;  /* 0x000000ffff048224 */ /* 0x008fc400078e0000 */
[----:B------:R2:W-:Y:S01]  /*5a80*/  STL [R1+0x4e4], R22 ;  /* 0x0004e41601007387 */ /* 0x0005e20000100800 */
[----:B------:R-:W-:Y:S01]  /*5a90*/  @!P0 IMAD.MOV.U32 R5, RZ, RZ, R22 ;  /* 0x000000ffff058224 */ /* 0x000fe200078e0016 */
[----:B------:R-:W3:Y:S04]  /*5aa0*/  LDCU UR27, c[0x0][0x3b0] ;  /* 0x00007600ff1b77ac */ /* 0x000ee80008000800 */
[----:B------:R0:W5:Y:S01]  /*5ab0*/  @!P0 LDG.E.U16 R117, desc[UR14][R4.64] ;  /* 0x0000000e04758981 */ /* 0x000162000c1e1500 */
[----:B------:R-:W-:Y:S01]  /*5ac0*/  ISETP.GE.U32.AND P0, PT, R19, 0x7fffff1b, PT ;  /* 0x7fffff1b1300780c */ /* 0x000fe20003f06070 */
[----:B------:R-:W-:Y:S01]  /*5ad0*/  IMAD R19, R68, 0x68, RZ ;  /* 0x0000006844137824 */ /* 0x000fe200078e02ff */
[----:B------:R-:W1:Y:S01]  /*5ae0*/  LDCU UR28, c[0x0][0x3b0] ;  /* 0x00007600ff1c77ac */ /* 0x000e620008000800 */
[-C--:B--2---:R-:W-:Y:S01]  /*5af0*/  LEA.HI.X.SX32 R22, R7, R2.reuse, 0x1, P6 ;  /* 0x0000000207167211 */ /* 0x084fe200030f0eff */
[----:B------:R-:W-:Y:S01]  /*5b00*/  STL [R1+0x4e0], R21 ;  /* 0x0004e01501007387 */ /* 0x000fe20000100800 */
[-C--:B------:R-:W-:Y:S01]  /*5b10*/  IADD3 R0, P6, PT, R20, R3.reuse, RZ ;  /* 0x0000000314007210 */ /* 0x080fe20007fde0ff */
[----:B------:R-:W-:Y:S01]  /*5b20*/  VIADD R7, R6, 0xffffff9b ;  /* 0xffffff9b06077836 */ /* 0x000fe20000000000 */
[----:B------:R-:W2:Y:S01]  /*5b30*/  LDCU UR29, c[0x0][0x3b0] ;  /* 0x00007600ff1d77ac */ /* 0x000ea20008000800 */
[----:B------:R3:W-:Y:S01]  /*5b40*/  STL [R1+0x4dc], R22 ;  /* 0x0004dc1601007387 */ /* 0x0007e20000100800 */
[----:B0-----:R-:W-:Y:S01]  /*5b50*/  @!P4 IMAD.MOV.U32 R4, RZ, RZ, R21 ;  /* 0x000000ffff04c224 */ /* 0x001fe200078e0015 */
[----:B------:R-:W-:Y:S01]  /*5b60*/  LEA.HI.X.SX32 R23, R19, R2, 0x1, P6 ;  /* 0x0000000213177211 */ /* 0x000fe200030f0eff */
[----:B------:R-:W-:Y:S01]  /*5b70*/  @!P4 IMAD.MOV.U32 R5, RZ, RZ, R22 ;  /* 0x000000ffff05c224 */ /* 0x000fe200078e0016 */
[----:B------:R-:W0:Y:S04]  /*5b80*/  LDCU UR30, c[0x0][0x3b0] ;  /* 0x00007600ff1e77ac */ /* 0x000e280008000800 */
[----:B------:R1:W5:Y:S01]  /*5b90*/  @!P4 LDG.E.U16 R114, desc[UR14][R4.64] ;  /* 0x0000000e0472c981 */ /* 0x000362000c1e1500 */
[----:B------:R-:W-:Y:S01]  /*5ba0*/  ISETP.GE.U32.AND P4, PT, R7, 0x7fffff1c, PT ;  /* 0x7fffff1c0700780c */ /* 0x000fe20003f86070 */
[C---:B---3--:R-:W-:Y:S01]  /*5bb0*/  IMAD R22, R68.reuse, 0xce, RZ ;  /* 0x000000ce44167824 */ /* 0x048fe200078e02ff */
[----:B------:R-:W3:Y:S01]  /*5bc0*/  LDCU UR31, c[0x0][0x3b0] ;  /* 0x00007600ff1f77ac */ /* 0x000ee20008000800 */
[----:B------:R-:W-:Y:S01]  /*5bd0*/  IMAD R7, R68, 0x67, RZ ;  /* 0x0000006744077824 */ /* 0x000fe200078e02ff */
[----:B------:R0:W-:Y:S01]  /*5be0*/  STL [R1+0x4d8], R0 ;  /* 0x0004d80001007387 */ /* 0x0001e20000100800 */
[----:B------:R-:W-:Y:S01]  /*5bf0*/  VIADD R20, R6, 0xffffff9c ;  /* 0xffffff9c06147836 */ /* 0x000fe20000000000 */
[----:B------:R-:W-:Y:S01]  /*5c00*/  IADD3 R21, P6, PT, R22, R3, RZ ;  /* 0x0000000316157210 */ /* 0x000fe20007fde0ff */
[----:B------:R-:W0:Y:S01]  /*5c10*/  LDCU UR32, c[0x0][0x3b0] ;  /* 0x00007600ff2077ac */ /* 0x000e220008000800 */
[----:B------:R0:W-:Y:S01]  /*5c20*/  STL [R1+0x4d4], R23 ;  /* 0x0004d41701007387 */ /* 0x0001e20000100800 */
[----:B-1----:R-:W-:-:S02]  /*5c30*/  @!P1 IMAD.MOV.U32 R4, RZ, RZ, R0 ;  /* 0x000000ffff049224 */ /* 0x002fc400078e0000 */
[----:B------:R-:W-:Y:S01]  /*5c40*/  @!P1 IMAD.MOV.U32 R5, RZ, RZ, R23 ;  /* 0x000000ffff059224 */ /* 0x000fe200078e0017 */
[----:B------:R-:W-:Y:S01]  /*5c50*/  LEA.HI.X.SX32 R22, R7, R2, 0x1, P6 ;  /* 0x0000000207167211 */ /* 0x000fe200030f0eff */
[----:B------:R-:W1:Y:S03]  /*5c60*/  LDCU UR33, c[0x0][0x3b0] ;  /* 0x00007600ff2177ac */ /* 0x000e660008000800 */
[----:B------:R0:W5:Y:S01]  /*5c70*/  @!P1 LDG.E.U16 R115, desc[UR14][R4.64] ;  /* 0x0000000e04739981 */ /* 0x000162000c1e1500 */
[----:B------:R-:W-:Y:S01]  /*5c80*/  ISETP.GE.U32.AND P1, PT, R20, 0x7fffff1d, PT ;  /* 0x7fffff1d1400780c */ /* 0x000fe20003f26070 */
[----:B------:R-:W-:Y:S01]  /*5c90*/  IMAD R20, R68, 0x66, RZ ;  /* 0x0000006644147824 */ /* 0x000fe200078e02ff */
[----:B------:R-:W1:Y:S01]  /*5ca0*/  LDCU UR34, c[0x0][0x3b0] ;  /* 0x00007600ff2277ac */ /* 0x000e620008000800 */
[----:B------:R-:W-:Y:S01]  /*5cb0*/  VIADD R7, R6, 0xffffff9d ;  /* 0xffffff9d06077836 */ /* 0x000fe20000000000 */
[----:B------:R1:W-:Y:S01]  /*5cc0*/  STL [R1+0x4d0], R21 ;  /* 0x0004d01501007387 */ /* 0x0003e20000100800 */
[----:B------:R-:W1:Y:S03]  /*5cd0*/  LDCU UR35, c[0x0][0x3b0] ;  /* 0x00007600ff2377ac */ /* 0x000e660008000800 */
[----:B------:R1:W-:Y:S01]  /*5ce0*/  STL [R1+0x4cc], R22 ;  /* 0x0004cc1601007387 */ /* 0x0003e20000100800 */
[----:B0-----:R-:W-:Y:S01]  /*5cf0*/  IMAD R4, R68, 0xcc, RZ ;  /* 0x000000cc44047824 */ /* 0x001fe200078e02ff */
[----:B------:R-:W0:Y:S01]  /*5d00*/  LDCU UR36, c[0x0][0x3b0] ;  /* 0x00007600ff2477ac */ /* 0x000e220008000800 */
[----:B------:R-:W-:-:S03]  /*5d10*/  @!P5 IMAD.MOV.U32 R5, RZ, RZ, R22 ;  /* 0x000000ffff05d224 */ /* 0x000fc600078e0016 */
[----:B------:R-:W-:Y:S01]  /*5d20*/  IADD3 R0, P6, PT, R4, R3, RZ ;  /* 0x0000000304007210 */ /* 0x000fe20007fde0ff */
[----:B------:R-:W-:Y:S01]  /*5d30*/  @!P5 IMAD.MOV.U32 R4, RZ, RZ, R21 ;  /* 0x000000ffff04d224 */ /* 0x000fe200078e0015 */
[----:B------:R-:W0:Y:S02]  /*5d40*/  LDCU UR37, c[0x0][0x3b0] ;  /* 0x00007600ff2577ac */ /* 0x000e240008000800 */
[----:B------:R-:W-:Y:S02]  /*5d50*/  LEA.HI.X.SX32 R23, R20, R2, 0x1, P6 ;  /* 0x0000000214177211 */ /* 0x000fe400030f0eff */
[----:B------:R2:W5:Y:S01]  /*5d60*/  @!P5 LDG.E.U16 R112, desc[UR14][R4.64] ;  /* 0x0000000e0470d981 */ /* 0x000562000c1e1500 */
[----:B------:R-:W-:Y:S01]  /*5d70*/  ISETP.GE.U32.AND P5, PT, R7, 0x7fffff1e, PT ;  /* 0x7fffff1e0700780c */ /* 0x000fe20003fa6070 */
[----:B------:R-:W-:Y:S01]  /*5d80*/  IMAD R7, R68, 0x65, RZ ;  /* 0x0000006544077824 */ /* 0x000fe200078e02ff */
[----:B------:R-:W0:Y:S01]  /*5d90*/  LDCU UR38, c[0x0][0x3b0] ;  /* 0x00007600ff2677ac */ /* 0x000e220008000800 */
[----:B------:R-:W-:Y:S01]  /*5da0*/  STL [R1+0x4c8], R0 ;  /* 0x0004c80001007387 */ /* 0x000fe20000100800 */
[----:B-1----:R-:W-:Y:S01]  /*5db0*/  VIADD R21, R6, 0xffffff9e ;  /* 0xffffff9e06157836 */ /* 0x002fe20000000000 */
[----:B------:R-:W1:Y:S02]  /*5dc0*/  LDCU UR39, c[0x0][0x3b0] ;  /* 0x00007600ff2777ac */ /* 0x000e640008000800 */
[----:B------:R3:W-:Y:S01]  /*5dd0*/  STL [R1+0x4c4], R23 ;  /* 0x0004c41701007387 */ /* 0x0007e20000100800 */
[----:B--2---:R-:W-:Y:S01]  /*5de0*/  IMAD R4, R68, 0xca, RZ ;  /* 0x000000ca44047824 */ /* 0x004fe200078e02ff */
[----:B------:R-:W2:Y:S01]  /*5df0*/  LDCU UR40, c[0x0][0x3b0] ;  /* 0x00007600ff2877ac */ /* 0x000ea20008000800 */
[----:B------:R-:W-:-:S03]  /*5e00*/  @!P3 IMAD.MOV.U32 R5, RZ, RZ, R23 ;  /* 0x000000ffff05b224 */ /* 0x000fc600078e0017 */
[----:B------:R-:W-:Y:S01]  /*5e10*/  IADD3 R22, P6, PT, R4, R3, RZ ;  /* 0x0000000304167210 */ /* 0x000fe20007fde0ff */
[----:B------:R-:W-:Y:S01]  /*5e20*/  @!P3 IMAD.MOV.U32 R4, RZ, RZ, R0 ;  /* 0x000000ffff04b224 */ /* 0x000fe200078e0000 */
[----:B------:R-:W0:Y:S02]  /*5e30*/  LDCU UR41, c[0x0][0x3b0] ;  /* 0x00007600ff2977ac */ /* 0x000e240008000800 */
[----:B---3--:R-:W-:Y:S02]  /*5e40*/  LEA.HI.X.SX32 R23, R7, R2, 0x1, P6 ;  /* 0x0000000207177211 */ /* 0x008fe400030f0eff */
[----:B------:R3:W5:Y:S01]  /*5e50*/  @!P3 LDG.E.U16 R113, desc[UR14][R4.64] ;  /* 0x0000000e0471b981 */ /* 0x000762000c1e1500 */
[----:B------:R-:W-:Y:S01]  /*5e60*/  ISETP.GE.U32.AND P3, PT, R21, 0x7fffff1f, PT ;  /* 0x7fffff1f1500780c */ /* 0x000fe20003f66070 */
[----:B------:R-:W-:Y:S01]  /*5e70*/  IMAD R21, R68, 0x64, RZ ;  /* 0x0000006444157824 */ /* 0x000fe200078e02ff */
[----:B------:R-:W0:Y:S01]  /*5e80*/  LDCU UR42, c[0x0][0x3b0] ;  /* 0x00007600ff2a77ac */ /* 0x000e220008000800 */
[----:B------:R-:W-:Y:S01]  /*5e90*/  VIADD R7, R6, 0xffffff9f ;  /* 0xffffff9f06077836 */ /* 0x000fe20000000000 */
[----:B------:R0:W-:Y:S01]  /*5ea0*/  STL [R1+0x4c0], R22 ;  /* 0x0004c01601007387 */ /* 0x0001e20000100800 */
[----:B------:R-:W0:Y:S03]  /*5eb0*/  LDCU UR43, c[0x0][0x3b0] ;  /* 0x00007600ff2b77ac */ /* 0x000e260008000800 */
[----:B------:R0:W-:Y:S01]  /*5ec0*/  STL [R1+0x4bc], R23 ;  /* 0x0004bc1701007387 */ /* 0x0001e20000100800 */
[----:B---3--:R-:W-:Y:S01]  /*5ed0*/  IMAD R4, R68, 0xc8, RZ ;  /* 0x000000c844047824 */ /* 0x008fe200078e02ff */
[----:B------:R-:W3:Y:S01]  /*5ee0*/  LDCU UR44, c[0x0][0x3b0] ;  /* 0x00007600ff2c77ac */ /* 0x000ee20008000800 */
[----:B------:R-:W-:-:S03]  /*5ef0*/  @!P0 IMAD.MOV.U32 R5, RZ, RZ, R23 ;  /* 0x000000ffff058224 */ /* 0x000fc600078e0017 */
[----:B------:R-:W-:Y:S01]  /*5f00*/  IADD3 R0, P6, PT, R4, R3, RZ ;  /* 0x0000000304007210 */ /* 0x000fe20007fde0ff */
[----:B------:R-:W-:Y:S01]  /*5f10*/  @!P0 IMAD.MOV.U32 R4, RZ, RZ, R22 ;  /* 0x000000ffff048224 */ /* 0x000fe200078e0016 */
[----:B------:R-:W1:Y:S02]  /*5f20*/  LDCU UR45, c[0x0][0x3b0] ;  /* 0x00007600ff2d77ac */ /* 0x000e640008000800 */
[----:B------:R-:W-:Y:S02]  /*5f30*/  LEA.HI.X.SX32 R24, R21, R2, 0x1, P6 ;  /* 0x0000000215187211 */ /* 0x000fe400030f0eff */
[----:B------:R2:W5:Y:S01]  /*5f40*/  @!P0 LDG.E.U16 R110, desc[UR14][R4.64] ;  /* 0x0000000e046e8981 */ /* 0x000562000c1e1500 */
[----:B------:R-:W-:Y:S01]  /*5f50*/  ISETP.GE.U32.AND P0, PT, R7, 0x7fffff20, PT ;  /* 0x7fffff200700780c */ /* 0x000fe20003f06070 */
[----:B------:R-:W-:Y:S01]  /*5f60*/  IMAD R7, R68, 0x63, RZ ;  /* 0x0000006344077824 */ /* 0x000fe200078e02ff */
[----:B------:R-:W1:Y:S01]  /*5f70*/  LDCU UR46, c[0x0][0x3b0] ;  /* 0x00007600ff2e77ac */ /* 0x000e620008000800 */
[----:B------:R-:W-:Y:S01]  /*5f80*/  STL [R1+0x4b8], R0 ;  /* 0x0004b80001007387 */ /* 0x000fe20000100800 */
[----:B0-----:R-:W-:Y:S01]  /*5f90*/  VIADD R22, R6, 0xffffffa0 ;  /* 0xffffffa006167836 */ /* 0x001fe20000000000 */
[----:B------:R-:W0:Y:S02]  /*5fa0*/  LDCU UR47, c[0x0][0x3b0] ;  /* 0x00007600ff2f77ac */ /* 0x000e240008000800 */
        /* <DEDUP_REMOVED lines=12> */
[----:B------:R-:W-:Y:S01]  /*6070*/  STL [R1+0x4b0], R23 ;  /* 0x0004b01701007387 */ /* 0x000fe20000100800 */
[----:B------:R-:W-:Y:S01]  /*6080*/  VIADD R7, R6, 0xffffffa1 ;  /* 0xffffffa106077836 */ /* 0x000fe20000000000 */
[----:B------:R-:W0:Y:S02]  /*6090*/  LDCU UR51, c[0x0][0x3b0] ;  /* 0x00007600ff3377ac */ /* 0x000e240008000800 */
[----:B------:R1:W-:Y:S01]  /*60a0*/  STL [R1+0x4ac], R24 ;  /* 0x0004ac1801007387 */ /* 0x0003e20000100800 */
[----:B---3--:R-:W-:Y:S01]  /*60b0*/  IMAD R4, R68, 0xc4, RZ ;  /* 0x000000c444047824 */ /* 0x008fe200078e02ff */
[----:B------:R-:W3:Y:S01]  /*60c0*/  LDCU UR52, c[0x0][0x3b0] ;  /* 0x00007600ff3477ac */ /* 0x000ee20008000800 */
[----:B------:R-:W-:-:S03]  /*60d0*/  @!P1 IMAD.MOV.U32 R5, RZ, RZ, R24 ;  /* 0x000000ffff059224 */ /* 0x000fc600078e0018 */
[----:B------:R-:W-:Y:S01]  /*60e0*/  IADD3 R0, P6, PT, R4, R3, RZ ;  /* 0x0000000304007210 */ /* 0x000fe20007fde0ff */
[----:B------:R-:W-:Y:S01]  /*60f0*/  @!P1 IMAD.MOV.U32 R4, RZ, RZ, R23 ;  /* 0x000000ffff049224 */ /* 0x000fe200078e0017 */
[----:B------:R-:W0:Y:S02]  /*6100*/  LDCU UR53, c[0x0][0x3b0] ;  /* 0x00007600ff3577ac */ /* 0x000e240008000800 */
[----:B-1----:R-:W-:Y:S02]  /*6110*/  LEA.HI.X.SX32 R24, R22, R2, 0x1, P6 ;  /* 0x0000000216187211 */ /* 0x002fe400030f0eff */
        /* <DEDUP_REMOVED lines=8> */
[----:B-1----:R-:W-:Y:S01]  /*61a0*/  IMAD R4, R68, 0xc2, RZ ;  /* 0x000000c244047824 */ /* 0x002fe200078e02ff */
[----:B------:R-:W1:Y:S01]  /*61b0*/  LDCU UR56, c[0x0][0x3b0] ;  /* 0x00007600ff3877ac */ /* 0x000e620008000800 */
[----:B------:R-:W-:-:S03]  /*61c0*/  @!P5 IMAD.MOV.U32 R5, RZ, RZ, R24 ;  /* 0x000000ffff05d224 */ /* 0x000fc600078e0018 */
[----:B------:R-:W-:Y:S01]  /*61d0*/  IADD3 R25, P6, PT, R4, R3, RZ ;  /* 0x0000000304197210 */ /* 0x000fe20007fde0ff */
[----:B------:R-:W-:Y:S01]  /*61e0*/  @!P5 IMAD.MOV.U32 R4, RZ, RZ, R0 ;  /* 0x000000ffff04d224 */ /* 0x000fe200078e0000 */
[----:B------:R-:W0:Y:S02]  /*61f0*/  LDCU UR57, c[0x0][0x3b0] ;  /* 0x00007600ff3977ac */ /* 0x000e240008000800 */
[----:B------:R-:W-:Y:S02]  /*6200*/  LEA.HI.X.SX32 R26, R7, R2, 0x1, P6 ;  /* 0x00000002071a7211 */ /* 0x000fe400030f0eff */
[----:B------:R1:W5:Y:S01]  /*6210*/  @!P5 LDG.E.U16 R109, desc[UR14][R4.64] ;  /* 0x0000000e046dd981 */ /* 0x000362000c1e1500 */
[----:B--2---:R-:W-:Y:S01]  /*6220*/  IMAD R24, R68, 0x60, RZ ;  /* 0x0000006044187824 */ /* 0x004fe200078e02ff */
[----:B------:R-:W-:Y:S01]  /*6230*/  ISETP.GE.U32.AND P5, PT, R23, 0x7fffff23, PT ;  /* 0x7fffff231700780c */ /* 0x000fe20003fa6070 */
[----:B------:R-:W-:Y:S01]  /*6240*/  VIADD R7, R6, 0xffffffa3 ;  /* 0xffffffa306077836 */ /* 0x000fe20000000000 */
[----:B------:R2:W-:Y:S01]  /*6250*/  STL [R1+0x4a0], R25 ;  /* 0x0004a01901007387 */ /* 0x0005e20000100800 */
[----:B------:R-:W0:Y:S03]  /*6260*/  LDCU UR58, c[0x0][0x3b0] ;  /* 0x00007600ff3a77ac */ /* 0x000e260008000800 */
[----:B------:R0:W-:Y:S01]  /*6270*/  STL [R1+0x49c], R26 ;  /* 0x00049c1a01007387 */ /* 0x0001e20000100800 */
[----:B------:R-:W0:Y:S01]  /*6280*/  LDCU UR59, c[0x0][0x3b0] ;  /* 0x00007600ff3b77ac */ /* 0x000e220008000800 */
[----:B-1----:R-:W-:-:S02]  /*6290*/  IMAD R4, R68, 0xc0, RZ ;  /* 0x000000c044047824 */ /* 0x002fc400078e02ff */
[----:B------:R-:W-:Y:S01]  /*62a0*/  @!P3 IMAD.MOV.U32 R5, RZ, RZ, R26 ;  /* 0x000000ffff05b224 */ /* 0x000fe200078e001a */
[----:B------:R-:W1:Y:S02]  /*62b0*/  LDCU UR60, c[0x0][0x3b0] ;  /* 0x00007600ff3c77ac */ /* 0x000e640008000800 */
[----:B------:R-:W-:Y:S01]  /*62c0*/  IADD3 R0, P6, PT, R4, R3, RZ ;  /* 0x0000000304007210 */ /* 0x000fe20007fde0ff */
[----:B------:R-:W-:Y:S01]  /*62d0*/  @!P3 IMAD.MOV.U32 R4, RZ, RZ, R25 ;  /* 0x000000ffff04b224 */ /* 0x000fe200078e0019 */
[----:B------:R-:W0:Y:S02]  /*62e0*/  LDCU UR61, c[0x0][0x3b0] ;  /* 0x00007600ff3d77ac */ /* 0x000e240008000800 */
[----:B--2---:R-:W-:Y:S02]  /*62f0*/  LEA.HI.X.SX32 R25, R24, R2, 0x1, P6 ;  /* 0x0000000218197211 */ /* 0x004fe400030f0eff */
[----:B------:R2:W5:Y:S01]  /*6300*/  @!P3 LDG.E.U16 R106, desc[UR14][R4.64] ;  /* 0x0000000e046ab981 */ /* 0x000562000c1e1500 */
[----:B------:R-:W-:Y:S01]  /*6310*/  ISETP.GE.U32.AND P3, PT, R7, 0x7fffff24, PT ;  /* 0x7fffff240700780c */ /* 0x000fe20003f66070 */
[----:B------:R-:W-:-:S02]  /*6320*/  IMAD R7, R68, 0x5f, RZ ;  /* 0x0000005f44077824 */ /* 0x000fc400078e02ff */
[----:B------:R-:W-:Y:S01]  /*6330*/  STL [R1+0x498], R0 ;  /* 0x0004980001007387 */ /* 0x000fe20000100800 */
[----:B------:R-:W-:-:S03]  /*6340*/  VIADD R23, R6, 0xffffffa4 ;  /* 0xffffffa406177836 */ /* 0x000fc60000000000 */
[----:B------:R1:W-:Y:S01]  /*6350*/  STL [R1+0x494], R25 ;  /* 0x0004941901007387 */ /* 0x0003e20000100800 */
[----:B--2---:R-:W-:Y:S02]  /*6360*/  IMAD R4, R68, 0xbe, RZ ;  /* 0x000000be44047824 */ /* 0x004fe400078e02ff */
[----:B------:R-:W-:-:S03]  /*6370*/  @!P0 IMAD.MOV.U32 R5, RZ, RZ, R25 ;  /* 0x000000ffff058224 */ /* 0x000fc600078e0019 */
[----:B0-----:R-:W-:Y:S01]  /*6380*/  IADD3 R26, P6, PT, R4, R3, RZ ;  /* 0x00000003041a7210 */ /* 0x001fe20007fde0ff */
[----:B------:R-:W-:-:S03]  /*6390*/  @!P0 IMAD.MOV.U32 R4, RZ, RZ, R0 ;  /* 0x000000ffff048224 */ /* 0x000fc600078e0000 */
[----:B------:R-:W-:Y:S02]  /*63a0*/  LEA.HI.X.SX32 R27, R7, R2, 0x1, P6 ;  /* 0x00000002071b7211 */ /* 0x000fe400030f0eff */
[----:B------:R0:W5:Y:S01]  /*63b0*/  @!P0 LDG.E.U16 R107, desc[UR14][R4.64] ;  /* 0x0000000e046b8981 */ /* 0x000162000c1e1500 */
[----:B-1----:R-:W-:Y:S01]  /*63c0*/  IMAD R25, R68, 0x5e, RZ ;  /* 0x0000005e44197824 */ /* 0x002fe200078e02ff */
[----:B------:R-:W-:Y:S01]  /*63d0*/  ISETP.GE.U32.AND P0, PT, R23, 0x7fffff25, PT ;  /* 0x7fffff251700780c */ /* 0x000fe20003f06070 */
[----:B------:R-:W-:Y:S01]  /*63e0*/  VIADD R7, R6, 0xffffffa5 ;  /* 0xffffffa506077836 */ /* 0x000fe20000000000 */
[----:B------:R-:W-:Y:S04]  /*63f0*/  STL [R1+0x490], R26 ;  /* 0x0004901a01007387 */ /* 0x000fe80000100800 */
[----:B------:R1:W-:Y:S01]  /*6400*/  STL [R1+0x48c], R27 ;  /* 0x00048c1b01007387 */ /* 0x0003e20000100800 */
[----:B0-----:R-:W-:-:S02]  /*6410*/  IMAD R4, R68, 0xbc, RZ ;  /* 0x000000bc44047824 */ /* 0x001fc400078e02ff */
[----:B------:R-:W-:-:S03]  /*6420*/  @!P4 IMAD.MOV.U32 R5, RZ, RZ, R27 ;  /* 0x000000ffff05c224 */ /* 0x000fc600078e001b */
[----:B------:R-:W-:Y:S01]  /*6430*/  IADD3 R0, P6, PT, R4, R3, RZ ;  /* 0x0000000304007210 */ /* 0x000fe20007fde0ff */
[----:B------:R-:W-:-:S03]  /*6440*/  @!P4 IMAD.MOV.U32 R4, RZ, RZ, R26 ;  /* 0x000000ffff04c224 */ /* 0x000fc600078e001a */
[----:B-1----:R-:W-:Y:S02]  /*6450*/  LEA.HI.X.SX32 R27, R25, R2, 0x1, P6 ;  /* 0x00000002191b7211 */ /* 0x002fe400030f0eff */
[----:B------:R0:W5:Y:S01]  /*6460*/  @!P4 LDG.E.U16 R104, desc[UR14][R4.64] ;  /* 0x0000000e0468c981 */ /* 0x000162000c1e1500 */
[----:B------:R-:W-:Y:S01]  /*6470*/  ISETP.GE.U32.AND P4, PT, R7, 0x7fffff26, PT ;  /* 0x7fffff260700780c */ /* 0x000fe20003f86070 */
[----:B------:R-:W-:Y:S02]  /*6480*/  IMAD R7, R68, 0x5d, RZ ;  /* 0x0000005d44077824 */ /* 0x000fe400078e02ff */
[----:B------:R-:W-:Y:S01]  /*6490*/  STL [R1+0x488], R0 ;  /* 0x0004880001007387 */ /* 0x000fe20000100800 */
[----:B------:R-:W-:-:S03]  /*64a0*/  VIADD R23, R6, 0xffffffa6 ;  /* 0xffffffa606177836 */ /* 0x000fc60000000000 */
[----:B------:R1:W-:Y:S01]  /*64b0*/  STL [R1+0x484], R27 ;  /* 0x0004841b01007387 */ /* 0x0003e20000100800 */
[----:B0-----:R-:W-:Y:S02]  /*64c0*/  IMAD R4, R68, 0xba, RZ ;  /* 0x000000ba44047824 */ /* 0x001fe400078e02ff */
[----:B------:R-:W-:-:S03]  /*64d0*/  @!P1 IMAD.MOV.U32 R5, RZ, RZ, R27 ;  /* 0x000000ffff059224 */ /* 0x000fc600078e001b */
[----:B------:R-:W-:Y:S01]  /*64e0*/  IADD3 R26, P6, PT, R4, R3, RZ ;  /* 0x00000003041a7210 */ /* 0x000fe20007fde0ff */
[----:B------:R-:W-:-:S03]  /*64f0*/  @!P1 IMAD.MOV.U32 R4, RZ, RZ, R0 ;  /* 0x000000ffff049224 */ /* 0x000fc600078e0000 */
[----:B-1----:R-:W-:Y:S02]  /*6500*/  LEA.HI.X.SX32 R27, R7, R2, 0x1, P6 ;  /* 0x00000002071b7211 */ /* 0x002fe400030f0eff */
[----:B------:R0:W5:Y:S01]  /*6510*/  @!P1 LDG.E.U16 R105, desc[UR14][R4.64] ;  /* 0x0000000e04699981 */ /* 0x000162000c1e1500 */
[----:B------:R-:W-:Y:S01]  /*6520*/  VIADD R7, R6, 0xffffffa7 ;  /* 0xffffffa706077836 */ /* 0x000fe20000000000 */
[----:B------:R-:W-:Y:S02]  /*6530*/  ISETP.GE.U32.AND P1, PT, R23, 0x7fffff27, PT ;  /* 0x7fffff271700780c */ /* 0x000fe40003f26070 */
        /* <DEDUP_REMOVED lines=278> */
[----:B------:R-:W-:-:S05]  /*76a0*/  @!P3 IMAD.MOV.U32 R4, RZ, RZ, R26 ;  /* 0x000000ffff04b224 */ /* 0x000fca00078e001a */
[----:B------:R0:W5:Y:S01]  /*76b0*/  @!P3 LDG.E.U16 R77, desc[UR14][R4.64] ;  /* 0x0000000e044db981 */ /* 0x000162000c1e1500 */
[----:B------:R-:W-:Y:S01]  /*76c0*/  ISETP.GE.U32.AND P3, PT, R7, 0x7fffff42, PT ;  /* 0x7fffff420700780c */ /* 0x000fe20003f66070 */
[----:B------:R-:W-:Y:S01]  /*76d0*/  IMAD R7, R68, 0x41, RZ ;  /* 0x0000004144077824 */ /* 0x000fe200078e02ff */
[----:B-1----:R-:W-:Y:S01]  /*76e0*/  LEA.HI.X.SX32 R27, R34, R2, 0x1, P6 ;  /* 0x00000002221b7211 */ /* 0x002fe200030f0eff */
[----:B------:R-:W-:Y:S01]  /*76f0*/  STL [R1+0x3a8], R0 ;  /* 0x0003a80001007387 */ /* 0x000fe20000100800 */
[----:B------:R-:W-:-:S03]  /*7700*/  VIADD R23, R6, 0xffffffc2 ;  /* 0xffffffc206177836 */ /* 0x000fc60000000000 */
[----:B------:R1:W-:Y:S01]  /*7710*/  STL [R1+0x3a4], R27 ;  /* 0x0003a41b01007387 */ /* 0x0003e20000100800 */
[----:B0-----:R-:W-:Y:S02]  /*7720*/  IMAD R4, R68, 0x82, RZ ;  /* 0x0000008244047824 */ /* 0x001fe400078e02ff */
[----:B------:R-:W-:-:S03]  /*7730*/  @!P0 IMAD.MOV.U32 R5, RZ, RZ, R27 ;  /* 0x000000ffff058224 */ /* 0x000fc600078e001b */
[----:B------:R-:W-:Y:S01]  /*7740*/  IADD3 R26, P6, PT, R4, R3, RZ ;  /* 0x00000003041a7210 */ /* 0x000fe20007fde0ff */
[----:B------:R-:W-:-:S03]  /*7750*/  @!P0 IMAD.MOV.U32 R4, RZ, RZ, R0 ;  /* 0x000000ffff048224 */ /* 0x000fc600078e0000 */
[----:B-1----:R-:W-:Y:S01]  /*7760*/  LEA.HI.X.SX32 R27, R7, R2, 0x1, P6 ;  /* 0x00000002071b7211 */ /* 0x002fe200030f0eff */
[C---:B------:R-:W-:Y:S01]  /*7770*/  IMAD.SHL.U32 R7, R68.reuse, 0x40, RZ ;  /* 0x0000004044077824 */ /* 0x040fe200078e00ff */
[----:B------:R-:W-:Y:S01]  /*7780*/  LEA R0, P6, R68, R3, 0x7 ;  /* 0x0000000344007211 */ /* 0x000fe200078c38ff */
[----:B------:R0:W5:Y:S01]  /*7790*/  @!P0 LDG.E.U16 R76, desc[UR14][R4.64] ;  /* 0x0000000e044c8981 */ /* 0x000162000c1e1500 */
[----:B------:R-:W-:Y:S01]  /*77a0*/  ISETP.GE.U32.AND P0, PT, R23, 0x7fffff43, PT ;  /* 0x7fffff431700780c */ /* 0x000fe20003f06070 */
[----:B------:R-:W-:Y:S02]  /*77b0*/  VIADD R23, R6, 0xffffffc3 ;  /* 0xffffffc306177836 */ /* 0x000fe40000000000 */
[----:B------:R1:W-:Y:S04]  /*77c0*/  STL [R1+0x3a0], R26 ;  /* 0x0003a01a01007387 */ /* 0x0003e80000100800 */
[----:B------:R-:W-:Y:S01]  /*77d0*/  STL [R1+0x39c], R27 ;  /* 0x00039c1b01007387 */ /* 0x000fe20000100800 */
[----:B0-----:R-:W-:-:S02]  /*77e0*/  @!P4 IMAD.MOV.U32 R4, RZ, RZ, R26 ;  /* 0x000000ffff04c224 */ /* 0x001fc400078e001a */
[----:B------:R-:W-:Y:S01]  /*77f0*/  @!P4 IMAD.MOV.U32 R5, RZ, RZ, R27 ;  /* 0x000000ffff05c224 */ /* 0x000fe200078e001b */
[----:B-1----:R-:W-:Y:S01]  /*7800*/  LEA.HI.X.SX32 R26, R7, R2, 0x1, P6 ;  /* 0x00000002071a7211 */ /* 0x002fe200030f0eff */
[----:B------:R-:W-:Y:S01]  /*7810*/  IMAD R7, R68, 0x3f, RZ ;  /* 0x0000003f44077824 */ /* 0x000fe200078e02ff */
[----:B------:R-:W-:Y:S02]  /*7820*/  IADD3 R8, P6, PT, R8, R3, RZ ;  /* 0x0000000308087210 */ /* 0x000fe40007fde0ff */
[----:B------:R0:W5:Y:S01]  /*7830*/  @!P4 LDG.E.U16 R75, desc[UR14][R4.64] ;  /* 0x0000000e044bc981 */ /* 0x000162000c1e1500 */
[----:B------:R-:W-:Y:S01]  /*7840*/  ISETP.GE.U32.AND P4, PT, R23, 0x7fffff44, PT ;  /* 0x7fffff441700780c */ /* 0x000fe20003f86070 */
[----:B------:R-:W-:Y:S02]  /*7850*/  VIADD R23, R6, 0xffffffc4 ;  /* 0xffffffc406177836 */ /* 0x000fe40000000000 */
[----:B------:R-:W-:Y:S04]  /*7860*/  STL [R1+0x398], R0 ;  /* 0x0003980001007387 */ /* 0x000fe80000100800 */
[----:B------:R1:W-:Y:S01]  /*7870*/  STL [R1+0x394], R26 ;  /* 0x0003941a01007387 */ /* 0x0003e20000100800 */
[----:B0-----:R-:W-:-:S02]  /*7880*/  @!P1 IMAD.MOV.U32 R4, RZ, RZ, R0 ;  /* 0x000000ffff049224 */ /* 0x001fc400078e0000 */
[----:B------:R-:W-:-:S05]  /*7890*/  @!P1 IMAD.MOV.U32 R5, RZ, RZ, R26 ;  /* 0x000000ffff059224 */ /* 0x000fca00078e001a */
[----:B------:R0:W5:Y:S01]  /*78a0*/  @!P1 LDG.E.U16 R74, desc[UR14][R4.64] ;  /* 0x0000000e044a9981 */ /* 0x000162000c1e1500 */
[-C--:B-1----:R-:W-:Y:S01]  /*78b0*/  LEA.HI.X.SX32 R26, R7, R2.reuse, 0x1, P6 ;  /* 0x00000002071a7211 */ /* 0x082fe200030f0eff */
[----:B------:R-:W-:Y:S01]  /*78c0*/  VIADD R7, R6, 0xffffffc5 ;  /* 0xffffffc506077836 */ /* 0x000fe20000000000 */
[-C--:B------:R-:W-:Y:S01]  /*78d0*/  IADD3 R0, P6, PT, R9, R3.reuse, RZ ;  /* 0x0000000309007210 */ /* 0x080fe20007fde0ff */
[----:B------:R1:W-:Y:S01]  /*78e0*/  STL [R1+0x390], R8 ;  /* 0x0003900801007387 */ /* 0x0003e20000100800 */
[----:B------:R-:W-:Y:S01]  /*78f0*/  ISETP.GE.U32.AND P1, PT, R23, 0x7fffff45, PT ;  /* 0x7fffff451700780c */ /* 0x000fe20003f26070 */
[----:B0-----:R-:W-:Y:S02]  /*7900*/  @!P5 IMAD.MOV.U32 R4, RZ, RZ, R8 ;  /* 0x000000ffff04d224 */ /* 0x001fe400078e0008 */
[----:B------:R-:W-:Y:S01]  /*7910*/  @!P5 IMAD.MOV.U32 R5, RZ, RZ, R26 ;  /* 0x000000ffff05d224 */ /* 0x000fe200078e001a */
[----:B------:R-:W-:Y:S01]  /*7920*/  LEA.HI.X.SX32 R23, R32, R2, 0x1, P6 ;  /* 0x0000000220177211 */ /* 0x000fe200030f0eff */
[----:B------:R0:W-:Y:S01]  /*7930*/  STL [R1+0x38c], R26 ;  /* 0x00038c1a01007387 */ /* 0x0001e20000100800 */
[----:B------:R-:W-:-:S03]  /*7940*/  IADD3 R9, P6, PT, R10, R3, RZ ;  /* 0x000000030a097210 */ /* 0x000fc60007fde0ff */
[----:B------:R2:W5:Y:S01]  /*7950*/  @!P5 LDG.E.U16 R67, desc[UR14][R4.64] ;  /* 0x0000000e0443d981 */ /* 0x000562000c1e1500 */
[----:B------:R-:W-:Y:S01]  /*7960*/  ISETP.GE.U32.AND P5, PT, R7, 0x7fffff46, PT ;  /* 0x7fffff460700780c */ /* 0x000fe20003fa6070 */
[----:B------:R-:W-:Y:S02]  /*7970*/  IMAD R7, R68, 0x3d, RZ ;  /* 0x0000003d44077824 */ /* 0x000fe400078e02ff */
[----:B------:R0:W-:Y:S01]  /*7980*/  STL [R1+0x388], R0 ;  /* 0x0003880001007387 */ /* 0x0001e20000100800 */
[----:B-1----:R-:W-:Y:S02]  /*7990*/  VIADD R8, R6, 0xffffffc6 ;  /* 0xffffffc606087836 */ /* 0x002fe40000000000 */
[----:B------:R-:W-:Y:S01]  /*79a0*/  LEA.HI.X.SX32 R10, R7, R2, 0x1, P6 ;  /* 0x00000002070a7211 */ /* 0x000fe200030f0eff */
[----:B--2---:R-:W-:Y:S01]  /*79b0*/  @!P3 IMAD.MOV.U32 R4, RZ, RZ, R0 ;  /* 0x000000ffff04b224 */ /* 0x004fe200078e0000 */
[----:B------:R-:W-:Y:S01]  /*79c0*/  STL [R1+0x384], R23 ;  /* 0x0003841701007387 */ /* 0x000fe20000100800 */
[----:B------:R-:W-:-:S02]  /*79d0*/  @!P3 IMAD.MOV.U32 R5, RZ, RZ, R23 ;  /* 0x000000ffff05b224 */ /* 0x000fc400078e0017 */
[----:B0-----:R-:W-:-:S03]  /*79e0*/  IMAD R26, R68, 0x3c, RZ ;  /* 0x0000003c441a7824 */ /* 0x001fc600078e02ff */
[----:B------:R0:W5:Y:S01]  /*79f0*/  @!P3 LDG.E.U16 R66, desc[UR14][R4.64] ;  /* 0x0000000e0442b981 */ /* 0x000162000c1e1500 */
[----:B------:R-:W-:Y:S01]  /*7a00*/  VIADD R7, R6, 0xffffffc7 ;  /* 0xffffffc706077836 */ /* 0x000fe20000000000 */
[----:B------:R-:W-:Y:S02]  /*7a10*/  IADD3 R0, P6, PT, R11, R3, RZ ;  /* 0x000000030b007210 */ /* 0x000fe40007fde0ff */
[----:B------:R-:W-:Y:S01]  /*7a20*/  STL [R1+0x380], R9 ;  /* 0x0003800901007387 */ /* 0x000fe20000100800 */
[----:B------:R-:W-:-:S03]  /*7a30*/  ISETP.GE.U32.AND P3, PT, R8, 0x7fffff47, PT ;  /* 0x7fffff470800780c */ /* 0x000fc60003f66070 */
[----:B------:R1:W-:Y:S01]  /*7a40*/  STL [R1+0x37c], R10 ;  /* 0x00037c0a01007387 */ /* 0x0003e20000100800 */
[----:B0-----:R-:W-:Y:S02]  /*7a50*/  @!P0 IMAD.MOV.U32 R4, RZ, RZ, R9 ;  /* 0x000000ffff048224 */ /* 0x001fe400078e0009 */
[----:B------:R-:W-:-:S05]  /*7a60*/  @!P0 IMAD.MOV.U32 R5, RZ, RZ, R10 ;  /* 0x000000ffff058224 */ /* 0x000fca00078e000a */
[----:B------:R0:W5:Y:S01]  /*7a70*/  @!P0 LDG.E.U16 R65, desc[UR14][R4.64] ;  /* 0x0000000e04418981 */ /* 0x000162000c1e1500 */
[----:B------:R-:W-:Y:S01]  /*7a80*/  ISETP.GE.U32.AND P0, PT, R7, 0x7fffff48, PT ;  /* 0x7fffff480700780c */ /* 0x000fe20003f06070 */
[----:B------:R-:W-:Y:S01]  /*7a90*/  IMAD R7, R68, 0x3b, RZ ;  /* 0x0000003b44077824 */ /* 0x000fe200078e02ff */
[----:B-1----:R-:W-:Y:S01]  /*7aa0*/  LEA.HI.X.SX32 R10, R26, R2, 0x1, P6 ;  /* 0x000000021a0a7211 */ /* 0x002fe200030f0eff */
[----:B------:R-:W-:Y:S01]  /*7ab0*/  STL [R1+0x378], R0 ;  /* 0x0003780001007387 */ /* 0x000fe20000100800 */
[----:B------:R-:W-:Y:S01]  /*7ac0*/  IADD3 R9, P6, PT, R12, R3, RZ ;  /* 0x000000030c097210 */ /* 0x000fe20007fde0ff */
[----:B------:R-:W-:Y:S02]  /*7ad0*/  VIADD R8, R6, 0xffffffc8 ;  /* 0xffffffc806087836 */ /* 0x000fe40000000000 */
[----:B------:R1:W-:Y:S01]  /*7ae0*/  STL [R1+0x374], R10 ;  /* 0x0003740a01007387 */ /* 0x0003e20000100800 */
[----:B0-----:R-:W-:Y:S02]  /*7af0*/  @!P4 IMAD.MOV.U32 R4, RZ, RZ, R0 ;  /* 0x000000ffff04c224 */ /* 0x001fe400078e0000 */
[----:B------:R-:W-:-:S05]  /*7b00*/  @!P4 IMAD.MOV.U32 R5, RZ, RZ, R10 ;  /* 0x000000ffff05c224 */ /* 0x000fca00078e000a */
[----:B------:R0:W5:Y:S01]  /*7b10*/  @!P4 LDG.E.U16 R64, desc[UR14][R4.64] ;  /* 0x0000000e0440c981 */ /* 0x000162000c1e1500 */
[----:B-1----:R-:W-:Y:S01]  /*7b20*/  LEA.HI.X.SX32 R10, R7, R2, 0x1, P6 ;  /* 0x00000002070a7211 */ /* 0x002fe200030f0eff */
[----:B------:R-:W-:Y:S01]  /*7b30*/  VIADD R7, R6, 0xffffffc9 ;  /* 0xffffffc906077836 */ /* 0x000fe20000000000 */
[----:B------:R-:W-:Y:S01]  /*7b40*/  IADD3 R0, P6, PT, R13, R3, RZ ;  /* 0x000000030d007210 */ /* 0x000fe20007fde0ff */
[----:B------:R-:W-:Y:S01]  /*7b50*/  STL [R1+0x370], R9 ;  /* 0x0003700901007387 */ /* 0x000fe20000100800 */
[----:B------:R-:W-:Y:S01]  /*7b60*/  IMAD R23, R68, 0x38, RZ ;  /* 0x0000003844177824 */ /* 0x000fe200078e02ff */
[----:B------:R-:W-:Y:S02]  /*7b70*/  ISETP.GE.U32.AND P4, PT, R8, 0x7fffff49, PT ;  /* 0x7fffff490800780c */ /* 0x000fe40003f86070 */
        /* <DEDUP_REMOVED lines=53> */
[-C--:B-1----:R-:W-:Y:S01]  /*7ed0*/  LEA.HI.X.SX32 R10, R7, R2.reuse, 0x1, P6 ;  /* 0x00000002070a7211 */ /* 0x082fe200030f0eff */
[----:B------:R-:W-:Y:S01]  /*7ee0*/  VIADD R7, R6, 0xffffffcf ;  /* 0xffffffcf06077836 */ /* 0x000fe20000000000 */
[----:B------:R-:W-:Y:S01]  /*7ef0*/  ISETP.GE.U32.AND P1, PT, R8, 0x7fffff4f, PT ;  /* 0x7fffff4f0800780c */ /* 0x000fe20003f26070 */
[----:B------:R-:W-:Y:S01]  /*7f00*/  IMAD R8, R68, 0x34, RZ ;  /* 0x0000003444087824 */ /* 0x000fe200078e02ff */
[----:B------:R-:W-:Y:S01]  /*7f10*/  IADD3 R0, P6, PT, R19, R3, RZ ;  /* 0x0000000313007210 */ /* 0x000fe20007fde0ff */
[----:B------:R-:W-:Y:S01]  /*7f20*/  STL [R1+0x340], R9 ;  /* 0x0003400901007387 */ /* 0x000fe20000100800 */
[----:B0-----:R-:W-:Y:S02]  /*7f30*/  @!P5 IMAD.MOV.U32 R4, RZ, RZ, R9 ;  /* 0x000000ffff04d224 */ /* 0x001fe400078e0009 */
[----:B------:R-:W-:Y:S01]  /*7f40*/  @!P5 IMAD.MOV.U32 R5, RZ, RZ, R10 ;  /* 0x000000ffff05d224 */ /* 0x000fe200078e000a */
[----:B------:R-:W-:Y:S01]  /*7f50*/  LEA.HI.X.SX32 R11, R8, R2, 0x1, P6 ;  /* 0x00000002080b7211 */ /* 0x000fe200030f0eff */
[----:B------:R0:W-:Y:S04]  /*7f60*/  STL [R1+0x33c], R10 ;  /* 0x00033c0a01007387 */ /* 0x0001e80000100800 */
[----:B------:R1:W5:Y:S01]  /*7f70*/  @!P5 LDG.E.U16 R57, desc[UR14][R4.64] ;  /* 0x0000000e0439d981 */ /* 0x000362000c1e1500 */
[----:B------:R-:W-:Y:S01]  /*7f80*/  ISETP.GE.U32.AND P5, PT, R7, 0x7fffff50, PT ;  /* 0x7fffff500700780c */ /* 0x000fe20003fa6070 */
[----:B------:R-:W-:-:S02]  /*7f90*/  IMAD R7, R68, 0x33, RZ ;  /* 0x0000003344077824 */ /* 0x000fc400078e02ff */
[----:B------:R-:W-:Y:S01]  /*7fa0*/  STL [R1+0x338], R0 ;  /* 0x0003380001007387 */ /* 0x000fe20000100800 */
[----:B------:R-:W-:Y:S01]  /*7fb0*/  IMAD R13, R68, 0x32, RZ ;  /* 0x00000032440d7824 */ /* 0x000fe200078e02ff */
[----:B0-----:R-:W-:Y:S01]  /*7fc0*/  IADD3 R10, P6, PT, R20, R3, RZ ;  /* 0x00000003140a7210 */ /* 0x001fe20007fde0ff */
[----:B------:R-:W-:Y:S01]  /*7fd0*/  VIADD R9, R6, 0xffffffd0 ;  /* 0xffffffd006097836 */ /* 0x000fe20000000000 */
[----:B------:R0:W-:Y:S01]  /*7fe0*/  STL [R1+0x334], R11 ;  /* 0x0003340b01007387 */ /* 0x0001e20000100800 */
[----:B-1----:R-:W-:Y:S02]  /*7ff0*/  @!P3 IMAD.MOV.U32 R4, RZ, RZ, R0 ;  /* 0x000000ffff04b224 */ /* 0x002fe400078e0000 */
[----:B------:R-:W-:-:S05]  /*8000*/  @!P3 IMAD.MOV.U32 R5, RZ, RZ, R11 ;  /* 0x000000ffff05b224 */ /* 0x000fca00078e000b */
[----:B------:R1:W5:Y:S01]  /*8010*/  @!P3 LDG.E.U16 R56, desc[UR14][R4.64] ;  /* 0x0000000e0438b981 */ /* 0x000362000c1e1500 */
[----:B0-----:R-:W-:Y:S01]  /*8020*/  LEA.HI.X.SX32 R11, R7, R2, 0x1, P6 ;  /* 0x00000002070b7211 */ /* 0x001fe200030f0eff */
[----:B------:R-:W-:Y:S01]  /*8030*/  VIADD R7, R6, 0xffffffd1 ;  /* 0xffffffd106077836 */ /* 0x000fe20000000000 */
[----:B------:R-:W-:Y:S01]  /*8040*/  IADD3 R0, P6, PT, R21, R3, RZ ;  /* 0x0000000315007210 */ /* 0x000fe20007fde0ff */
[----:B------:R-:W-:Y:S01]  /*8050*/  STL [R1+0x330], R10 ;  /* 0x0003300a01007387 */ /* 0x000fe20000100800 */
[----:B------:R-:W-:-:S03]  /*8060*/  ISETP.GE.U32.AND P3, PT, R9, 0x7fffff51, PT ;  /* 0x7fffff510900780c */ /* 0x000fc60003f66070 */
[----:B------:R0:W-:Y:S01]  /*8070*/  STL [R1+0x32c], R11 ;  /* 0x00032c0b01007387 */ /* 0x0001e20000100800 */
[----:B-1----:R-:W-:Y:S02]  /*8080*/  @!P0 IMAD.MOV.U32 R4, RZ, RZ, R10 ;  /* 0x000000ffff048224 */ /* 0x002fe400078e000a */
[----:B------:R-:W-:-:S05]  /*8090*/  @!P0 IMAD.MOV.U32 R5, RZ, RZ, R11 ;  /* 0x000000ffff058224 */ /* 0x000fca00078e000b */
[----:B------:R1:W5:Y:S01]  /*80a0*/  @!P0 LDG.E.U16 R55, desc[UR14][R4.64] ;  /* 0x0000000e04378981 */ /* 0x000362000c1e1500 */
[----:B------:R-:W-:Y:S01]  /*80b0*/  ISETP.GE.U32.AND P0, PT, R7, 0x7fffff52, PT ;  /* 0x7fffff520700780c */ /* 0x000fe20003f06070 */
[----:B------:R-:W-:Y:S01]  /*80c0*/  IMAD R7, R68, 0x31, RZ ;  /* 0x0000003144077824 */ /* 0x000fe200078e02ff */
[----:B0-----:R-:W-:Y:S01]  /*80d0*/  LEA.HI.X.SX32 R11, R13, R2, 0x1, P6 ;  /* 0x000000020d0b7211 */ /* 0x001fe200030f0eff */
[----:B------:R-:W-:Y:S01]  /*80e0*/  STL [R1+0x328], R0 ;  /* 0x0003280001007387 */ /* 0x000fe20000100800 */
[----:B------:R-:W-:Y:S01]  /*80f0*/  IADD3 R10, P6, PT, R22, R3, RZ ;  /* 0x00000003160a7210 */ /* 0x000fe20007fde0ff */
[----:B------:R-:W-:Y:S02]  /*8100*/  VIADD R9, R6, 0xffffffd2 ;  /* 0xffffffd206097836 */ /* 0x000fe40000000000 */
[----:B------:R0:W-:Y:S01]  /*8110*/  STL [R1+0x324], R11 ;  /* 0x0003240b01007387 */ /* 0x0001e20000100800 */
[----:B-1----:R-:W-:Y:S02]  /*8120*/  @!P4 IMAD.MOV.U32 R4, RZ, RZ, R0 ;  /* 0x000000ffff04c224 */ /* 0x002fe400078e0000 */
[----:B------:R-:W-:-:S05]  /*8130*/  @!P4 IMAD.MOV.U32 R5, RZ, RZ, R11 ;  /* 0x000000ffff05c224 */ /* 0x000fca00078e000b */
[----:B------:R1:W5:Y:S01]  /*8140*/  @!P4 LDG.E.U16 R54, desc[UR14][R4.64] ;  /* 0x0000000e0436c981 */ /* 0x000362000c1e1500 */
[-C--:B0-----:R-:W-:Y:S01]  /*8150*/  LEA.HI.X.SX32 R11, R7, R2.reuse, 0x1, P6 ;  /* 0x00000002070b7211 */ /* 0x081fe200030f0eff */
[----:B------:R-:W-:Y:S01]  /*8160*/  VIADD R7, R6, 0xffffffd3 ;  /* 0xffffffd306077836 */ /* 0x000fe20000000000 */
[----:B------:R-:W-:Y:S01]  /*8170*/  ISETP.GE.U32.AND P4, PT, R9, 0x7fffff53, PT ;  /* 0x7fffff530900780c */ /* 0x000fe20003f86070 */
[----:B------:R-:W-:Y:S01]  /*8180*/  IMAD R9, R68, 0x30, RZ ;  /* 0x0000003044097824 */ /* 0x000fe200078e02ff */
[----:B------:R-:W-:Y:S01]  /*8190*/  IADD3 R0, P6, PT, R24, R3, RZ ;  /* 0x0000000318007210 */ /* 0x000fe20007fde0ff */
[----:B------:R-:W-:Y:S01]  /*81a0*/  STL [R1+0x320], R10 ;  /* 0x0003200a01007387 */ /* 0x000fe20000100800 */
[----:B-1----:R-:W-:Y:S02]  /*81b0*/  @!P1 IMAD.MOV.U32 R4, RZ, RZ, R10 ;  /* 0x000000ffff049224 */ /* 0x002fe400078e000a */
        /* <DEDUP_REMOVED lines=38> */
[----:B------:R0:W-:Y:S01]  /*8420*/  STL [R1+0x300], R11 ;  /* 0x0003000b01007387 */ /* 0x0001e20000100800 */
        /* <DEDUP_REMOVED lines=8> */
[----:B0-----:R-:W-:Y:S01]  /*84b0*/  VIADD R11, R6, 0xffffffd8 ;  /* 0xffffffd8060b7836 */ /* 0x001fe20000000000 */
[----:B-1----:R-:W-:Y:S02]  /*84c0*/  IADD3 R12, P6, PT, R42, R3, RZ ;  /* 0x000000032a0c7210 */ /* 0x002fe40007fde0ff */
[----:B------:R0:W-:Y:S01]  /*84d0*/  STL [R1+0x2f4], R15 ;  /* 0x0002f40f01007387 */ /* 0x0001e20000100800 */
[----:B--2---:R-:W-:Y:S01]  /*84e0*/  @!P1 IMAD.MOV.U32 R4, RZ, RZ, R0 ;  /* 0x000000ffff049224 */ /* 0x004fe200078e0000 */
[----:B------:R-:W-:Y:S01]  /*84f0*/  LEA.HI.X.SX32 R16, R7, R2, 0x1, P6 ;  /* 0x0000000207107211 */ /* 0x000fe200030f0eff */
[----:B------:R-:W-:Y:S02]  /*8500*/  @!P1 IMAD.MOV.U32 R5, RZ, RZ, R15 ;  /* 0x000000ffff059224 */ /* 0x000fe400078e000f */
[----:B------:R-:W-:-:S03]  /*8510*/  VIADD R7, R6, 0xffffffd9 ;  /* 0xffffffd906077836 */ /* 0x000fc60000000000 */
[----:B------:R1:W5:Y:S01]  /*8520*/  @!P1 LDG.E.U16 R48, desc[UR14][R4.64] ;  /* 0x0000000e04309981 */ /* 0x000362000c1e1500 */
[----:B0-----:R-:W-:Y:S01]  /*8530*/  IMAD R15, R68, 0x2a, RZ ;  /* 0x0000002a440f7824 */ /* 0x001fe200078e02ff */
[----:B------:R-:W-:Y:S02]  /*8540*/  IADD3 R0, P6, PT, R41, R3, RZ ;  /* 0x0000000329007210 */ /* 0x000fe40007fde0ff */
        /* <DEDUP_REMOVED lines=16> */
[----:B0-----:R-:W-:Y:S01]  /*8650*/  LEA.HI.X.SX32 R16, R7, R2, 0x1, P6 ;  /* 0x0000000207107211 */ /* 0x001fe200030f0eff */
[----:B------:R-:W-:Y:S01]  /*8660*/  VIADD R7, R6, 0xffffffdb ;  /* 0xffffffdb06077836 */ /* 0x000fe20000000000 */
[----:B------:R-:W-:Y:S01]  /*8670*/  ISETP.GE.U32.AND P3, PT, R11, 0x7fffff5b, PT ;  /* 0x7fffff5b0b00780c */ /* 0x000fe20003f66070 */
[----:B------:R-:W-:Y:S01]  /*8680*/  IMAD R11, R68, 0x28, RZ ;  /* 0x00000028440b7824 */ /* 0x000fe200078e02ff */
[----:B------:R-:W-:Y:S01]  /*8690*/  IADD3 R0, P6, PT, R39, R3, RZ ;  /* 0x0000000327007210 */ /* 0x000fe20007fde0ff */
[----:B------:R-:W-:Y:S01]  /*86a0*/  STL [R1+0x2e0], R12 ;  /* 0x0002e00c01007387 */ /* 0x000fe20000100800 */
[----:B-1----:R-:W-:-:S03]  /*86b0*/  @!P0 IMAD.MOV.U32 R4, RZ, RZ, R12 ;  /* 0x000000ffff048224 */ /* 0x002fc600078e000c */
[----:B------:R0:W-:Y:S01]  /*86c0*/  STL [R1+0x2dc], R16 ;  /* 0x0002dc1001007387 */ /* 0x0001e20000100800 */
[----:B------:R-:W-:-:S05]  /*86d0*/  @!P0 IMAD.MOV.U32 R5, RZ, RZ, R16 ;  /* 0x000000ffff058224 */ /* 0x000fca00078e0010 */
[----:B------:R1:W5:Y:S01]  /*86e0*/  @!P0 LDG.E.U16 R45, desc[UR14][R4.64] ;  /* 0x0000000e042d8981 */ /* 0x000362000c1e1500 */
[----:B------:R-:W-:Y:S01]  /*86f0*/  ISETP.GE.U32.AND P0, PT, R7, 0x7fffff5c, PT ;  /* 0x7fffff5c0700780c */ /* 0x000fe20003f06070 */
[----:B------:R-:W-:Y:S01]  /*8700*/  IMAD R7, R68, 0x27, RZ ;  /* 0x0000002744077824 */ /* 0x000fe200078e02ff */
[-C--:B0-----:R-:W-:Y:S01]  /*8710*/  LEA.HI.X.SX32 R16, R11, R2.reuse, 0x1, P6 ;  /* 0x000000020b107211 */ /* 0x081fe200030f0eff */
[----:B------:R0:W-:Y:S01]  /*8720*/  STL [R1+0x2d8], R0 ;  /* 0x0002d80001007387 */ /* 0x0001e20000100800 */
[----:B------:R-:W-:Y:S01]  /*8730*/  IADD3 R17, P6, PT, R38, R3, RZ ;  /* 0x0000000326117210 */ /* 0x000fe20007fde0ff */
[----:B------:R-:W-:Y:S01]  /*8740*/  VIADD R12, R6, 0xffffffdc ;  /* 0xffffffdc060c7836 */ /* 0x000fe20000000000 */
[----:B------:R-:W-:Y:S01]  /*8750*/  PRMT R43, RZ, 0x7610, R43 ;  /* 0x00007610ff2b7816 */ /* 0x000fe2000000002b */
[----:B------:R2:W-:Y:S01]  /*8760*/  STL [R1+0x2d4], R16 ;  /* 0x0002d41001007387 */ /* 0x0005e20000100800 */
[----:B-1----:R-:W-:Y:S01]  /*8770*/  @!P4 IMAD.MOV.U32 R4, RZ, RZ, R0 ;  /* 0x000000ffff04c224 */ /* 0x002fe200078e0000 */
[----:B------:R-:W-:Y:S01]  /*8780*/  LEA.HI.X.SX32 R18, R7, R2, 0x1, P6 ;  /* 0x0000000207127211 */ /* 0x000fe200030f0eff */
[----:B------:R-:W-:-:S02]  /*8790*/  @!P4 IMAD.MOV.U32 R5, RZ, RZ, R16 ;  /* 0x000000ffff05c224 */ /* 0x000fc400078e0010 */
[----:B------:R-:W-:-:S03]  /*87a0*/  VIADD R7, R6, 0xffffffdd ;  /* 0xffffffdd06077836 */ /* 0x000fc60000000000 */
[----:B------:R1:W5:Y:S01]  /*87b0*/  @!P4 LDG.E.U16 R44, desc[UR14][R4.64] ;  /* 0x0000000e042cc981 */ /* 0x000362000c1e1500 */
[----:B0-----:R-:W-:Y:S01]  /*87c0*/  IADD3 R0, P6, PT, R37, R3, RZ ;  /* 0x0000000325007210 */ /* 0x001fe20007fde0ff */
[----:B--2---:R-:W-:Y:S01]  /*87d0*/  IMAD R16, R68, 0x26, RZ ;  /* 0x0000002644107824 */ /* 0x004fe200078e02ff */
[----:B------:R-:W-:Y:S01]  /*87e0*/  PRMT R42, RZ, 0x7610, R42 ;  /* 0x00007610ff2a7816 */ /* 0x000fe2000000002a */
        /* <DEDUP_REMOVED lines=14> */
[----:B------:R-:W-:Y:S01]  /*88d0*/  @!P5 IMAD.MOV.U32 R5, RZ, RZ, R18 ;  /* 0x000000ffff05d224 */ /* 0x000fe200078e0012 */
[----:B------:R-:W-:-:S04]  /*88e0*/  PRMT R41, RZ, 0x7610, R41 ;  /* 0x00007610ff297816 */ /* 0x000fc80000000029 */
        /* <DEDUP_REMOVED lines=13> */
[----:B------:R-:W-:Y:S01]  /*89c0*/  PRMT R40, RZ, 0x7610, R40 ;  /* 0x00007610ff287816 */ /* 0x000fe20000000028 */
[----:B------:R2:W-:Y:S01]  /*89d0*/  STL [R1+0x2b8], R0 ;  /* 0x0002b80001007387 */ /* 0x0005e20000100800 */
[-C--:B0-----:R-:W-:Y:S01]  /*89e0*/  LEA.HI.X.SX32 R18, R12, R2.reuse, 0x1, P6 ;  /* 0x000000020c127211 */ /* 0x081fe200030f0eff */
[----:B------:R-:W-:Y:S01]  /*89f0*/  VIADD R17, R6, 0xffffffe0 ;  /* 0xffffffe006117836 */ /* 0x000fe20000000000 */
[----:B------:R-:W-:Y:S01]  /*8a00*/  IADD3 R69, P6, PT, R33, R3, RZ ;  /* 0x0000000321457210 */ /* 0x000fe20007fde0ff */
[----:B-1----:R-:W-:Y:S02]  /*8a10*/  @!P0 IMAD.MOV.U32 R4, RZ, RZ, R0 ;  /* 0x000000ffff048224 */ /* 0x002fe400078e0000 */
[----:B------:R0:W-:Y:S01]  /*8a20*/  STL [R1+0x2b4], R18 ;  /* 0x0002b41201007387 */ /* 0x0001e20000100800 */
[----:B------:R-:W-:Y:S01]  /*8a30*/  @!P0 IMAD.MOV.U32 R5, RZ, RZ, R18 ;  /* 0x000000ffff058224 */ /* 0x000fe200078e0012 */
[----:B------:R-:W-:-:S02]  /*8a40*/  LEA.HI.X.SX32 R70, R7, R2, 0x1, P6 ;  /* 0x0000000207467211 */ /* 0x000fc400030f0eff */
[----:B--2---:R-:W-:Y:S02]  /*8a50*/  IADD3 R0, P6, PT, R31, R3, RZ ;  /* 0x000000031f007210 */ /* 0x004fe40007fde0ff */
[----:B------:R1:W5:Y:S01]  /*8a60*/  @!P0 LDG.E.U16 R40, desc[UR14][R4.64] ;  /* 0x0000000e04288981 */ /* 0x000362000c1e1500 */
[----:B------:R-:W-:Y:S01]  /*8a70*/  PRMT R38, RZ, 0x7610, R38 ;  /* 0x00007610ff267816 */ /* 0x000fe20000000026 */
[----:B------:R-:W-:Y:S01]  /*8a80*/  VIADD R7, R6, 0xffffffe1 ;  /* 0xffffffe106077836 */ /* 0x000fe20000000000 */
[----:B------:R-:W-:Y:S01]  /*8a90*/  PRMT R39, RZ, 0x7610, R39 ;  /* 0x00007610ff277816 */ /* 0x000fe20000000027 */
[----:B0-----:R-:W-:Y:S01]  /*8aa0*/  IMAD R18, R68, 0x22, RZ ;  /* 0x0000002244127824 */ /* 0x001fe200078e02ff */
[----:B------:R-:W-:Y:S01]  /*8ab0*/  STL [R1+0x2b0], R69 ;  /* 0x0002b04501007387 */ /* 0x000fe20000100800 */
[----:B------:R-:W-:-:S03]  /*8ac0*/  ISETP.GE.U32.AND P0, PT, R17, 0x7fffff61, PT ;  /* 0x7fffff611100780c */ /* 0x000fc60003f06070 */
[----:B------:R-:W-:Y:S01]  /*8ad0*/  LEA.HI.X.SX32 R19, R18, R2, 0x1, P6 ;  /* 0x0000000212137211 */ /* 0x000fe200030f0eff */
[----:B-1----:R-:W-:Y:S01]  /*8ae0*/  @!P4 IMAD.MOV.U32 R4, RZ, RZ, R69 ;  /* 0x000000ffff04c224 */ /* 0x002fe200078e0045 */
[----:B------:R-:W-:Y:S01]  /*8af0*/  STL [R1+0x2ac], R70 ;  /* 0x0002ac4601007387 */ /* 0x000fe20000100800 */
[----:B------:R-:W-:-:S03]  /*8b00*/  @!P4 IMAD.MOV.U32 R5, RZ, RZ, R70 ;  /* 0x000000ffff05c224 */ /* 0x000fc600078e0046 */
[----:B------:R-:W-:Y:S04]  /*8b10*/  STL [R1+0x2a8], R0 ;  /* 0x0002a80001007387 */ /* 0x000fe80000100800 */
[----:B------:R0:W5:Y:S01]  /*8b20*/  @!P4 LDG.E.U16 R38, desc[UR14][R4.64] ;  /* 0x0000000e0426c981 */ /* 0x000162000c1e1500 */
[----:B------:R-:W-:Y:S02]  /*8b30*/  PRMT R36, RZ, 0x7610, R36 ;  /* 0x00007610ff247816 */ /* 0x000fe40000000024 */
[----:B------:R-:W-:Y:S01]  /*8b40*/  PRMT R37, RZ, 0x7610, R37 ;  /* 0x00007610ff257816 */ /* 0x000fe20000000025 */
[----:B------:R1:W-:Y:S01]  /*8b50*/  STL [R1+0x2a4], R19 ;  /* 0x0002a41301007387 */ /* 0x0003e20000100800 */
[----:B------:R-:W-:Y:S01]  /*8b60*/  ISETP.GE.U32.AND P4, PT, R7, 0x7fffff62, PT ;  /* 0x7fffff620700780c */ /* 0x000fe20003f86070 */
[----:B0-----:R-:W-:-:S02]  /*8b70*/  @!P1 IMAD.MOV.U32 R4, RZ, RZ, R0 ;  /* 0x000000ffff049224 */ /* 0x001fc400078e0000 */
[----:B------:R-:W-:Y:S01]  /*8b80*/  @!P1 IMAD.MOV.U32 R5, RZ, RZ, R19 ;  /* 0x000000ffff059224 */ /* 0x000fe200078e0013 */
[----:B-1----:R-:W-:-:S04]  /*8b90*/  IADD3 R19, P6, PT, R34, R3, RZ ;  /* 0x0000000322137210 */ /* 0x002fc80007fde0ff */
[----:B------:R0:W5:Y:S01]  /*8ba0*/  @!P1 LDG.E.U16 R39, desc[UR14][R4.64] ;  /* 0x0000000e04279981 */ /* 0x000162000c1e1500 */
[----:B------:R-:W-:Y:S01]  /*8bb0*/  PRMT R35, RZ, 0x7610, R35 ;  /* 0x00007610ff237816 */ /* 0x000fe20000000023 */
[C---:B------:R-:W-:Y:S02]  /*8bc0*/  VIADD R7, R6.reuse, 0xffffffe3 ;  /* 0xffffffe306077836 */ /* 0x040fe40000000000 */
[----:B------:R1:W-:Y:S01]  /*8bd0*/  STL [R1+0x2a0], R19 ;  /* 0x0002a01301007387 */ /* 0x0003e20000100800 */
[----:B0-----:R-:W-:Y:S02]  /*8be0*/  VIADD R5, R6, 0xffffffe2 ;  /* 0xffffffe206057836 */ /* 0x001fe40000000000 */
[----:B------:R-:W-:-:S03]  /*8bf0*/  IMAD R4, R68, 0x21, RZ ;  /* 0x0000002144047824 */ /* 0x000fc600078e02ff */
[----:B------:R-:W-:Y:S01]  /*8c00*/  ISETP.GE.U32.AND P1, PT, R5, 0x7fffff63, PT ;  /* 0x7fffff630500780c */ /* 0x000fe20003f26070 */
[----:B------:R-:W-:Y:S01]  /*8c10*/  IMAD.SHL.U32 R5, R68, 0x20, RZ ;  /* 0x0000002044057824 */ /* 0x000fe200078e00ff */
[----:B------:R-:W-:Y:S01]  /*8c20*/  LEA.HI.X.SX32 R69, R4, R2, 0x1, P6 ;  /* 0x0000000204457211 */ /* 0x000fe200030f0eff */
[----:B------:R-:W-:Y:S01]  /*8c30*/  @!P5 IMAD.MOV.U32 R4, RZ, RZ, R19 ;  /* 0x000000ffff04d224 */ /* 0x000fe200078e0013 */
[----:B------:R-:W-:-:S03]  /*8c40*/  LEA R0, P6, R68, R3, 0x6 ;  /* 0x0000000344007211 */ /* 0x000fc600078c30ff */
[----:B------:R0:W-:Y:S01]  /*8c50*/  STL [R1+0x29c], R69 ;  /* 0x00029c4501007387 */ /* 0x0001e20000100800 */
[----:B------:R-:W-:Y:S01]  /*8c60*/  LEA.HI.X.SX32 R17, R5, R2, 0x1, P6 ;  /* 0x0000000205117211 */ /* 0x000fe200030f0eff */
[----:B------:R-:W-:Y:S02]  /*8c70*/  @!P5 IMAD.MOV.U32 R5, RZ, RZ, R69 ;  /* 0x000000ffff05d224 */ /* 0x000fe400078e0045 */
[----:B------:R2:W-:Y:S04]  /*8c80*/  STL [R1+0x298], R0 ;  /* 0x0002980001007387 */ /* 0x0005e80000100800 */
[----:B------:R2:W5:Y:S01]  /*8c90*/  @!P5 LDG.E.U16 R36, desc[UR14][R4.64] ;  /* 0x0000000e0424d981 */ /* 0x000562000c1e1500 */
[----:B-1----:R-:W-:Y:S01]  /*8ca0*/  IMAD R19, R68, 0x1e, RZ ;  /* 0x0000001e44137824 */ /* 0x002fe200078e02ff */
[----:B0-----:R-:W-:-:S02]  /*8cb0*/  IADD3 R69, P6, PT, R32, R3, RZ ;  /* 0x0000000320457210 */ /* 0x001fc40007fde0ff */
[----:B------:R-:W-:Y:S01]  /*8cc0*/  PRMT R34, RZ, 0x7610, R34 ;  /* 0x00007610ff227816 */ /* 0x000fe20000000022 */
[----:B------:R0:W-:Y:S01]  /*8cd0*/  STL [R1+0x294], R17 ;  /* 0x0002941101007387 */ /* 0x0001e20000100800 */
[----:B------:R-:W-:Y:S01]  /*8ce0*/  ISETP.GE.U32.AND P5, PT, R7, 0x7fffff64, PT ;  /* 0x7fffff640700780c */ /* 0x000fe20003fa6070 */
[----:B--2---:R-:W-:Y:S02]  /*8cf0*/  @!P3 IMAD.MOV.U32 R4, RZ, RZ, R0 ;  /* 0x000000ffff04b224 */ /* 0x004fe400078e0000 */
[----:B------:R-:W-:-:S05]  /*8d00*/  @!P3 IMAD.MOV.U32 R5, RZ, RZ, R17 ;  /* 0x000000ffff05b224 */ /* 0x000fca00078e0011 */
[----:B------:R1:W5:Y:S01]  /*8d10*/  @!P3 LDG.E.U16 R37, desc[UR14][R4.64] ;  /* 0x0000000e0425b981 */ /* 0x000362000c1e1500 */
[----:B------:R-:W-:Y:S01]  /*8d20*/  PRMT R32, RZ, 0x7610, R32 ;  /* 0x00007610ff207816 */ /* 0x000fe20000000020 */
[----:B------:R-:W-:Y:S02]  /*8d30*/  VIADD R7, R6, 0xffffffe5 ;  /* 0xffffffe506077836 */ /* 0x000fe40000000000 */
[----:B------:R-:W-:Y:S01]  /*8d40*/  STL [R1+0x290], R69 ;  /* 0x0002904501007387 */ /* 0x000fe20000100800 */
[----:B-1----:R-:W-:Y:S02]  /*8d50*/  IMAD R4, R68, 0x1f, RZ ;  /* 0x0000001f44047824 */ /* 0x002fe400078e02ff */
[----:B------:R-:W-:-:S03]  /*8d60*/  VIADD R5, R6, 0xffffffe4 ;  /* 0xffffffe406057836 */ /* 0x000fc60000000000 */
[-C--:B------:R-:W-:Y:S01]  /*8d70*/  LEA.HI.X.SX32 R70, R4, R2.reuse, 0x1, P6 ;  /* 0x0000000204467211 */ /* 0x080fe200030f0eff */
[----:B------:R-:W-:Y:S01]  /*8d80*/  @!P0 IMAD.MOV.U32 R4, RZ, RZ, R69 ;  /* 0x000000ffff048224 */ /* 0x000fe200078e0045 */
[----:B------:R-:W-:Y:S02]  /*8d90*/  IADD3 R0, P6, PT, R26, R3, RZ ;  /* 0x000000031a007210 */ /* 0x000fe40007fde0ff */
[----:B------:R-:W-:Y:S01]  /*8da0*/  ISETP.GE.U32.AND P3, PT, R5, 0x7fffff65, PT ;  /* 0x7fffff650500780c */ /* 0x000fe20003f66070 */
[----:B------:R-:W-:Y:S01]  /*8db0*/  @!P0 IMAD.MOV.U32 R5, RZ, RZ, R70 ;  /* 0x000000ffff058224 */ /* 0x000fe200078e0046 */
[----:B0-----:R-:W-:Y:S01]  /*8dc0*/  LEA.HI.X.SX32 R17, R19, R2, 0x1, P6 ;  /* 0x0000000213117211 */ /* 0x001fe200030f0eff */
[----:B------:R0:W-:Y:S04]  /*8dd0*/  STL [R1+0x28c], R70 ;  /* 0x00028c4601007387 */ /* 0x0001e80000100800 */
[----:B------:R1:W5:Y:S04]  /*8de0*/  @!P0 LDG.E.U16 R34, desc[UR14][R4.64] ;  /* 0x0000000e04228981 */ /* 0x000368000c1e1500 */
[----:B------:R-:W-:Y:S01]  /*8df0*/  STL [R1+0x288], R0 ;  /* 0x0002880001007387 */ /* 0x000fe20000100800 */
[----:B-1----:R-:W-:-:S02]  /*8e00*/  @!P4 IMAD.MOV.U32 R4, RZ, RZ, R0 ;  /* 0x000000ffff04c224 */ /* 0x002fc400078e0000 */
[----:B------:R-:W-:Y:S01]  /*8e10*/  @!P4 IMAD.MOV.U32 R5, RZ, RZ, R17 ;  /* 0x000000ffff05c224 */ /* 0x000fe200078e0011 */
[----:B0-----:R-:W-:-:S04]  /*8e20*/  IADD3 R70, P6, PT, R28, R3, RZ ;  /* 0x000000031c467210 */ /* 0x001fc80007fde0ff */
[----:B------:R0:W5:Y:S04]  /*8e30*/  @!P4 LDG.E.U16 R35, desc[UR14][R4.64] ;  /* 0x0000000e0423c981 */ /* 0x000168000c1e1500 */
[----:B------:R1:W-:Y:S01]  /*8e40*/  STL [R1+0x284], R17 ;  /* 0x0002841101007387 */ /* 0x0003e20000100800 */
[----:B0-----:R-:W-:Y:S02]  /*8e50*/  IMAD R4, R68, 0x1d, RZ ;  /* 0x0000001d44047824 */ /* 0x001fe400078e02ff */
[----:B------:R-:W-:Y:S02]  /*8e60*/  VIADD R5, R6, 0xffffffe6 ;  /* 0xffffffe606057836 */ /* 0x000fe40000000000 */
[----:B-1----:R-:W-:Y:S01]  /*8e70*/  IMAD R17, R68, 0x1c, RZ ;  /* 0x0000001c44117824 */ /* 0x002fe200078e02ff */
[----:B------:R-:W-:-:S02]  /*8e80*/  LEA.HI.X.SX32 R72, R4, R2, 0x1, P6 ;  /* 0x0000000204487211 */ /* 0x000fc400030f0eff */
[----:B------:R-:W-:Y:S01]  /*8e90*/  IADD3 R0, P6, PT, R23, R3, RZ ;  /* 0x0000000317007210 */ /* 0x000fe20007fde0ff */
[----:B------:R-:W-:Y:S01]  /*8ea0*/  @!P1 IMAD.MOV.U32 R4, RZ, RZ, R70 ;  /* 0x000000ffff049224 */ /* 0x000fe200078e0046 */
[----:B------:R-:W-:Y:S01]  /*8eb0*/  ISETP.GE.U32.AND P4, PT, R5, 0x7fffff67, PT ;  /* 0x7fffff670500780c */ /* 0x000fe20003f86070 */
[----:B------:R-:W-:Y:S01]  /*8ec0*/  @!P1 IMAD.MOV.U32 R5, RZ, RZ, R72 ;  /* 0x000000ffff059224 */ /* 0x000fe200078e0048 */
[----:B------:R-:W-:Y:S02]  /*8ed0*/  LEA.HI.X.SX32 R69, R17, R2, 0x1, P6 ;  /* 0x0000000211457211 */ /* 0x000fe400030f0eff */
[----:B------:R-:W-:Y:S02]  /*8ee0*/  PRMT R33, RZ, 0x7610, R33 ;  /* 0x00007610ff217816 */ /* 0x000fe40000000021 */
[----:B------:R0:W5:Y:S04]  /*8ef0*/  @!P1 LDG.E.U16 R32, desc[UR14][R4.64] ;  /* 0x0000000e04209981 */ /* 0x000168000c1e1500 */
[----:B------:R1:W-:Y:S01]  /*8f00*/  STL [R1+0x280], R70 ;  /* 0x0002804601007387 */ /* 0x0003e20000100800 */
[----:B0-----:R-:W-:-:S02]  /*8f10*/  @!P5 IMAD.MOV.U32 R4, RZ, RZ, R0 ;  /* 0x000000ffff04d224 */ /* 0x001fc400078e0000 */
[----:B------:R-:W-:Y:S01]  /*8f20*/  @!P5 IMAD.MOV.U32 R5, RZ, RZ, R69 ;  /* 0x000000ffff05d224 */ /* 0x000fe200078e0045 */
[----:B-1----:R-:W-:-:S04]  /*8f30*/  IADD3 R70, P6, PT, R27, R3, RZ ;  /* 0x000000031b467210 */ /* 0x002fc80007fde0ff */
[----:B------:R0:W5:Y:S01]  /*8f40*/  @!P5 LDG.E.U16 R33, desc[UR14][R4.64] ;  /* 0x0000000e0421d981 */ /* 0x000162000c1e1500 */
[----:B------:R-:W-:-:S03]  /*8f50*/  ISETP.GE.U32.AND P0, PT, R7, 0x7fffff66, PT ;  /* 0x7fffff660700780c */ /* 0x000fc60003f06070 */
[----:B------:R1:W-:Y:S01]  /*8f60*/  STL [R1+0x27c], R72 ;  /* 0x00027c4801007387 */ /* 0x0003e20000100800 */
[----:B0-----:R-:W-:Y:S02]  /*8f70*/  IMAD R4, R68, 0x1b, RZ ;  /* 0x0000001b44047824 */ /* 0x001fe400078e02ff */
[----:B------:R-:W-:Y:S01]  /*8f80*/  VIADD R5, R6, 0xffffffe8 ;  /* 0xffffffe806057836 */ /* 0x000fe20000000000 */
[----:B------:R0:W-:Y:S02]  /*8f90*/  STL [R1+0x278], R0 ;  /* 0x0002780001007387 */ /* 0x0001e40000100800 */
[----:B------:R-:W-:Y:S01]  /*8fa0*/  LEA.HI.X.SX32 R4, R4, R2, 0x1, P6 ;  /* 0x0000000204047211 */ /* 0x000fe200030f0eff */
[----:B-1----:R-:W-:Y:S01]  /*8fb0*/  IMAD R72, R68, 0x1a, RZ ;  /* 0x0000001a44487824 */ /* 0x002fe200078e02ff */
[----:B------:R1:W-:Y:S01]  /*8fc0*/  STL [R1+0x274], R69 ;  /* 0x0002744501007387 */ /* 0x0003e20000100800 */
[----:B------:R-:W-:Y:S02]  /*8fd0*/  ISETP.GE.U32.AND P5, PT, R5, 0x7fffff69, PT ;  /* 0x7fffff690500780c */ /* 0x000fe40003fa6070 */
[----:B------:R-:W-:Y:S01]  /*8fe0*/  PRMT R30, RZ, 0x7610, R30 ;  /* 0x00007610ff1e7816 */ /* 0x000fe2000000001e */
[----:B------:R-:W-:Y:S01]  /*8ff0*/  STL [R1+0x270], R70 ;  /* 0x0002704601007387 */ /* 0x000fe20000100800 */
[----:B0-----:R-:W-:Y:S01]  /*9000*/  IADD3 R0, P6, PT, R8, R3, RZ ;  /* 0x0000000308007210 */ /* 0x001fe20007fde0ff */
[----:B------:R-:W-:-:S02]  /*9010*/  @!P3 IMAD.MOV.U32 R5, RZ, RZ, R4 ;  /* 0x000000ffff05b224 */ /* 0x000fc400078e0004 */
[----:B------:R0:W-:Y:S01]  /*9020*/  STL [R1+0x26c], R4 ;  /* 0x00026c0401007387 */ /* 0x0001e20000100800 */
[----:B-1----:R-:W-:Y:S02]  /*9030*/  LEA.HI.X.SX32 R69, R72, R2, 0x1, P6 ;  /* 0x0000000248457211 */ /* 0x002fe400030f0eff */
[----:B------:R-:W-:Y:S01]  /*9040*/  PRMT R31, RZ, 0x7610, R31 ;  /* 0x00007610ff1f7816 */ /* 0x000fe2000000001f */
[----:B0-----:R-:W-:-:S05]  /*9050*/  @!P3 IMAD.MOV.U32 R4, RZ, RZ, R70 ;  /* 0x000000ffff04b224 */ /* 0x001fca00078e0046 */
[----:B------:R0:W5:Y:S01]  /*9060*/  @!P3 LDG.E.U16 R30, desc[UR14][R4.64] ;  /* 0x0000000e041eb981 */ /* 0x000162000c1e1500 */
[----:B------:R-:W-:-:S03]  /*9070*/  VIADD R7, R6, 0xffffffe7 ;  /* 0xffffffe706077836 */ /* 0x000fc60000000000 */
[----:B------:R-:W-:Y:S01]  /*9080*/  STL [R1+0x268], R0 ;  /* 0x0002680001007387 */ /* 0x000fe20000100800 */
[----:B0-----:R-:W-:Y:S02]  /*9090*/  @!P0 IMAD.MOV.U32 R4, RZ, RZ, R0 ;  /* 0x000000ffff048224 */ /* 0x001fe400078e0000 */
[----:B------:R-:W-:Y:S01]  /*90a0*/  @!P0 IMAD.MOV.U32 R5, RZ, RZ, R69 ;  /* 0x000000ffff058224 */ /* 0x000fe200078e0045 */
[----:B------:R0:W-:Y:S04]  /*90b0*/  STL [R1+0x264], R69 ;  /* 0x0002644501007387 */ /* 0x0001e80000100800 */
[----:B------:R1:W5:Y:S01]  /*90c0*/  @!P0 LDG.E.U16 R31, desc[UR14][R4.64] ;  /* 0x0000000e041f8981 */ /* 0x000362000c1e1500 */
[----:B------:R-:W-:Y:S02]  /*90d0*/  ISETP.GE.U32.AND P1, PT, R7, 0x7fffff68, PT ;  /* 0x7fffff680700780c */ /* 0x000fe40003f26070 */
[----:B0-----:R-:W-:Y:S01]  /*90e0*/  IADD3 R69, P6, PT, R13, R3, RZ ;  /* 0x000000030d457210 */ /* 0x001fe20007fde0ff */
[----:B-1----:R-:W-:-:S02]  /*90f0*/  IMAD R4, R68, 0x19, RZ ;  /* 0x0000001944047824 */ /* 0x002fc400078e02ff */
[----:B------:R-:W-:Y:S02]  /*9100*/  VIADD R5, R6, 0xffffffea ;  /* 0xffffffea06057836 */ /* 0x000fe40000000000 */
[----:B------:R-:W-:Y:S01]  /*9110*/  IMAD R13, R68, 0x18, RZ ;  /* 0x00000018440d7824 */ /* 0x000fe200078e02ff */
[-C--:B------:R-:W-:Y:S02]  /*9120*/  LEA.HI.X.SX32 R70, R4, R2.reuse, 0x1, P6 ;  /* 0x0000000204467211 */ /* 0x080fe400030f0eff */
[----:B------:R-:W-:Y:S01]  /*9130*/  IADD3 R0, P6, PT, R9, R3, RZ ;  /* 0x0000000309007210 */ /* 0x000fe20007fde0ff */
[----:B------:R-:W-:Y:S01]  /*9140*/  @!P4 IMAD.MOV.U32 R4, RZ, RZ, R69 ;  /* 0x000000ffff04c224 */ /* 0x000fe200078e0045 */
[----:B------:R-:W-:Y:S01]  /*9150*/  ISETP.GE.U32.AND P0, PT, R5, 0x7fffff6b, PT ;  /* 0x7fffff6b0500780c */ /* 0x000fe20003f06070 */
[----:B------:R-:W-:Y:S01]  /*9160*/  @!P4 IMAD.MOV.U32 R5, RZ, RZ, R70 ;  /* 0x000000ffff05c224 */ /* 0x000fe200078e0046 */
[----:B------:R-:W-:Y:S02]  /*9170*/  PRMT R28, RZ, 0x7610, R28 ;  /* 0x00007610ff1c7816 */ /* 0x000fe4000000001c */
[----:B------:R-:W-:-:S02]  /*9180*/  LEA.HI.X.SX32 R8, R13, R2, 0x1, P6 ;  /* 0x000000020d087211 */ /* 0x000fc400030f0eff */
[----:B------:R-:W-:Y:S02]  /*9190*/  PRMT R29, RZ, 0x7610, R29 ;  /* 0x00007610ff1d7816 */ /* 0x000fe4000000001d */
[----:B------:R0:W5:Y:S01]  /*91a0*/  @!P4 LDG.E.U16 R28, desc[UR14][R4.64] ;  /* 0x0000000e041cc981 */ /* 0x000162000c1e1500 */
[----:B------:R-:W-:Y:S01]  /*91b0*/  VIADD R7, R6, 0xffffffe9 ;  /* 0xffffffe906077836 */ /* 0x000fe20000000000 */
[----:B------:R-:W-:Y:S01]  /*91c0*/  IADD3 R9, P6, PT, R14, R3, RZ ;  /* 0x000000030e097210 */ /* 0x000fe20007fde0ff */
[----:B0-----:R-:W-:Y:S02]  /*91d0*/  @!P1 IMAD.MOV.U32 R4, RZ, RZ, R0 ;  /* 0x000000ffff049224 */ /* 0x001fe400078e0000 */
[----:B------:R-:W-:Y:S01]  /*91e0*/  @!P1 IMAD.MOV.U32 R5, RZ, RZ, R8 ;  /* 0x000000ffff059224 */ /* 0x000fe200078e0008 */
[----:B------:R-:W-:-:S04]  /*91f0*/  ISETP.GE.U32.AND P3, PT, R7, 0x7fffff6a, PT ;  /* 0x7fffff6a0700780c */ /* 0x000fc80003f66070 */
[----:B------:R0:W5:Y:S01]  /*9200*/  @!P1 LDG.E.U16 R29, desc[UR14][R4.64] ;  /* 0x0000000e041d9981 */ /* 0x000162000c1e1500 */
[----:B------:R-:W-:-:S03]  /*9210*/  IMAD R14, R68, 0x16, RZ ;  /* 0x00000016440e7824 */ /* 0x000fc600078e02ff */
[----:B------:R1:W-:Y:S01]  /*9220*/  STL [R1+0x260], R69 ;  /* 0x0002604501007387 */ /* 0x0003e20000100800 */
[----:B0-----:R-:W-:-:S03]  /*9230*/  IMAD R4, R68, 0x17, RZ ;  /* 0x0000001744047824 */ /* 0x001fc600078e02ff */
[----:B------:R-:W-:Y:S01]  /*9240*/  STL [R1+0x25c], R70 ;  /* 0x00025c4601007387 */ /* 0x000fe20000100800 */
[----:B------:R-:W-:Y:S01]  /*9250*/  VIADD R5, R6, 0xffffffec ;  /* 0xffffffec06057836 */ /* 0x000fe20000000000 */
[----:B-1----:R-:W-:Y:S02]  /*9260*/  LEA.HI.X.SX32 R69, R4, R2, 0x1, P6 ;  /* 0x0000000204457211 */ /* 0x002fe400030f0eff */
[----:B------:R0:W-:Y:S02]  /*9270*/  STL [R1+0x258], R0 ;  /* 0x0002580001007387 */ /* 0x0001e40000100800 */
[----:B------:R-:W-:Y:S01]  /*9280*/  ISETP.GE.U32.AND P1, PT, R5, 0x7fffff6d, PT ;  /* 0x7fffff6d0500780c */ /* 0x000fe20003f26070 */
[----:B------:R-:W-:Y:S01]  /*9290*/  @!P5 IMAD.MOV.U32 R4, RZ, RZ, R9 ;  /* 0x000000ffff04d224 */ /* 0x000fe200078e0009 */
[----:B------:R-:W-:Y:S01]  /*92a0*/  PRMT R26, RZ, 0x7610, R26 ;  /* 0x00007610ff1a7816 */ /* 0x000fe2000000001a */
[----:B------:R1:W-:Y:S01]  /*92b0*/  STL [R1+0x254], R8 ;  /* 0x0002540801007387 */ /* 0x0003e20000100800 */
[----:B------:R-:W-:Y:S01]  /*92c0*/  @!P5 IMAD.MOV.U32 R5, RZ, RZ, R69 ;  /* 0x000000ffff05d224 */ /* 0x000fe200078e0045 */
[----:B0-----:R-:W-:-:S04]  /*92d0*/  IADD3 R0, P6, PT, R10, R3, RZ ;  /* 0x000000030a007210 */ /* 0x001fc80007fde0ff */
[----:B------:R0:W5:Y:S01]  /*92e0*/  @!P5 LDG.E.U16 R26, desc[UR14][R4.64] ;  /* 0x0000000e041ad981 */ /* 0x000162000c1e1500 */
[----:B-1----:R-:W-:Y:S01]  /*92f0*/  LEA.HI.X.SX32 R8, R14, R2, 0x1, P6 ;  /* 0x000000020e087211 */ /* 0x002fe200030f0eff */
[C---:B------:R-:W-:Y:S01]  /*9300*/  VIADD R7, R6.reuse, 0xffffffeb ;  /* 0xffffffeb06077836 */ /* 0x040fe20000000000 */
[----:B------:R-:W-:Y:S01]  /*9310*/  PRMT R27, RZ, 0x7610, R27 ;  /* 0x00007610ff1b7816 */ /* 0x000fe2000000001b */
[----:B0-----:R-:W-:Y:S02]  /*9320*/  @!P3 IMAD.MOV.U32 R4, RZ, RZ, R0 ;  /* 0x000000ffff04b224 */ /* 0x001fe400078e0000 */
[----:B------:R-:W-:Y:S01]  /*9330*/  @!P3 IMAD.MOV.U32 R5, RZ, RZ, R8 ;  /* 0x000000ffff05b224 */ /* 0x000fe200078e0008 */
[----:B------:R-:W-:Y:S01]  /*9340*/  ISETP.GE.U32.AND P4, PT, R7, 0x7fffff6c, PT ;  /* 0x7fffff6c0700780c */ /* 0x000fe20003f86070 */
[----:B------:R-:W-:Y:S01]  /*9350*/  VIADD R7, R6, 0xffffffed ;  /* 0xffffffed06077836 */ /* 0x000fe20000000000 */
[----:B------:R-:W-:Y:S02]  /*9360*/  IADD3 R10, P6, PT, R15, R3, RZ ;  /* 0x000000030f0a7210 */ /* 0x000fe40007fde0ff */
[----:B------:R0:W5:Y:S02]  /*9370*/  @!P3 LDG.E.U16 R27, desc[UR14][R4.64] ;  /* 0x0000000e041bb981 */ /* 0x000164000c1e1500 */
[----:B------:R-:W-:-:S02]  /*9380*/  ISETP.GE.U32.AND P5, PT, R7, 0x7fffff6e, PT ;  /* 0x7fffff6e0700780c */ /* 0x000fc40003fa6070 */
[----:B------:R-:W-:Y:S01]  /*9390*/  STL [R1+0x250], R9 ;  /* 0x0002500901007387 */ /* 0x000fe20000100800 */
[----:B0-----:R-:W-:-:S03]  /*93a0*/  IMAD R4, R68, 0x15, RZ ;  /* 0x0000001544047824 */ /* 0x001fc600078e02ff */
[----:B------:R0:W-:Y:S01]  /*93b0*/  STL [R1+0x24c], R69 ;  /* 0x00024c4501007387 */ /* 0x0001e20000100800 */
[----:B------:R-:W-:Y:S02]  /*93c0*/  VIADD R5, R6, 0xffffffee ;  /* 0xffffffee06057836 */ /* 0x000fe40000000000 */
[----:B------:R-:W-:Y:S01]  /*93d0*/  IMAD R7, R68, 0x14, RZ ;  /* 0x0000001444077824 */ /* 0x000fe200078e02ff */
[----:B------:R1:W-:Y:S01]  /*93e0*/  STL [R1+0x248], R0 ;  /* 0x0002480001007387 */ /* 0x0003e20000100800 */
[----:B------:R-:W-:Y:S02]  /*93f0*/  PRMT R24, RZ, 0x7610, R24 ;  /* 0x00007610ff187816 */ /* 0x000fe40000000018 */
[----:B0-----:R-:W-:Y:S01]  /*9400*/  LEA.HI.X.SX32 R69, R4, R2, 0x1, P6 ;  /* 0x0000000204457211 */ /* 0x001fe200030f0eff */
[----:B------:R-:W-:Y:S01]  /*9410*/  @!P0 IMAD.MOV.U32 R4, RZ, RZ, R10 ;  /* 0x000000ffff048224 */ /* 0x000fe200078e000a */
[----:B------:R-:W-:Y:S02]  /*9420*/  ISETP.GE.U32.AND P3, PT, R5, 0x7fffff6f, PT ;  /* 0x7fffff6f0500780c */ /* 0x000fe40003f66070 */
[----:B-1----:R-:W-:Y:S01]  /*9430*/  IADD3 R0, P6, PT, R11, R3, RZ ;  /* 0x000000030b007210 */ /* 0x002fe20007fde0ff */
[----:B------:R-:W-:-:S03]  /*9440*/  @!P0 IMAD.MOV.U32 R5, RZ, RZ, R69 ;  /* 0x000000ffff058224 */ /* 0x000fc600078e0045 */
[----:B------:R-:W-:Y:S02]  /*9450*/  LEA.HI.X.SX32 R9, R7, R2, 0x1, P6 ;  /* 0x0000000207097211 */ /* 0x000fe400030f0eff */
[----:B------:R-:W-:Y:S01]  /*9460*/  PRMT R25, RZ, 0x7610, R25 ;  /* 0x00007610ff197816 */ /* 0x000fe20000000019 */
[----:B------:R0:W5:Y:S01]  /*9470*/  @!P0 LDG.E.U16 R24, desc[UR14][R4.64] ;  /* 0x0000000e04188981 */ /* 0x000162000c1e1500 */
[----:B------:R-:W-:Y:S01]  /*9480*/  IADD3 R11, P6, PT, R16, R3, RZ ;  /* 0x00000003100b7210 */ /* 0x000fe20007fde0ff */
[----:B0-----:R-:W-:Y:S02]  /*9490*/  @!P4 IMAD.MOV.U32 R4, RZ, RZ, R0 ;  /* 0x000000ffff04c224 */ /* 0x001fe400078e0000 */
[----:B------:R-:W-:Y:S01]  /*94a0*/  @!P4 IMAD.MOV.U32 R5, RZ, RZ, R9 ;  /* 0x000000ffff05c224 */ /* 0x000fe200078e0009 */
[----:B------:R-:W-:Y:S04]  /*94b0*/  STL [R1+0x244], R8 ;  /* 0x0002440801007387 */ /* 0x000fe80000100800 */
[----:B------:R0:W5:Y:S04]  /*94c0*/  @!P4 LDG.E.U16 R25, desc[UR14][R4.64] ;  /* 0x0000000e0419c981 */ /* 0x000168000c1e1500 */
[----:B------:R-:W-:Y:S01]  /*94d0*/  STL [R1+0x240], R10 ;  /* 0x0002400a01007387 */ /* 0x000fe20000100800 */
[----:B0-----:R-:W-:-:S03]  /*94e0*/  IMAD R4, R68, 0x13, RZ ;  /* 0x0000001344047824 */ /* 0x001fc600078e02ff */
[----:B------:R0:W-:Y:S01]  /*94f0*/  STL [R1+0x23c], R69 ;  /* 0x00023c4501007387 */ /* 0x0001e20000100800 */
[----:B------:R-:W-:-:S03]  /*9500*/  VIADD R5, R6, 0xfffffff0 ;  /* 0xfffffff006057836 */ /* 0x000fc60000000000 */
[----:B------:R1:W-:Y:S04]  /*9510*/  STL [R1+0x238], R0 ;  /* 0x0002380001007387 */ /* 0x0003e80000100800 */
[----:B------:R2:W-:Y:S01]  /*9520*/  STL [R1+0x234], R9 ;  /* 0x0002340901007387 */ /* 0x0005e20000100800 */
[----:B0-----:R-:W-:Y:S01]  /*9530*/  LEA.HI.X.SX32 R69, R4, R2, 0x1, P6 ;  /* 0x0000000204457211 */ /* 0x001fe200030f0eff */
[----:B------:R-:W-:Y:S01]  /*9540*/  @!P1 IMAD.MOV.U32 R4, RZ, RZ, R11 ;  /* 0x000000ffff049224 */ /* 0x000fe200078e000b */
[----:B------:R-:W-:Y:S02]  /*9550*/  ISETP.GE.U32.AND P4, PT, R5, 0x7fffff71, PT ;  /* 0x7fffff710500780c */ /* 0x000fe40003f86070 */
[----:B-1----:R-:W-:Y:S01]  /*9560*/  IADD3 R0, P6, PT, R12, R3, RZ ;  /* 0x000000030c007210 */ /* 0x002fe20007fde0ff */
[----:B--2---:R-:W-:Y:S01]  /*9570*/  IMAD R9, R68, 0x12, RZ ;  /* 0x0000001244097824 */ /* 0x004fe200078e02ff */
[----:B------:R-:W-:Y:S01]  /*9580*/  PRMT R22, RZ, 0x7610, R22 ;  /* 0x00007610ff167816 */ /* 0x000fe20000000016 */
[----:B------:R-:W-:-:S03]  /*9590*/  @!P1 IMAD.MOV.U32 R5, RZ, RZ, R69 ;  /* 0x000000ffff059224 */ /* 0x000fc600078e0045 */
[----:B------:R-:W-:Y:S02]  /*95a0*/  LEA.HI.X.SX32 R10, R9, R2, 0x1, P6 ;  /* 0x00000002090a7211 */ /* 0x000fe400030f0eff */
[----:B------:R-:W-:Y:S01]  /*95b0*/  PRMT R23, RZ, 0x7610, R23 ;  /* 0x00007610ff177816 */ /* 0x000fe20000000017 */
[----:B------:R0:W5:Y:S01]  /*95c0*/  @!P1 LDG.E.U16 R22, desc[UR14][R4.64] ;  /* 0x0000000e04169981 */ /* 0x000162000c1e1500 */
[----:B------:R-:W-:Y:S02]  /*95d0*/  VIADD R8, R6, 0xffffffef ;  /* 0xffffffef06087836 */ /* 0x000fe40000000000 */
[----:B0-----:R-:W-:Y:S02]  /*95e0*/  @!P5 IMAD.MOV.U32 R4, RZ, RZ, R0 ;  /* 0x000000ffff04d224 */ /* 0x001fe400078e0000 */
[----:B------:R-:W-:Y:S01]  /*95f0*/  @!P5 IMAD.MOV.U32 R5, RZ, RZ, R10 ;  /* 0x000000ffff05d224 */ /* 0x000fe200078e000a */
[----:B------:R0:W-:Y:S04]  /*9600*/  STL [R1+0x230], R11 ;  /* 0x0002300b01007387 */ /* 0x0001e80000100800 */
[----:B------:R1:W5:Y:S01]  /*9610*/  @!P5 LDG.E.U16 R23, desc[UR14][R4.64] ;  /* 0x0000000e0417d981 */ /* 0x000362000c1e1500 */
[----:B------:R-:W-:-:S02]  /*9620*/  ISETP.GE.U32.AND P0, PT, R8, 0x7fffff70, PT ;  /* 0x7fffff700800780c */ /* 0x000fc40003f06070 */
[-C--:B0-----:R-:W-:Y:S01]  /*9630*/  IADD3 R11, P6, PT, R18, R3.reuse, RZ ;  /* 0x00000003120b7210 */ /* 0x081fe20007fde0ff */
[----:B-1----:R-:W-:Y:S02]  /*9640*/  VIADD R5, R6, 0xfffffff2 ;  /* 0xfffffff206057836 */ /* 0x002fe40000000000 */
[C---:B------:R-:W-:Y:S01]  /*9650*/  IMAD R4, R68.reuse, 0x11, RZ ;  /* 0x0000001144047824 */ /* 0x040fe200078e02ff */
[----:B------:R0:W-:Y:S02]  /*9660*/  STL [R1+0x22c], R69 ;  /* 0x00022c4501007387 */ /* 0x0001e40000100800 */
[----:B------:R-:W-:Y:S01]  /*9670*/  ISETP.GE.U32.AND P5, PT, R5, 0x7fffff73, PT ;  /* 0x7fffff730500780c */ /* 0x000fe20003fa6070 */
[----:B------:R-:W-:Y:S01]  /*9680*/  IMAD.SHL.U32 R5, R68, 0x10, RZ ;  /* 0x0000001044057824 */ /* 0x000fe200078e00ff */
[----:B------:R1:W-:Y:S01]  /*9690*/  STL [R1+0x228], R0 ;  /* 0x0002280001007387 */ /* 0x0003e20000100800 */
[----:B------:R-:W-:Y:S02]  /*96a0*/  PRMT R20, RZ, 0x7610, R20 ;  /* 0x00007610ff147816 */ /* 0x000fe40000000014 */
[----:B0-----:R-:W-:Y:S01]  /*96b0*/  LEA.HI.X.SX32 R69, R4, R2, 0x1, P6 ;  /* 0x0000000204457211 */ /* 0x001fe200030f0eff */
[----:B------:R0:W-:Y:S01]  /*96c0*/  STL [R1+0x224], R10 ;  /* 0x0002240a01007387 */ /* 0x0001e20000100800 */
[----:B-1----:R-:W-:Y:S01]  /*96d0*/  LEA R0, P6, R68, R3, 0x5 ;  /* 0x0000000344007211 */ /* 0x002fe200078c28ff */
[----:B------:R-:W-:-:S03]  /*96e0*/  @!P3 IMAD.MOV.U32 R4, RZ, RZ, R11 ;  /* 0x000000ffff04b224 */ /* 0x000fc600078e000b */
[----:B0-----:R-:W-:Y:S01]  /*96f0*/  LEA.HI.X.SX32 R10, R5, R2, 0x1, P6 ;  /* 0x00000002050a7211 */ /* 0x001fe200030f0eff */
[----:B------:R-:W-:Y:S01]  /*9700*/  @!P3 IMAD.MOV.U32 R5, RZ, RZ, R69 ;  /* 0x000000ffff05b224 */ /* 0x000fe200078e0045 */
[----:B------:R-:W-:-:S04]  /*9710*/  PRMT R21, RZ, 0x7610, R21 ;  /* 0x00007610ff157816 */ /* 0x000fc80000000015 */
        /* <DEDUP_REMOVED lines=9> */
[----:B-1----:R-:W-:Y:S01]  /*97b0*/  IMAD R4, R68, 0xf, RZ ;  /* 0x0000000f44047824 */ /* 0x002fe200078e02ff */
[----:B------:R0:W-:Y:S01]  /*97c0*/  STL [R1+0x218], R0 ;  /* 0x0002180001007387 */ /* 0x0001e20000100800 */
[----:B------:R-:W-:-:S03]  /*97d0*/  VIADD R5, R6, 0xfffffff4 ;  /* 0xfffffff406057836 */ /* 0x000fc60000000000 */
[----:B------:R1:W-:Y:S01]  /*97e0*/  STL [R1+0x214], R10 ;  /* 0x0002140a01007387 */ /* 0x0003e20000100800 */
[----:B------:R-:W-:Y:S01]  /*97f0*/  LEA.HI.X.SX32 R70, R4, R2, 0x1, P6 ;  /* 0x0000000204467211 */ /* 0x000fe200030f0eff */
[----:B------:R-:W-:Y:S01]  /*9800*/  @!P4 IMAD.MOV.U32 R4, RZ, RZ, R69 ;  /* 0x000000ffff04c224 */ /* 0x000fe200078e0045 */
[----:B------:R-:W-:Y:S02]  /*9810*/  ISETP.GE.U32.AND P0, PT, R5, 0x7fffff75, PT ;  /* 0x7fffff750500780c */ /* 0x000fe40003f06070 */
[----:B0-----:R-:W-:Y:S01]  /*9820*/  IADD3 R0, P6, PT, R17, R3, RZ ;  /* 0x0000000311007210 */ /* 0x001fe20007fde0ff */
[----:B-1----:R-:W-:Y:S01]  /*9830*/  IMAD R10, R68, 0xe, RZ ;  /* 0x0000000e440a7824 */ /* 0x002fe200078e02ff */
[----:B------:R-:W-:Y:S01]  /*9840*/  PRMT R18, RZ, 0x7610, R18 ;  /* 0x00007610ff127816 */ /* 0x000fe20000000012 */
[----:B------:R-:W-:-:S03]  /*9850*/  @!P4 IMAD.MOV.U32 R5, RZ, RZ, R70 ;  /* 0x000000ffff05c224 */ /* 0x000fc600078e0046 */
[----:B------:R-:W-:Y:S02]  /*9860*/  LEA.HI.X.SX32 R11, R10, R2, 0x1, P6 ;  /* 0x000000020a0b7211 */ /* 0x000fe400030f0eff */
[----:B------:R-:W-:Y:S01]  /*9870*/  PRMT R19, RZ, 0x7610, R19 ;  /* 0x00007610ff137816 */ /* 0x000fe20000000013 */
[----:B------:R0:W5:Y:S01]  /*9880*/  @!P4 LDG.E.U16 R18, desc[UR14][R4.64] ;  /* 0x0000000e0412c981 */ /* 0x000162000c1e1500 */
[----:B------:R-:W-:-:S03]  /*9890*/  VIADD R8, R6, 0xfffffff3 ;  /* 0xfffffff306087836 */ /* 0x000fc60000000000 */
[----:B------:R-:W-:Y:S01]  /*98a0*/  STL [R1+0x210], R69 ;  /* 0x0002104501007387 */ /* 0x000fe20000100800 */
[----:B0-----:R-:W-:Y:S02]  /*98b0*/  @!P1 IMAD.MOV.U32 R4, RZ, RZ, R0 ;  /* 0x000000ffff049224 */ /* 0x001fe400078e0000 */
[----:B------:R-:W-:Y:S01]  /*98c0*/  @!P1 IMAD.MOV.U32 R5, RZ, RZ, R11 ;  /* 0x000000ffff059224 */ /* 0x000fe200078e000b */
[----:B------:R-:W-:Y:S01]  /*98d0*/  ISETP.GE.U32.AND P3, PT, R8, 0x7fffff74, PT ;  /* 0x7fffff740800780c */ /* 0x000fe20003f66070 */
[----:B------:R0:W-:Y:S01]  /*98e0*/  STL [R1+0x20c], R70 ;  /* 0x00020c4601007387 */ /* 0x0001e20000100800 */
[----:B------:R-:W-:-:S03]  /*98f0*/  VIADD R8, R6, 0xfffffff5 ;  /* 0xfffffff506087836 */ /* 0x000fc60000000000 */
[----:B------:R1:W5:Y:S01]  /*9900*/  @!P1 LDG.E.U16 R19, desc[UR14][R4.64] ;  /* 0x0000000e04139981 */ /* 0x000362000c1e1500 */
[----:B0-----:R-:W-:Y:S01]  /*9910*/  IADD3 R70, P6, PT, R72, R3, RZ ;  /* 0x0000000348467210 */ /* 0x001fe20007fde0ff */
[----:B-1----:R-:W-:Y:S02]  /*9920*/  IMAD R4, R68, 0xd, RZ ;  /* 0x0000000d44047824 */ /* 0x002fe400078e02ff */
[----:B------:R-:W-:Y:S01]  /*9930*/  VIADD R5, R6, 0xfffffff6 ;  /* 0xfffffff606057836 */ /* 0x000fe20000000000 */
[----:B------:R-:W-:Y:S02]  /*9940*/  ISETP.GE.U32.AND P4, PT, R8, 0x7fffff76, PT ;  /* 0x7fffff760800780c */ /* 0x000fe40003f86070 */
[----:B------:R-:W-:Y:S01]  /*9950*/  LEA.HI.X.SX32 R4, R4, R2, 0x1, P6 ;  /* 0x0000000204047211 */ /* 0x000fe200030f0eff */
[----:B------:R0:W-:Y:S01]  /*9960*/  STL [R1+0x208], R0 ;  /* 0x0002080001007387 */ /* 0x0001e20000100800 */
[----:B------:R-:W-:Y:S01]  /*9970*/  IMAD R8, R68, 0xc, RZ ;  /* 0x0000000c44087824 */ /* 0x000fe200078e02ff */
[----:B------:R-:W-:-:S02]  /*9980*/  ISETP.GE.U32.AND P1, PT, R5, 0x7fffff77, PT ;  /* 0x7fffff770500780c */ /* 0x000fc40003f26070 */
[----:B------:R-:W-:Y:S01]  /*9990*/  STL [R1+0x204], R11 ;  /* 0x0002040b01007387 */ /* 0x000fe20000100800 */
[----:B------:R-:W-:Y:S01]  /*99a0*/  PRMT R16, RZ, 0x7610, R16 ;  /* 0x00007610ff107816 */ /* 0x000fe20000000010 */
[----:B------:R-:W-:Y:S02]  /*99b0*/  @!P5 IMAD.MOV.U32 R5, RZ, RZ, R4 ;  /* 0x000000ffff05d224 */ /* 0x000fe400078e0004 */
[----:B------:R-:W-:Y:S01]  /*99c0*/  STL [R1+0x200], R70 ;  /* 0x0002004601007387 */ /* 0x000fe20000100800 */
[----:B0-----:R-:W-:-:S03]  /*99d0*/  IADD3 R0, P6, PT, R13, R3, RZ ;  /* 0x000000030d007210 */ /* 0x001fc60007fde0ff */
[----:B------:R0:W-:Y:S01]  /*99e0*/  STL [R1+0x1fc], R4 ;  /* 0x0001fc0401007387 */ /* 0x0001e20000100800 */
[----:B------:R-:W-:Y:S02]  /*99f0*/  LEA.HI.X.SX32 R69, R8, R2, 0x1, P6 ;  /* 0x0000000208457211 */ /* 0x000fe400030f0eff */
[----:B------:R-:W-:Y:S01]  /*9a00*/  PRMT R17, RZ, 0x7610, R17 ;  /* 0x00007610ff117816 */ /* 0x000fe20000000011 */
[----:B0-----:R-:W-:-:S05]  /*9a10*/  @!P5 IMAD.MOV.U32 R4, RZ, RZ, R70 ;  /* 0x000000ffff04d224 */ /* 0x001fca00078e0046 */
[----:B------:R0:W5:Y:S01]  /*9a20*/  @!P5 LDG.E.U16 R16, desc[UR14][R4.64] ;  /* 0x0000000e0410d981 */ /* 0x000162000c1e1500 */
[----:B------:R-:W-:Y:S01]  /*9a30*/  IADD3 R70, P6, PT, R14, R3, RZ ;  /* 0x000000030e467210 */ /* 0x000fe20007fde0ff */
[----:B0-----:R-:W-:Y:S02]  /*9a40*/  @!P3 IMAD.MOV.U32 R4, RZ, RZ, R0 ;  /* 0x000000ffff04b224 */ /* 0x001fe400078e0000 */
[----:B------:R-:W-:-:S05]  /*9a50*/  @!P3 IMAD.MOV.U32 R5, RZ, RZ, R69 ;  /* 0x000000ffff05b224 */ /* 0x000fca00078e0045 */
[----:B------:R0:W5:Y:S01]  /*9a60*/  @!P3 LDG.E.U16 R17, desc[UR14][R4.64] ;  /* 0x0000000e0411b981 */ /* 0x000162000c1e1500 */
[C---:B------:R-:W-:Y:S02]  /*9a70*/  IMAD R72, R68.reuse, 0xa, RZ ;  /* 0x0000000a44487824 */ /* 0x040fe400078e02ff */
[----:B0-----:R-:W-:Y:S02]  /*9a80*/  IMAD R4, R68, 0xb, RZ ;  /* 0x0000000b44047824 */ /* 0x001fe400078e02ff */
[----:B------:R-:W-:Y:S01]  /*9a90*/  VIADD R5, R6, 0xfffffff8 ;  /* 0xfffffff806057836 */ /* 0x000fe20000000000 */
[----:B------:R0:W-:Y:S02]  /*9aa0*/  STL [R1+0x1f8], R0 ;  /* 0x0001f80001007387 */ /* 0x0001e40000100800 */
[----:B------:R-:W-:Y:S02]  /*9ab0*/  LEA.HI.X.SX32 R4, R4, R2, 0x1, P6 ;  /* 0x0000000204047211 */ /* 0x000fe400030f0eff */
[----:B------:R1:W-:Y:S01]  /*9ac0*/  STL [R1+0x1f4], R69 ;  /* 0x0001f44501007387 */ /* 0x0003e20000100800 */
[----:B------:R-:W-:-:S02]  /*9ad0*/  ISETP.GE.U32.AND P3, PT, R5, 0x7fffff79, PT ;  /* 0x7fffff790500780c */ /* 0x000fc40003f66070 */
[----:B------:R-:W-:Y:S01]  /*9ae0*/  PRMT R14, RZ, 0x7610, R14 ;  /* 0x00007610ff0e7816 */ /* 0x000fe2000000000e */
[----:B------:R-:W-:Y:S01]  /*9af0*/  STL [R1+0x1f0], R70 ;  /* 0x0001f04601007387 */ /* 0x000fe20000100800 */
[----:B0-----:R-:W-:Y:S01]  /*9b00*/  IADD3 R0, P6, PT, R7, R3, RZ ;  /* 0x0000000307007210 */ /* 0x001fe20007fde0ff */
[----:B------:R-:W-:Y:S02]  /*9b10*/  @!P0 IMAD.MOV.U32 R5, RZ, RZ, R4 ;  /* 0x000000ffff058224 */ /* 0x000fe400078e0004 */
[----:B------:R0:W-:Y:S01]  /*9b20*/  STL [R1+0x1ec], R4 ;  /* 0x0001ec0401007387 */ /* 0x0001e20000100800 */
[----:B-1----:R-:W-:Y:S02]  /*9b30*/  LEA.HI.X.SX32 R69, R72, R2, 0x1, P6 ;  /* 0x0000000248457211 */ /* 0x002fe400030f0eff */
[----:B------:R-:W-:Y:S01]  /*9b40*/  PRMT R15, RZ, 0x7610, R15 ;  /* 0x00007610ff0f7816 */ /* 0x000fe2000000000f */
[----:B0-----:R-:W-:-:S05]  /*9b50*/  @!P0 IMAD.MOV.U32 R4, RZ, RZ, R70 ;  /* 0x000000ffff048224 */ /* 0x001fca00078e0046 */
[----:B------:R0:W5:Y:S01]  /*9b60*/  @!P0 LDG.E.U16 R14, desc[UR14][R4.64] ;  /* 0x0000000e040e8981 */ /* 0x000162000c1e1500 */
[----:B------:R-:W-:Y:S01]  /*9b70*/  VIADD R11, R6, 0xfffffff7 ;  /* 0xfffffff7060b7836 */ /* 0x000fe20000000000 */
[----:B------:R-:W-:Y:S01]  /*9b80*/  IADD3 R70, P6, PT, R9, R3, RZ ;  /* 0x0000000309467210 */ /* 0x000fe20007fde0ff */
[----:B0-----:R-:W-:Y:S02]  /*9b90*/  @!P4 IMAD.MOV.U32 R4, RZ, RZ, R0 ;  /* 0x000000ffff04c224 */ /* 0x001fe400078e0000 */
[----:B------:R-:W-:-:S05]  /*9ba0*/  @!P4 IMAD.MOV.U32 R5, RZ, RZ, R69 ;  /* 0x000000ffff05c224 */ /* 0x000fca00078e0045 */
[----:B------:R0:W5:Y:S01]  /*9bb0*/  @!P4 LDG.E.U16 R15, desc[UR14][R4.64] ;  /* 0x0000000e040fc981 */ /* 0x000162000c1e1500 */
[----:B------:R-:W-:-:S03]  /*9bc0*/  ISETP.GE.U32.AND P5, PT, R11, 0x7fffff78, PT ;  /* 0x7fffff780b00780c */ /* 0x000fc60003fa6070 */
[----:B------:R1:W-:Y:S01]  /*9bd0*/  STL [R1+0x1e8], R0 ;  /* 0x0001e80001007387 */ /* 0x0003e20000100800 */
[----:B0-----:R-:W-:Y:S02]  /*9be0*/  VIADD R5, R6, 0xfffffffa ;  /* 0xfffffffa06057836 */ /* 0x001fe40000000000 */
[----:B------:R-:W-:-:S03]  /*9bf0*/  IMAD R4, R68, 0x9, RZ ;  /* 0x0000000944047824 */ /* 0x000fc600078e02ff */
[----:B------:R-:W-:Y:S01]  /*9c00*/  ISETP.GE.U32.AND P4, PT, R5, 0x7fffff7b, PT ;  /* 0x7fffff7b0500780c */ /* 0x000fe20003f86070 */
[----:B------:R-:W-:Y:S01]  /*9c10*/  IMAD.SHL.U32 R5, R68, 0x8, RZ ;  /* 0x0000000844057824 */ /* 0x000fe200078e00ff */
[----:B------:R-:W-:Y:S02]  /*9c20*/  LEA.HI.X.SX32 R4, R4, R2, 0x1, P6 ;  /* 0x0000000204047211 */ /* 0x000fe400030f0eff */
[----:B-1----:R-:W-:Y:S01]  /*9c30*/  LEA R0, P6, R68, R3, 0x4 ;  /* 0x0000000344007211 */ /* 0x002fe200078c20ff */
[----:B------:R0:W-:Y:S01]  /*9c40*/  STL [R1+0x1e4], R69 ;  /* 0x0001e44501007387 */ /* 0x0001e20000100800 */
[----:B------:R-:W-:-:S03]  /*9c50*/  PRMT R12, RZ, 0x7610, R12 ;  /* 0x00007610ff0c7816 */ /* 0x000fc6000000000c */
[----:B------:R-:W-:Y:S04]  /*9c60*/  STL [R1+0x1e0], R70 ;  /* 0x0001e04601007387 */ /* 0x000fe80000100800 */
[----:B------:R1:W-:Y:S01]  /*9c70*/  STL [R1+0x1dc], R4 ;  /* 0x0001dc0401007387 */ /* 0x0003e20000100800 */
[----:B0-----:R-:W-:Y:S01]  /*9c80*/  LEA.HI.X.SX32 R69, R5, R2, 0x1, P6 ;  /* 0x0000000205457211 */ /* 0x001fe200030f0eff */
[----:B------:R-:W-:Y:S01]  /*9c90*/  @!P1 IMAD.MOV.U32 R5, RZ, RZ, R4 ;  /* 0x000000ffff059224 */ /* 0x000fe200078e0004 */
[----:B------:R-:W-:Y:S01]  /*9ca0*/  PRMT R13, RZ, 0x7610, R13 ;  /* 0x00007610ff0d7816 */ /* 0x000fe2000000000d */
[----:B-1----:R-:W-:Y:S02]  /*9cb0*/  @!P1 IMAD.MOV.U32 R4, RZ, RZ, R70 ;  /* 0x000000ffff049224 */ /* 0x002fe400078e0046 */
[----:B------:R-:W-:-:S03]  /*9cc0*/  VIADD R7, R6, 0xfffffff9 ;  /* 0xfffffff906077836 */ /* 0x000fc60000000000 */
[----:B------:R0:W5:Y:S02]  /*9cd0*/  @!P1 LDG.E.U16 R12, desc[UR14][R4.64] ;  /* 0x0000000e040c9981 */ /* 0x000164000c1e1500 */
[----:B------:R-:W-:Y:S01]  /*9ce0*/  ISETP.GE.U32.AND P0, PT, R7, 0x7fffff7a, PT ;  /* 0x7fffff7a0700780c */ /* 0x000fe20003f06070 */
[----:B------:R-:W-:Y:S02]  /*9cf0*/  VIADD R7, R6, 0xfffffffb ;  /* 0xfffffffb06077836 */ /* 0x000fe40000000000 */
[----:B0-----:R-:W-:Y:S02]  /*9d00*/  @!P5 IMAD.MOV.U32 R4, RZ, RZ, R0 ;  /* 0x000000ffff04d224 */ /* 0x001fe400078e0000 */
[----:B------:R-:W-:-:S05]  /*9d10*/  @!P5 IMAD.MOV.U32 R5, RZ, RZ, R69 ;  /* 0x000000ffff05d224 */ /* 0x000fca00078e0045 */
[----:B------:R0:W5:Y:S01]  /*9d20*/  @!P5 LDG.E.U16 R13, desc[UR14][R4.64] ;  /* 0x0000000e040dd981 */ /* 0x000162000c1e1500 */
[----:B------:R-:W-:Y:S02]  /*9d30*/  IADD3 R70, P5, PT, R10, R3, RZ ;  /* 0x000000030a467210 */ /* 0x000fe40007fbe0ff */
[----:B------:R-:W-:Y:S01]  /*9d40*/  ISETP.GE.U32.AND P6, PT, R7, 0x7fffff7c, PT ;  /* 0x7fffff7c0700780c */ /* 0x000fe20003fc6070 */
[----:B0-----:R-:W-:Y:S02]  /*9d50*/  IMAD R4, R68, 0x7, RZ ;  /* 0x0000000744047824 */ /* 0x001fe400078e02ff */
[----:B------:R-:W-:Y:S01]  /*9d60*/  VIADD R5, R6, 0xfffffffc ;  /* 0xfffffffc06057836 */ /* 0x000fe20000000000 */
[----:B------:R0:W-:Y:S02]  /*9d70*/  STL [R1+0x1d8], R0 ;  /* 0x0001d80001007387 */ /* 0x0001e40000100800 */
[----:B------:R-:W-:Y:S01]  /*9d80*/  LEA.HI.X.SX32 R4, R4, R2, 0x1, P5 ;  /* 0x0000000204047211 */ /* 0x000fe200028f0eff */
[----:B------:R-:W-:Y:S01]  /*9d90*/  IMAD R7, R68, 0x6, RZ ;  /* 0x0000000644077824 */ /* 0x000fe200078e02ff */
        /* <DEDUP_REMOVED lines=12> */
[-C--:B------:R-:W-:Y:S01]  /*9e60*/  IADD3 R70, P5, PT, R72, R3.reuse, RZ ;  /* 0x0000000348467210 */ /* 0x080fe20007fbe0ff */
[----:B0-----:R-:W-:Y:S02]  /*9e70*/  @!P0 IMAD.MOV.U32 R4, RZ, RZ, R0 ;  /* 0x000000ffff048224 */ /* 0x001fe400078e0000 */
[----:B------:R-:W-:Y:S01]  /*9e80*/  @!P0 IMAD.MOV.U32 R5, RZ, RZ, R69 ;  /* 0x000000ffff058224 */ /* 0x000fe200078e0045 */
[----:B------:R0:W-:Y:S04]  /*9e90*/  STL [R1+0x1c8], R0 ;  /* 0x0001c80001007387 */ /* 0x0001e80000100800 */
[----:B------:R1:W5:Y:S01]  /*9ea0*/  @!P0 LDG.E.U16 R11, desc[UR14][R4.64] ;  /* 0x0000000e040b8981 */ /* 0x000362000c1e1500 */
[----:B------:R-:W-:Y:S01]  /*9eb0*/  ISETP.GE.U32.AND P3, PT, R8, 0x7fffff7e, PT ;  /* 0x7fffff7e0800780c */ /* 0x000fe20003f66070 */
[----:B------:R-:W-:Y:S01]  /*9ec0*/  VIADD R8, R6, 0xffffffff ;  /* 0xffffffff06087836 */ /* 0x000fe20000000000 */
[C---:B0-----:R-:W-:Y:S01]  /*9ed0*/  LEA R0, P0, R68.reuse, R3, 0x3 ;  /* 0x0000000344007211 */ /* 0x041fe200078018ff */
[----:B-1----:R-:W-:-:S02]  /*9ee0*/  IMAD R4, R68, 0x5, RZ ;  /* 0x0000000544047824 */ /* 0x002fc400078e02ff */
[----:B------:R-:W-:Y:S01]  /*9ef0*/  IMAD.SHL.U32 R5, R68, 0x4, RZ ;  /* 0x0000000444057824 */ /* 0x000fe200078e00ff */
[----:B------:R0:W-:Y:S02]  /*9f00*/  STL [R1+0x1c4], R69 ;  /* 0x0001c44501007387 */ /* 0x0001e40000100800 */
[-C--:B------:R-:W-:Y:S02]  /*9f10*/  LEA.HI.X.SX32 R4, R4, R2.reuse, 0x1, P5 ;  /* 0x0000000204047211 */ /* 0x080fe400028f0eff */
[----:B------:R-:W-:Y:S01]  /*9f20*/  STL [R1+0x1c0], R70 ;  /* 0x0001c04601007387 */ /* 0x000fe20000100800 */
[----:B------:R-:W-:Y:S02]  /*9f30*/  ISETP.GE.U32.AND P5, PT, R8, 0x7fffff80, PT ;  /* 0x7fffff800800780c */ /* 0x000fe40003fa6070 */
[----:B------:R-:W-:Y:S01]  /*9f40*/  PRMT R8, RZ, 0x7610, R8 ;  /* 0x00007610ff087816 */ /* 0x000fe20000000008 */
[----:B------:R-:W-:Y:S01]  /*9f50*/  STL [R1+0x1b8], R0 ;  /* 0x0001b80001007387 */ /* 0x000fe20000100800 */
[----:B0-----:R-:W-:Y:S01]  /*9f60*/  LEA.HI.X.SX32 R69, R5, R2, 0x1, P0 ;  /* 0x0000000205457211 */ /* 0x001fe200000f0eff */
[----:B------:R-:W-:-:S02]  /*9f70*/  @!P4 IMAD.MOV.U32 R5, RZ, RZ, R4 ;  /* 0x000000ffff05c224 */ /* 0x000fc400078e0004 */
[----:B------:R0:W-:Y:S01]  /*9f80*/  STL [R1+0x1bc], R4 ;  /* 0x0001bc0401007387 */ /* 0x0001e20000100800 */
[----:B------:R-:W-:Y:S01]  /*9f90*/  PRMT R9, RZ, 0x7610, R9 ;  /* 0x00007610ff097816 */ /* 0x000fe20000000009 */
[----:B0-----:R-:W-:-:S05]  /*9fa0*/  @!P4 IMAD.MOV.U32 R4, RZ, RZ, R70 ;  /* 0x000000ffff04c224 */ /* 0x001fca00078e0046 */
[----:B------:R0:W5:Y:S02]  /*9fb0*/  @!P4 LDG.E.U16 R8, desc[UR14][R4.64] ;  /* 0x0000000e0408c981 */ /* 0x000164000c1e1500 */
[----:B0-----:R-:W-:Y:S02]  /*9fc0*/  @!P6 IMAD.MOV.U32 R4, RZ, RZ, R0 ;  /* 0x000000ffff04e224 */ /* 0x001fe400078e0000 */
[----:B------:R-:W-:Y:S01]  /*9fd0*/  @!P6 IMAD.MOV.U32 R5, RZ, RZ, R69 ;  /* 0x000000ffff05e224 */ /* 0x000fe200078e0045 */
[----:B------:R-:W-:-:S04]  /*9fe0*/  IADD3 R0, P0, PT, R7, R3, RZ ;  /* 0x0000000307007210 */ /* 0x000fc80007f1e0ff */
[----:B------:R0:W5:Y:S02]  /*9ff0*/  @!P6 LDG.E.U16 R9, desc[UR14][R4.64] ;  /* 0x0000000e0409e981 */ /* 0x000164000c1e1500 */
[----:B0-----:R-:W-:Y:S02]  /*a000*/  IMAD R4, R68, 0x3, RZ ;  /* 0x0000000344047824 */ /* 0x001fe400078e02ff */
[----:B------:R-:W-:-:S03]  /*a010*/  VIADD R5, R6, 0xfffffffe ;  /* 0xfffffffe06057836 */ /* 0x000fc60000000000 */
[----:B------:R-:W-:Y:S01]  /*a020*/  LEA.HI.X.SX32 R4, R4, R2, 0x1, P0 ;  /* 0x0000000204047211 */ /* 0x000fe200000f0eff */
[----:B------:R0:W-:Y:S01]  /*a030*/  STL [R1+0x1b4], R69 ;  /* 0x0001b44501007387 */ /* 0x0001e20000100800 */
[----:B------:R-:W-:Y:S02]  /*a040*/  ISETP.GE.U32.AND P6, PT, R5, 0x7fffff7f, PT ;  /* 0x7fffff7f0500780c */ /* 0x000fe40003fc6070 */
[----:B------:R-:W-:Y:S01]  /*a050*/  PRMT R7, RZ, 0x7610, R7 ;  /* 0x00007610ff077816 */ /* 0x000fe20000000007 */
[----:B------:R-:W-:Y:S01]  /*a060*/  STL [R1+0x1b0], R0 ;  /* 0x0001b00001007387 */ /* 0x000fe20000100800 */
[----:B------:R-:W-:-:S03]  /*a070*/  @!P1 IMAD.MOV.U32 R5, RZ, RZ, R4 ;  /* 0x000000ffff059224 */ /* 0x000fc600078e0004 */
[----:B------:R1:W-:Y:S01]  /*a080*/  STL [R1+0x1ac], R4 ;  /* 0x0001ac0401007387 */ /* 0x0003e20000100800 */
[----:B0-----:R-:W-:Y:S02]  /*a090*/  VIADD R69, R6, 0x7f ;  /* 0x0000007f06457836 */ /* 0x001fe40000000000 */
[----:B-1----:R-:W-:-:S03]  /*a0a0*/  @!P1 IMAD.MOV.U32 R4, RZ, RZ, R0 ;  /* 0x000000ffff049224 */ /* 0x002fc600078e0000 */
[----:B------:R-:W-:Y:S02]  /*a0b0*/  ISETP.GT.AND P4, PT, R69, 0x7f, PT ;  /* 0x0000007f4500780c */ /* 0x000fe40003f84270 */
[----:B------:R0:W5:Y:S01]  /*a0c0*/  @!P1 LDG.E.U16 R7, desc[UR14][R4.64] ;  /* 0x0000000e04079981 */ /* 0x000162000c1e1500 */
[C---:B------:R-:W-:Y:S01]  /*a0d0*/  LEA R69, P1, R68.reuse, R3, 0x2 ;  /* 0x0000000344457211 */ /* 0x040fe200078210ff */
[----:B------:R-:W-:Y:S01]  /*a0e0*/  @!P5 IMAD.MOV.U32 R72, RZ, RZ, R3 ;  /* 0x000000ffff48d224 */ /* 0x000fe200078e0003 */
[----:B------:R-:W-:Y:S01]  /*a0f0*/  ISETP.LT.AND P0, PT, R73, R6, P4 ;  /* 0x000000064900720c */ /* 0x000fe20002701270 */
[----:B------:R-:W-:Y:S02]  /*a100*/  @!P5 IMAD.MOV.U32 R73, RZ, RZ, R2 ;  /* 0x000000ffff49d224 */ /* 0x000fe400078e0002 */
[----:B0-----:R-:W-:Y:S01]  /*a110*/  IMAD.SHL.U32 R4, R68, 0x2, RZ ;  /* 0x0000000244047824 */ /* 0x001fe200078e00ff */
[----:B------:R-:W-:-:S04]  /*a120*/  PRMT R5, RZ, 0x7610, R5 ;  /* 0x00007610ff057816 */ /* 0x000fc80000000005 */
[----:B------:R-:W-:Y:S02]  /*a130*/  LEA.HI.X.SX32 R70, R4, R2, 0x1, P1 ;  /* 0x0000000204467211 */ /* 0x000fe400008f0eff */
[----:B------:R0:W5:Y:S03]  /*a140*/  @!P5 LDG.E.U16 R5, desc[UR14][R72.64] ;  /* 0x0000000e4805d981 */ /* 0x000166000c1e1500 */
[----:B0-----:R-:W-:Y:S02]  /*a150*/  IMAD.MOV.U32 R72, RZ, RZ, R70 ;  /* 0x000000ffff487224 */ /* 0x001fe400078e0046 */
[----:B------:R-:W-:-:S05]  /*a160*/  IMAD.MOV.U32 R73, RZ, RZ, R69 ;  /* 0x000000ffff497224 */ /* 0x000fca00078e0045 */
[-C--:B------:R-:W-:Y:S02]  /*a170*/  @!P3 LOP3.LUT R73, R73, R72.reuse, RZ, 0x3c, !PT ;  /* 0x000000484949b212 */ /* 0x080fe400078e3cff */
[----:B------:R-:W-:Y:S02]  /*a180*/  IADD3 R0, P1, PT, R4, R3, RZ ;  /* 0x0000000304007210 */ /* 0x000fe40007f3e0ff */
[C---:B------:R-:W-:Y:S01]  /*a190*/  @!P3 LOP3.LUT R72, R73.reuse, R72, RZ, 0x3c, !PT ;  /* 0x000000484948b212 */ /* 0x040fe200078e3cff */
[----:B------:R0:W-:Y:S01]  /*a1a0*/  STL [R1+0x1a8], R69 ;  /* 0x0001a84501007387 */ /* 0x0001e20000100800 */
[----:B------:R-:W-:Y:S02]  /*a1b0*/  PRMT R6, RZ, 0x7610, R6 ;  /* 0x00007610ff067816 */ /* 0x000fe40000000006 */
[----:B------:R-:W-:Y:S01]  /*a1c0*/  @!P3 LOP3.LUT R73, R73, R72, RZ, 0x3c, !PT ;  /* 0x000000484949b212 */ /* 0x000fe200078e3cff */
[----:B------:R1:W-:Y:S04]  /*a1d0*/  STL [R1+0x1a4], R70 ;  /* 0x0001a44601007387 */ /* 0x0003e80000100800 */
[----:B------:R2:W5:Y:S01]  /*a1e0*/  @!P3 LDG.E.U16 R6, desc[UR14][R72.64] ;  /* 0x0000000e4806b981 */ /* 0x000562000c1e1500 */
[----:B0-----:R-:W-:-:S03]  /*a1f0*/  LEA.HI.X.SX32 R69, R68, R2, 0x1, P1 ;  /* 0x0000000244457211 */ /* 0x001fc600008f0eff */
[----:B-1----:R0:W5:Y:S04]  /*a200*/  LDL.LU R70, [R1+0x5c0] ;  /* 0x0005c00001467983 */ /* 0x0021680000300800 */
[----:B------:R-:W-:Y:S01]  /*a210*/  STL [R1+0x1a0], R0 ;  /* 0x0001a00001007387 */ /* 0x000fe20000100800 */
[----:B--2---:R-:W-:Y:S02]  /*a220*/  @!P6 IMAD.MOV.U32 R73, RZ, RZ, R69 ;  /* 0x000000ffff49e224 */ /* 0x004fe400078e0045 */
[----:B------:R-:W-:Y:S01]  /*a230*/  @!P6 IMAD.MOV.U32 R72, RZ, RZ, R0 ;  /* 0x000000ffff48e224 */ /* 0x000fe200078e0000 */
[----:B------:R1:W-:Y:S04]  /*a240*/  STL [R1+0x19c], R69 ;  /* 0x00019c4501007387 */ /* 0x0003e80000100800 */
[----:B-1----:R0:W5:Y:S04]  /*a250*/  LDL.LU R69, [R1+0x5bc] ;  /* 0x0005bc0001457983 */ /* 0x0021680000300800 */
[----:B------:R0:W5:Y:S01]  /*a260*/  LDL.LU R0, [R1+0x5b8] ;  /* 0x0005b80001007983 */ /* 0x0001620000300800 */
[----:B------:R-:W-:-:S04]  /*a270*/  @!UP1 UIADD3 UR4, UPT, UPT, -UR4, 0x100000, URZ ;  /* 0x0010000004049890 */ /* 0x000fc8000fffe1ff */
[----:B------:R-:W-:Y:S02]  /*a280*/  @!UP1 USHF.L.U32 UR5, UR4, 0xb, URZ ;  /* 0x0000000b04059899 */ /* 0x000fe400080006ff */
[----:B------:R-:W-:Y:S01]  /*a290*/  @!UP1 USHF.L.U32 UR4, UR4, 0x1, URZ ;  /* 0x0000000104049899 */ /* 0x000fe200080006ff */
[----:B------:R-:W-:Y:S01]  /*a2a0*/  VOTEU.ALL UP1, P2 ;  /* 0x0000000000ff7886 */ /* 0x000fe20001020000 */
[----:B------:R-:W-:-:S06]  /*a2b0*/  PRMT R4, RZ, 0x7610, R4 ;  /* 0x00007610ff047816 */ /* 0x000fcc0000000004 */
[----:B------:R0:W5:Y:S04]  /*a2c0*/  @!P6 LDG.E.U16 R4, desc[UR14][R72.64] ;  /* 0x0000000e4804e981 */ /* 0x000168000c1e1500 */
[----:B------:R0:W1:Y:S01]  /*a2d0*/  @!UP1 SYNCS.EXCH.64 URZ, [UR6+0x8008], UR4 ;  /* 0x0080080406ff95b2 */ /* 0x0000620008000100 */
[----:B---34-:R-:W-:Y:S05]  /*a2e0*/  @!P4 BRA `(.L_x_12) ;  /* 0x000000040004c947 */ /* 0x018fea0003800000 */
[----:B-----5:R-:W-:Y:S02]  /*a2f0*/  PRMT R4, R5, 0x5410, R4 ;  /* 0x0000541005047816 */ /* 0x020fe40000000004 */
[----:B------:R-:W-:Y:S02]  /*a300*/  PRMT R5, R6, 0x5410, R7 ;  /* 0x0000541006057816 */ /* 0x000fe40000000007 */
[----:B------:R-:W-:Y:S02]  /*a310*/  PRMT R6, R9, 0x5410, R8 ;  /* 0x0000541009067816 */ /* 0x000fe40000000008 */
[----:B------:R-:W-:Y:S02]  /*a320*/  PRMT R7, R11, 0x5410, R10 ;  /* 0x000054100b077816 */ /* 0x000fe4000000000a */
[----:B------:R-:W-:Y:S02]  /*a330*/  PRMT R8, R13, 0x5410, R12 ;  /* 0x000054100d087816 */ /* 0x000fe4000000000c */
[----:B------:R-:W-:-:S02]  /*a340*/  PRMT R9, R15, 0x5410, R14 ;  /* 0x000054100f097816 */ /* 0x000fc4000000000e */
[----:B------:R-:W-:Y:S02]  /*a350*/  PRMT R10, R17, 0x5410, R16 ;  /* 0x00005410110a7816 */ /* 0x000fe40000000010 */
        /* <DEDUP_REMOVED lines=56> */
[----:B------:R-:W-:-:S04]  /*a6e0*/  PRMT R67, R137, 0x5410, R136 ;  /* 0x0000541089437816 */ /* 0x000fc80000000088 */
[----:B------:R2:W-:Y:S03]  /*a6f0*/  STTM.x64 tmem[UR7+0x80], R4 ;  /* 0x00008004000079ed */ /* 0x0005e60008340007 */
.L_x_12:
[----:B--2--5:R-:W2:Y:S01]  /*a700*/  LDL.LU R19, [R1] ;  /* 0x0000000001137983 */ /* 0x024ea20000300800 */
[----:B0-----:R-:W0:Y:S03]  /*a710*/  LDCU UR4, c[0x0][0x3b0] ;  /* 0x00007600ff0477ac */ /* 0x001e260008000800 */
[----:B------:R-:W3:Y:S04]  /*a720*/  LDL.LU R20, [R1+0x4] ;  /* 0x0000040001147983 */ /* 0x000ee80000300800 */
[----:B------:R-:W4:Y:S04]  /*a730*/  LDL.LU R21, [R1+0x8] ;  /* 0x0000080001157983 */ /* 0x000f280000300800 */
[----:B------:R-:W4:Y:S04]  /*a740*/  LDL.LU R22, [R1+0xc] ;  /* 0x00000c0001167983 */ /* 0x000f280000300800 */
[----:B------:R-:W4:Y:S01]  /*a750*/  LDL.LU R23, [R1+0x10] ;  /* 0x0000100001177983 */ /* 0x000f220000300800 */
[----:B------:R-:W-:-:S02]  /*a760*/  IMAD R141, R141, UR9, RZ ;  /* 0x000000098d8d7c24 */ /* 0x000fc4000f8e02ff */
[----:B------:R-:W-:Y:S01]  /*a770*/  IMAD R143, R143, UR9, RZ ;  /* 0x000000098f8f7c24 */ /* 0x000fe2000f8e02ff */
[----:B------:R-:W-:Y:S01]  /*a780*/  STL [R1+0x5ec], R55 ;  /* 0x0005ec3701007387 */ /* 0x000fe20000100800 */
[----:B------:R-:W-:Y:S02]  /*a790*/  IMAD R145, R145, UR9, RZ ;  /* 0x0000000991917c24 */ /* 0x000fe4000f8e02ff */
[----:B------:R-:W-:Y:S01]  /*a7a0*/  IMAD R147, R147, UR9, RZ ;  /* 0x0000000993937c24 */ /* 0x000fe2000f8e02ff */
[----:B------:R-:W-:Y:S01]  /*a7b0*/  STL [R1+0x5e8], R63 ;  /* 0x0005e83f01007387 */ /* 0x000fe20000100800 */
[----:B------:R-:W-:Y:S02]  /*a7c0*/  IMAD R149, R149, UR9, RZ ;  /* 0x0000000995957c24 */ /* 0x000fe4000f8e02ff */
[----:B------:R-:W-:Y:S01]  /*a7d0*/  IMAD R7, R142, UR12, RZ ;  /* 0x0000000c8e077c24 */ /* 0x000fe2000f8e02ff */
[----:B------:R-:W-:Y:S01]  /*a7e0*/  STL [R1+0x5e4], R61 ;  /* 0x0005e43d01007387 */ /* 0x000fe20000100800 */
        /* <DEDUP_REMOVED lines=32> */
[----:B------:R1:W-:Y:S04]  /*a9f0*/  STL [R1+0x5b8], R0 ;  /* 0x0005b80001007387 */ /* 0x0003e80000100800 */
[----:B------:R-:W4:Y:S04]  /*aa00*/  LDL.LU R24, [R1+0x14] ;  /* 0x0000140001187983 */ /* 0x000f280000300800 */
        /* <DEDUP_REMOVED lines=27> */
[----:B------:R-:W4:Y:S01]  /*abc0*/  LDL.LU R52, [R1+0x84] ;  /* 0x0000840001347983 */ /* 0x000f220000300800 */
[----:B------:R-:W-:-:S02]  /*abd0*/  LEA R142, P1, R141, R71, 0x1 ;  /* 0x000000478d8e7211 */ /* 0x000fc400078208ff */
[-C--:B------:R-:W-:Y:S01]  /*abe0*/  LEA R144, P3, R143, R71.reuse, 0x1 ;  /* 0x000000478f907211 */ /* 0x080fe200078608ff */
[----:B------:R-:W4:Y:S01]  /*abf0*/  LDL.LU R53, [R1+0x88] ;  /* 0x0000880001357983 */ /* 0x000f220000300800 */
[-C--:B------:R-:W-:Y:S02]  /*ac00*/  LEA R146, P4, R145, R71.reuse, 0x1 ;  /* 0x0000004791927211 */ /* 0x080fe400078808ff */
[-C--:B------:R-:W-:Y:S01]  /*ac10*/  LEA R148, P5, R147, R71.reuse, 0x1 ;  /* 0x0000004793947211 */ /* 0x080fe200078a08ff */
[----:B------:R-:W0:Y:S01]  /*ac20*/  LDL.LU R54, [R1+0x8c] ;  /* 0x00008c0001367983 */ /* 0x000e220000300800 */
[----:B------:R-:W-:Y:S02]  /*ac30*/  LEA.HI.X.SX32 R141, R141, R70, 0x1, P1 ;  /* 0x000000468d8d7211 */ /* 0x000fe400008f0eff */
[-C--:B------:R-:W-:Y:S01]  /*ac40*/  LEA R150, P6, R149, R71.reuse, 0x1 ;  /* 0x0000004795967211 */ /* 0x080fe200078c08ff */
[----:B------:R-:W-:Y:S01]  /*ac50*/  STL [R1+0x604], R144 ;  /* 0x0006049001007387 */ /* 0x000fe20000100800 */
[----:B------:R-:W-:-:S02]  /*ac60*/  LEA R152, P1, R151, R71, 0x1 ;  /* 0x0000004797987211 */ /* 0x000fc400078208ff */
[-C--:B------:R-:W-:Y:S01]  /*ac70*/  LEA.HI.X.SX32 R143, R143, R70.reuse, 0x1, P3 ;  /* 0x000000468f8f7211 */ /* 0x080fe200018f0eff */
[----:B------:R-:W-:Y:S01]  /*ac80*/  STL [R1+0x5f0], R146 ;  /* 0x0005f09201007387 */ /* 0x000fe20000100800 */
[-C--:B------:R-:W-:Y:S02]  /*ac90*/  LEA R154, P3, R153, R71.reuse, 0x1 ;  /* 0x00000047999a7211 */ /* 0x080fe400078608ff */
[-C--:B------:R-:W-:Y:S01]  /*aca0*/  LEA.HI.X.SX32 R145, R145, R70.reuse, 0x1, P4 ;  /* 0x0000004691917211 */ /* 0x080fe200020f0eff */
[----:B------:R-:W-:Y:S01]  /*acb0*/  STL [R1+0x5f4], R148 ;  /* 0x0005f49401007387 */ /* 0x000fe20000100800 */
[-C--:B------:R-:W-:Y:S02]  /*acc0*/  LEA R156, P4, R155, R71.reuse, 0x1 ;  /* 0x000000479b9c7211 */ /* 0x080fe400078808ff */
[----:B------:R-:W-:Y:S01]  /*acd0*/  LEA.HI.X.SX32 R147, R147, R70, 0x1, P5 ;  /* 0x0000004693937211 */ /* 0x000fe200028f0eff */
        /* <DEDUP_REMOVED lines=24> */
[----:B------:R1:W-:Y:S02]  /*ae60*/  STL [R1+0x61c], R160 ;  /* 0x00061ca001007387 */ /* 0x0003e40000100800 */
[-C--:B-1----:R-:W-:Y:S02]  /*ae70*/  LEA R0, P3, R7, R71.reuse, 0x1 ;  /* 0x0000004707007211 */ /* 0x082fe400078608ff */
[----:B------:R-:W-:Y:S01]  /*ae80*/  LEA.HI.X.SX32 R165, R165, R70, 0x1, P4 ;  /* 0x00000046a5a57211 */ /* 0x000fe200020f0eff */
[----:B------:R-:W-:Y:S01]  /*ae90*/  STL [R1], R122 ;  /* 0x0000007a01007387 */ /* 0x000fe20000100800 */
        /* <DEDUP_REMOVED lines=9> */
[----:B------:R-:W-:-:S03]  /*af30*/  LEA R120, P1, R11, R71, 0x1 ;  /* 0x000000470b787211 */ /* 0x000fc600078208ff */
[----:B------:R1:W-:Y:S01]  /*af40*/  STL [R1+0x20], R0 ;  /* 0x0000200001007387 */ /* 0x0003e20000100800 */
[----:B------:R-:W-:-:S03]  /*af50*/  LEA.HI.X.SX32 R160, R7, R70, 0x1, P3 ;  /* 0x0000004607a07211 */ /* 0x000fc600018f0eff */
[----:B------:R-:W-:Y:S01]  /*af60*/  STL [R1+0x28], R55 ;  /* 0x0000283701007387 */ /* 0x000fe20000100800 */
[----:B------:R-:W-:-:S03]  /*af70*/  LEA R106, P3, R12, R71, 0x1 ;  /* 0x000000470c6a7211 */ /* 0x000fc600078608ff */
[----:B------:R-:W-:Y:S01]  /*af80*/  STL [R1+0x4], R109 ;  /* 0x0000046d01007387 */ /* 0x000fe20000100800 */
[----:B------:R-:W-:-:S03]  /*af90*/  LEA.HI.X.SX32 R146, R8, R70, 0x1, P4 ;  /* 0x0000004608927211 */ /* 0x000fc600020f0eff */
[----:B------:R-:W-:Y:S01]  /*afa0*/  STL [R1+0x30], R68 ;  /* 0x0000304401007387 */ /* 0x000fe20000100800 */
[----:B------:R-:W-:-:S03]  /*afb0*/  LEA R94, P4, R13, R71, 0x1 ;  /* 0x000000470d5e7211 */ /* 0x000fc600078808ff */
[----:B------:R-:W-:Y:S01]  /*afc0*/  STL [R1+0x38], R133 ;  /* 0x0000388501007387 */ /* 0x000fe20000100800 */
[----:B------:R-:W-:-:S03]  /*afd0*/  LEA.HI.X.SX32 R69, R9, R70, 0x1, P5 ;  /* 0x0000004609457211 */ /* 0x000fc600028f0eff */
[----:B------:R-:W-:Y:S01]  /*afe0*/  STL [R1+0xc], R57 ;  /* 0x00000c3901007387 */ /* 0x000fe20000100800 */
[----:B------:R-:W-:-:S03]  /*aff0*/  LEA.HI.X.SX32 R134, R10, R70, 0x1, P6 ;  /* 0x000000460a867211 */ /* 0x000fc600030f0eff */
[----:B------:R-:W-:Y:S01]  /*b000*/  STL [R1+0x40], R120 ;  /* 0x0000407801007387 */ /* 0x000fe20000100800 */
[----:B------:R-:W-:-:S03]  /*b010*/  LEA R82, P5, R14, R71, 0x1 ;  /* 0x000000470e527211 */ /* 0x000fc600078a08ff */
[----:B------:R-:W-:Y:S01]  /*b020*/  STL [R1+0x14], R85 ;  /* 0x0000145501007387 */ /* 0x000fe20000100800 */
[----:B------:R-:W-:-:S03]  /*b030*/  LEA R147, P6, R15, R71, 0x1 ;  /* 0x000000470f937211 */ /* 0x000fc600078c08ff */
[----:B------:R0:W-:Y:S01]  /*b040*/  STL [R1+0x1c], R160 ;  /* 0x00001ca001007387 */ /* 0x0001e20000100800 */
[----:B------:R-:W-:-:S03]  /*b050*/  LEA.HI.X.SX32 R121, R11, R70, 0x1, P1 ;  /* 0x000000460b797211 */ /* 0x000fc600008f0eff */
[----:B------:R-:W-:Y:S01]  /*b060*/  STL [R1+0x48], R106 ;  /* 0x0000486a01007387 */ /* 0x000fe20000100800 */
[----:B--2---:R-:W-:Y:S01]  /*b070*/  IMAD R19, R19, UR27, RZ ;  /* 0x0000001b13137c24 */ /* 0x004fe2000f8e02ff */
[-C--:B------:R-:W-:Y:S02]  /*b080*/  LEA R61, P1, R16, R71.reuse, 0x1 ;  /* 0x00000047103d7211 */ /* 0x080fe400078208ff */
[----:B------:R-:W-:Y:S01]  /*b090*/  STL [R1+0x24], R146 ;  /* 0x0000249201007387 */ /* 0x000fe20000100800 */
[----:B------:R-:W-:Y:S01]  /*b0a0*/  LEA.HI.X.SX32 R107, R12, R70, 0x1, P3 ;  /* 0x000000460c6b7211 */ /* 0x000fe200018f0eff */
[----:B---3--:R-:W-:Y:S02]  /*b0b0*/  IMAD R20, R20, UR28, RZ ;  /* 0x0000001c14147c24 */ /* 0x008fe4000f8e02ff */
[----:B------:R-:W-:Y:S01]  /*b0c0*/  STL [R1+0x50], R94 ;  /* 0x0000505e01007387 */ /* 0x000fe20000100800 */
[----:B------:R-:W-:-:S03]  /*b0d0*/  LEA R2, P3, R17, R71, 0x1 ;  /* 0x0000004711027211 */ /* 0x000fc600078608ff */
[----:B------:R-:W-:Y:S01]  /*b0e0*/  STL [R1+0x2c], R69 ;  /* 0x00002c4501007387 */ /* 0x000fe20000100800 */
[----:B------:R-:W-:-:S03]  /*b0f0*/  LEA.HI.X.SX32 R95, R13, R70, 0x1, P4 ;  /* 0x000000460d5f7211 */ /* 0x000fc600020f0eff */
[----:B------:R-:W-:Y:S01]  /*b100*/  STL [R1+0x34], R134 ;  /* 0x0000348601007387 */ /* 0x000fe20000100800 */
[----:B------:R-:W-:-:S03]  /*b110*/  LEA R131, P4, R18, R71, 0x1 ;  /* 0x0000004712837211 */ /* 0x000fc600078808ff */
[----:B------:R-:W-:Y:S01]  /*b120*/  STL [R1+0x58], R82 ;  /* 0x0000585201007387 */ /* 0x000fe20000100800 */
[----:B------:R-:W-:Y:S01]  /*b130*/  LEA.HI.X.SX32 R83, R14, R70, 0x1, P5 ;  /* 0x000000460e537211 */ /* 0x000fe200028f0eff */
[----:B----4-:R-:W-:Y:S02]  /*b140*/  IMAD R21, R21, UR29, RZ ;  /* 0x0000001d15157c24 */ /* 0x010fe4000f8e02ff */
[----:B------:R-:W-:Y:S01]  /*b150*/  STL [R1+0x60], R147 ;  /* 0x0000609301007387 */ /* 0x000fe20000100800 */
[----:B------:R-:W-:-:S03]  /*b160*/  LEA R118, P5, R19, R71, 0x1 ;  /* 0x0000004713767211 */ /* 0x000fc600078a08ff */
[----:B------:R-:W-:Y:S01]  /*b170*/  STL [R1+0x3c], R121 ;  /* 0x00003c7901007387 */ /* 0x000fe20000100800 */
[----:B------:R-:W-:-:S03]  /*b180*/  LEA.HI.X.SX32 R149, R15, R70, 0x1, P6 ;  /* 0x000000460f957211 */ /* 0x000fc600030f0eff */
[----:B------:R-:W-:Y:S01]  /*b190*/  STL [R1+0x68], R61 ;  /* 0x0000683d01007387 */ /* 0x000fe20000100800 */
[----:B------:R-:W-:Y:S01]  /*b1a0*/  IMAD R22, R22, UR30, RZ ;  /* 0x0000001e16167c24 */ /* 0x000fe2000f8e02ff */
[-C--:B------:R-:W-:Y:S02]  /*b1b0*/  LEA R104, P6, R20, R71.reuse, 0x1 ;  /* 0x0000004714687211 */ /* 0x080fe400078c08ff */
[----:B------:R-:W-:Y:S01]  /*b1c0*/  STL [R1+0x44], R107 ;  /* 0x0000446b01007387 */ /* 0x000fe20000100800 */
[----:B------:R-:W-:Y:S01]  /*b1d0*/  IMAD R23, R23, UR31, RZ ;  /* 0x0000001f17177c24 */ /* 0x000fe2000f8e02ff */
[----:B------:R-:W-:Y:S02]  /*b1e0*/  LEA.HI.X.SX32 R63, R16, R70, 0x1, P1 ;  /* 0x00000046103f7211 */ /* 0x000fe400008f0eff */
        /* <DEDUP_REMOVED lines=13> */
[----:B------:R-:W-:-:S03]  /*b2c0*/  LEA.HI.X.SX32 R105, R20, R70, 0x1, P6 ;  /* 0x0000004614697211 */ /* 0x000fc600030f0eff */
[----:B------:R-:W-:Y:S01]  /*b2d0*/  STL [R1+0x64], R63 ;  /* 0x0000643f01007387 */ /* 0x000fe20000100800 */
[----:B------:R-:W-:-:S03]  /*b2e0*/  LEA.HI.X.SX32 R93, R21, R70, 0x1, P1 ;  /* 0x00000046155d7211 */ /* 0x000fc600008f0eff */
[----:B------:R-:W-:Y:S01]  /*b2f0*/  STL [R1+0x90], R92 ;  /* 0x0000905c01007387 */ /* 0x000fe20000100800 */
[----:B------:R-:W-:-:S03]  /*b300*/  IMAD R24, R24, UR32, RZ ;  /* 0x0000002018187c24 */ /* 0x000fc6000f8e02ff */
[----:B------:R-:W-:Y:S01]  /*b310*/  STL [R1+0x6c], R3 ;  /* 0x00006c0301007387 */ /* 0x000fe20000100800 */
[----:B------:R-:W-:Y:S01]  /*b320*/  IMAD R25, R25, UR33, RZ ;  /* 0x0000002119197c24 */ /* 0x000fe2000f8e02ff */
[-C--:B------:R-:W-:Y:S01]  /*b330*/  LEA R67, P5, R24, R71.reuse, 0x1 ;  /* 0x0000004718437211 */ /* 0x080fe200078a08ff */
[----:B------:R-:W3:Y:S01]  /*b340*/  FENCE.VIEW.ASYNC.T ;  /* 0x00000000000073c6 */ /* 0x000ee20000000200 */
[----:B------:R-:W-:Y:S01]  /*b350*/  IMAD R26, R26, UR34, RZ ;  /* 0x000000221a1a7c24 */ /* 0x000fe2000f8e02ff */
[----:B------:R-:W-:Y:S01]  /*b360*/  STL [R1+0x74], R132 ;  /* 0x0000748401007387 */ /* 0x000fe20000100800 */
[-C--:B-1----:R-:W-:Y:S01]  /*b370*/  LEA R0, P6, R25, R71.reuse, 0x1 ;  /* 0x0000004719007211 */ /* 0x082fe200078c08ff */
[----:B------:R-:W-:Y:S02]  /*b380*/  IMAD R27, R27, UR35, RZ ;  /* 0x000000231b1b7c24 */ /* 0x000fe4000f8e02ff */
[----:B------:R-:W-:Y:S01]  /*b390*/  STL [R1+0x98], R80 ;  /* 0x0000985001007387 */ /* 0x000fe20000100800 */
[----:B------:R-:W-:Y:S01]  /*b3a0*/  LEA R129, P1, R26, R71, 0x1 ;  /* 0x000000471a817211 */ /* 0x000fe200078208ff */
[----:B------:R-:W-:-:S02]  /*b3b0*/  IMAD R28, R28, UR36, RZ ;  /* 0x000000241c1c7c24 */ /* 0x000fc4000f8e02ff */
[----:B------:R-:W-:Y:S01]  /*b3c0*/  STL [R1+0xa0], R145 ;  /* 0x0000a09101007387 */ /* 0x000fe20000100800 */
[----:B------:R-:W-:Y:S01]  /*b3d0*/  LEA.HI.X.SX32 R81, R22, R70, 0x1, P3 ;  /* 0x0000004616517211 */ /* 0x000fe200018f0eff */
[----:B------:R-:W-:Y:S02]  /*b3e0*/  IMAD R29, R29, UR37, RZ ;  /* 0x000000251d1d7c24 */ /* 0x000fe4000f8e02ff */
[----:B------:R-:W-:Y:S01]  /*b3f0*/  STL [R1+0x7c], R119 ;  /* 0x00007c7701007387 */ /* 0x000fe20000100800 */
[----:B------:R-:W-:-:S03]  /*b400*/  LEA R116, P3, R27, R71, 0x1 ;  /* 0x000000471b747211 */ /* 0x000fc600078608ff */
[----:B------:R-:W-:Y:S01]  /*b410*/  STL [R1+0xa8], R67 ;  /* 0x0000a84301007387 */ /* 0x000fe20000100800 */
[-C--:B------:R-:W-:Y:S01]  /*b420*/  LEA.HI.X.SX32 R156, R23, R70.reuse, 0x1, P4 ;  /* 0x00000046179c7211 */ /* 0x080fe200020f0eff */
[----:B------:R-:W-:Y:S02]  /*b430*/  IMAD R30, R30, UR38, RZ ;  /* 0x000000261e1e7c24 */ /* 0x000fe4000f8e02ff */
[----:B------:R-:W-:Y:S01]  /*b440*/  STL [R1+0x84], R105 ;  /* 0x0000846901007387 */ /* 0x000fe20000100800 */
[----:B------:R-:W-:Y:S01]  /*b450*/  LEA R102, P4, R28, R71, 0x1 ;  /* 0x000000471c667211 */ /* 0x000fe200078808ff */
[----:B------:R-:W-:Y:S02]  /*b460*/  IMAD R31, R31, UR39, RZ ;  /* 0x000000271f1f7c24 */ /* 0x000fe4000f8e02ff */
[----:B------:R-:W-:Y:S01]  /*b470*/  STL [R1+0xb0], R0 ;  /* 0x0000b00001007387 */ /* 0x000fe20000100800 */
[----:B------:R-:W-:-:S03]  /*b480*/  LEA.HI.X.SX32 R59, R24, R70, 0x1, P5 ;  /* 0x00000046183b7211 */ /* 0x000fc600028f0eff */
[----:B------:R-:W-:Y:S01]  /*b490*/  STL [R1+0xb8], R129 ;  /* 0x0000b88101007387 */ /* 0x000fe20000100800 */
[----:B------:R-:W-:Y:S01]  /*b4a0*/  LEA R90, P5, R29, R71, 0x1 ;  /* 0x000000471d5a7211 */ /* 0x000fe200078a08ff */
[----:B------:R-:W-:Y:S02]  /*b4b0*/  IMAD R32, R32, UR40, RZ ;  /* 0x0000002820207c24 */ /* 0x000fe4000f8e02ff */
[----:B------:R-:W-:Y:S01]  /*b4c0*/  STL [R1+0x8c], R93 ;  /* 0x00008c5d01007387 */ /* 0x000fe20000100800 */
[----:B------:R-:W-:-:S03]  /*b4d0*/  LEA.HI.X.SX32 R25, R25, R70, 0x1, P6 ;  /* 0x0000004619197211 */ /* 0x000fc600030f0eff */
[----:B------:R-:W-:Y:S01]  /*b4e0*/  STL [R1+0xc0], R116 ;  /* 0x0000c07401007387 */ /* 0x000fe20000100800 */
[----:B------:R-:W-:Y:S01]  /*b4f0*/  LEA.HI.X.SX32 R130, R26, R70, 0x1, P1 ;  /* 0x000000461a827211 */ /* 0x000fe200008f0eff */
[----:B------:R-:W-:Y:S02]  /*b500*/  IMAD R33, R33, UR41, RZ ;  /* 0x0000002921217c24 */ /* 0x000fe4000f8e02ff */
[----:B------:R-:W-:Y:S01]  /*b510*/  STL [R1+0x94], R81 ;  /* 0x0000945101007387 */ /* 0x000fe20000100800 */
[-C--:B------:R-:W-:Y:S01]  /*b520*/  LEA R78, P6, R30, R71.reuse, 0x1 ;  /* 0x000000471e4e7211 */ /* 0x080fe200078c08ff */
[----:B------:R-:W-:Y:S02]  /*b530*/  IMAD R34, R34, UR42, RZ ;  /* 0x0000002a22227c24 */ /* 0x000fe4000f8e02ff */
[----:B------:R1:W-:Y:S01]  /*b540*/  STL [R1+0x9c], R156 ;  /* 0x00009c9c01007387 */ /* 0x0003e20000100800 */
[----:B------:R-:W-:-:S03]  /*b550*/  LEA R144, P1, R31, R71, 0x1 ;  /* 0x000000471f907211 */ /* 0x000fc600078208ff */
[----:B------:R-:W-:Y:S01]  /*b560*/  STL [R1+0xc8], R102 ;  /* 0x0000c86601007387 */ /* 0x000fe20000100800 */
[----:B------:R-:W-:Y:S01]  /*b570*/  LEA.HI.X.SX32 R117, R27, R70, 0x1, P3 ;  /* 0x000000461b757211 */ /* 0x000fe200018f0eff */
[----:B------:R-:W-:Y:S02]  /*b580*/  IMAD R35, R35, UR43, RZ ;  /* 0x0000002b23237c24 */ /* 0x000fe4000f8e02ff */
[----:B------:R-:W-:Y:S01]  /*b590*/  STL [R1+0xa4], R59 ;  /* 0x0000a43b01007387 */ /* 0x000fe20000100800 */
[----:B------:R-:W-:-:S03]  /*b5a0*/  LEA R62, P3, R32, R71, 0x1 ;  /* 0x00000047203e7211 */ /* 0x000fc600078608ff */
[----:B------:R-:W-:Y:S01]  /*b5b0*/  STL [R1+0xd0], R90 ;  /* 0x0000d05a01007387 */ /* 0x000fe20000100800 */
[----:B------:R-:W-:-:S03]  /*b5c0*/  LEA.HI.X.SX32 R103, R28, R70, 0x1, P4 ;  /* 0x000000461c677211 */ /* 0x000fc600020f0eff */
[----:B------:R-:W-:Y:S01]  /*b5d0*/  STL [R1+0xac], R25 ;  /* 0x0000ac1901007387 */ /* 0x000fe20000100800 */
[-C--:B------:R-:W-:Y:S01]  /*b5e0*/  LEA R139, P4, R33, R71.reuse, 0x1 ;  /* 0x00000047218b7211 */ /* 0x080fe200078808ff */
[----:B------:R-:W-:Y:S01]  /*b5f0*/  IMAD R36, R36, UR44, RZ ;  /* 0x0000002c24247c24 */ /* 0x000fe2000f8e02ff */
[----:B------:R-:W-:Y:S01]  /*b600*/  LEA.HI.X.SX32 R91, R29, R70, 0x1, P5 ;  /* 0x000000461d5b7211 */ /* 0x000fe200028f0eff */
[----:B------:R-:W-:Y:S01]  /*b610*/  STL [R1+0xb4], R130 ;  /* 0x0000b48201007387 */ /* 0x000fe20000100800 */
        /* <DEDUP_REMOVED lines=17> */
[----:B------:R-:W-:Y:S01]  /*b730*/  IMAD R40, R40, UR48, RZ ;  /* 0x0000003028287c24 */ /* 0x000fe2000f8e02ff */
[-C--:B------:R-:W-:Y:S02]  /*b740*/  LEA.HI.X.SX32 R140, R33, R70.reuse, 0x1, P4 ;  /* 0x00000046218c7211 */ /* 0x080fe400020f0eff */
[----:B------:R-:W-:Y:S01]  /*b750*/  STL [R1+0xcc], R91 ;  /* 0x0000cc5b01007387 */ /* 0x000fe20000100800 */
[----:B------:R-:W-:-:S03]  /*b760*/  LEA.HI.X.SX32 R128, R34, R70, 0x1, P5 ;  /* 0x0000004622807211 */ /* 0x000fc600028f0eff */
[----:B------:R-:W-:Y:S01]  /*b770*/  STL [R1+0x100], R114 ;  /* 0x0001007201007387 */ /* 0x000fe20000100800 */
[----:B------:R-:W-:Y:S01]  /*b780*/  IMAD R41, R41, UR49, RZ ;  /* 0x0000003129297c24 */ /* 0x000fe2000f8e02ff */
[-C--:B------:R-:W-:Y:S02]  /*b790*/  LEA R76, P4, R38, R71.reuse, 0x1 ;  /* 0x00000047264c7211 */ /* 0x080fe400078808ff */
[----:B------:R-:W-:Y:S01]  /*b7a0*/  STL [R1+0xd4], R79 ;  /* 0x0000d44f01007387 */ /* 0x000fe20000100800 */
[----:B------:R-:W-:Y:S01]  /*b7b0*/  IMAD R42, R42, UR50, RZ ;  /* 0x000000322a2a7c24 */ /* 0x000fe2000f8e02ff */
[----:B------:R-:W-:Y:S02]  /*b7c0*/  LEA R152, P5, R39, R71, 0x1 ;  /* 0x0000004727987211 */ /* 0x000fe400078a08ff */
[----:B------:R4:W-:Y:S01]  /*b7d0*/  STL [R1+0xdc], R143 ;  /* 0x0000dc8f01007387 */ /* 0x0009e20000100800 */
[----:B------:R-:W-:-:S03]  /*b7e0*/  LEA.HI.X.SX32 R115, R35, R70, 0x1, P6 ;  /* 0x0000004623737211 */ /* 0x000fc600030f0eff */
[----:B------:R-:W-:Y:S01]  /*b7f0*/  STL [R1+0x108], R100 ;  /* 0x0001086401007387 */ /* 0x000fe20000100800 */
[----:B------:R-:W-:Y:S01]  /*b800*/  IMAD R43, R43, UR51, RZ ;  /* 0x000000332b2b7c24 */ /* 0x000fe2000f8e02ff */
[----:B------:R-:W-:Y:S02]  /*b810*/  LEA R58, P6, R40, R71, 0x1 ;  /* 0x00000047283a7211 */ /* 0x000fe400078c08ff */
[----:B------:R-:W-:Y:S01]  /*b820*/  STL [R1+0xe4], R66 ;  /* 0x0000e44201007387 */ /* 0x000fe20000100800 */
[----:B------:R-:W-:-:S03]  /*b830*/  LEA.HI.X.SX32 R101, R36, R70, 0x1, P1 ;  /* 0x0000004624657211 */ /* 0x000fc600008f0eff */
        /* <DEDUP_REMOVED lines=54> */
[----:B------:R-:W-:-:S03]  /*bba0*/  LEA R96, P3, R52, R71, 0x1 ;  /* 0x0000004734607211 */ /* 0x000fc600078608ff */
[----:B------:R-:W-:Y:S04]  /*bbb0*/  STL [R1+0x15c], R99 ;  /* 0x00015c6301007387 */ /* 0x000fe80000100800 */
[----:B------:R-:W-:Y:S04]  /*bbc0*/  STL [R1+0x188], R135 ;  /* 0x0001888701007387 */ /* 0x000fe80000100800 */
[----:B------:R-:W-:Y:S04]  /*bbd0*/  STL [R1+0x18c], R123 ;  /* 0x00018c7b01007387 */ /* 0x000fe80000100800 */
[----:B------:R-:W-:Y:S01]  /*bbe0*/  STL [R1+0x164], R65 ;  /* 0x0001644101007387 */ /* 0x000fe20000100800 */
[----:B------:R-:W-:-:S03]  /*bbf0*/  LEA.HI.X.SX32 R136, R49, R70, 0x1, P5 ;  /* 0x0000004631887211 */ /* 0x000fc600028f0eff */
[----:B------:R-:W-:Y:S04]  /*bc00*/  STL [R1+0x190], R110 ;  /* 0x0001906e01007387 */ /* 0x000fe80000100800 */
[----:B------:R-:W-:Y:S04]  /*bc10*/  STL [R1+0x16c], R75 ;  /* 0x00016c4b01007387 */ /* 0x000fe80000100800 */
[----:B------:R0:W-:Y:S04]  /*bc20*/  STL [R1+0x174], R150 ;  /* 0x0001749601007387 */ /* 0x0001e80000100800 */
[----:B------:R-:W-:Y:S04]  /*bc30*/  STL [R1+0x194], R96 ;  /* 0x0001946001007387 */ /* 0x000fe80000100800 */
[----:B------:R-:W2:Y:S01]  /*bc40*/  LDL R49, [R1+0x20] ;  /* 0x0000200001317983 */ /* 0x000ea20000100800 */
[----:B---3--:R-:W-:Y:S01]  /*bc50*/  BAR.SYNC.DEFER_BLOCKING 0x0 ;  /* 0x0000000000007b1d */ /* 0x008fe20000010000 */
[----:B------:R-:W-:Y:S01]  /*bc60*/  PRMT R47, RZ, 0x7610, R47 ;  /* 0x00007610ff2f7816 */ /* 0x000fe2000000002f */
[----:B------:R-:W-:-:S02]  /*bc70*/  @P0 IMAD.MOV.U32 R4, RZ, RZ, R142 ;  /* 0x000000ffff040224 */ /* 0x000fc400078e008e */
[----:B------:R-:W-:Y:S01]  /*bc80*/  @P0 IMAD.MOV.U32 R5, RZ, RZ, R141 ;  /* 0x000000ffff050224 */ /* 0x000fe200078e008d */
[----:B------:R-:W-:Y:S01]  /*bc90*/  PRMT R41, RZ, 0x7610, R41 ;  /* 0x00007610ff297816 */ /* 0x000fe20000000029 */
[----:B------:R-:W-:Y:S01]  /*bca0*/  IMAD R53, R53, UR61, RZ ;  /* 0x0000003d35357c24 */ /* 0x000fe2000f8e02ff */
[----:B------:R-:W-:Y:S01]  /*bcb0*/  PRMT R35, RZ, 0x7610, R35 ;  /* 0x00007610ff237816 */ /* 0x000fe20000000023 */
[----:B0-----:R-:W-:Y:S01]  /*bcc0*/  IMAD R54, R54, UR4, RZ ;  /* 0x0000000436367c24 */ /* 0x001fe2000f8e02ff */
[-C--:B------:R-:W-:Y:S02]  /*bcd0*/  LEA.HI.X.SX32 R48, R48, R70.reuse, 0x1, P4 ;  /* 0x0000004630307211 */ /* 0x080fe400020f0eff */
[----:B------:R-:W-:Y:S02]  /*bce0*/  LEA R86, P4, R53, R71, 0x1 ;  /* 0x0000004735567211 */ /* 0x000fe400078808ff */
[----:B------:R-:W-:Y:S01]  /*bcf0*/  LEA.HI.X.SX32 R124, R50, R70, 0x1, P6 ;  /* 0x00000046327c7211 */ /* 0x000fe200030f0eff */
[----:B------:R0:W3:Y:S02]  /*bd00*/  @P0 LDG.E.U16 R47, desc[UR14][R4.64] ;  /* 0x0000000e042f0981 */ /* 0x0000e4000c1e1500 */
[----:B0-----:R-:W-:-:S02]  /*bd10*/  @P0 IMAD.MOV.U32 R4, RZ, RZ, R158 ;  /* 0x000000ffff040224 */ /* 0x001fc400078e009e */
[----:B------:R-:W-:-:S05]  /*bd20*/  @P0 IMAD.MOV.U32 R5, RZ, RZ, R157 ;  /* 0x000000ffff050224 */ /* 0x000fca00078e009d */
[----:B------:R0:W3:Y:S01]  /*bd30*/  @P0 LDG.E.U16 R41, desc[UR14][R4.64] ;  /* 0x0000000e04290981 */ /* 0x0000e2000c1e1500 */
[----:B------:R-:W-:Y:S02]  /*bd40*/  LEA R72, P5, R54, R71, 0x1 ;  /* 0x0000004736487211 */ /* 0x000fe400078a08ff */
[-C--:B------:R-:W-:Y:S01]  /*bd50*/  LEA.HI.X.SX32 R111, R51, R70.reuse, 0x1, P1 ;  /* 0x00000046336f7211 */ /* 0x080fe200008f0eff */
[----:B------:R1:W-:Y:S01]  /*bd60*/  STL [R1+0x17c], R48 ;  /* 0x00017c3001007387 */ /* 0x0003e20000100800 */
[----:B------:R-:W-:Y:S01]  /*bd70*/  PRMT R29, RZ, 0x7610, R29 ;  /* 0x00007610ff1d7816 */ /* 0x000fe2000000001d */
[----:B0-----:R-:W-:Y:S02]  /*bd80*/  @P0 IMAD.MOV.U32 R5, RZ, RZ, R160 ;  /* 0x000000ffff050224 */ /* 0x001fe400078e00a0 */
[----:B------:R-:W-:Y:S01]  /*bd90*/  STL [R1+0x198], R86 ;  /* 0x0001985601007387 */ /* 0x000fe20000100800 */
[-C--:B------:R-:W-:Y:S02]  /*bda0*/  LEA.HI.X.SX32 R97, R52, R70.reuse, 0x1, P3 ;  /* 0x0000004634617211 */ /* 0x080fe400018f0eff */
[-C--:B------:R-:W-:Y:S01]  /*bdb0*/  LEA.HI.X.SX32 R87, R53, R70.reuse, 0x1, P4 ;  /* 0x0000004635577211 */ /* 0x080fe200020f0eff */
[----:B------:R-:W-:Y:S01]  /*bdc0*/  STL [R1+0x184], R136 ;  /* 0x0001848801007387 */ /* 0x000fe20000100800 */
[----:B------:R-:W-:-:S03]  /*bdd0*/  LEA.HI.X.SX32 R74, R54, R70, 0x1, P5 ;  /* 0x00000046364a7211 */ /* 0x000fc600028f0eff */
[----:B------:R-:W-:Y:S01]  /*bde0*/  STL [R1+0x114], R124 ;  /* 0x0001147c01007387 */ /* 0x000fe20000100800 */
[----:B------:R-:W-:-:S03]  /*bdf0*/  PRMT R23, RZ, 0x7610, R23 ;  /* 0x00007610ff177816 */ /* 0x000fc60000000017 */
[----:B------:R-:W-:Y:S04]  /*be00*/  STL [R1+0x128], R72 ;  /* 0x0001284801007387 */ /* 0x000fe80000100800 */
[----:B------:R-:W-:Y:S04]  /*be10*/  STL [R1+0x11c], R111 ;  /* 0x00011c6f01007387 */ /* 0x000fe80000100800 */
[----:B------:R-:W-:Y:S04]  /*be20*/  STL [R1+0x120], R97 ;  /* 0x0001206101007387 */ /* 0x000fe80000100800 */
[----:B------:R-:W-:Y:S04]  /*be30*/  STL [R1+0x124], R87 ;  /* 0x0001245701007387 */ /* 0x000fe80000100800 */
[----:B------:R0:W-:Y:S04]  /*be40*/  STL [R1+0x118], R74 ;  /* 0x0001184a01007387 */ /* 0x0001e80000100800 */
[----:B------:R-:W3:Y:S01]  /*be50*/  LDL.LU R160, [R1+0x61c] ;  /* 0x00061c0001a07983 */ /* 0x000ee20000300800 */
[----:B--2---:R-:W-:-:S05]  /*be60*/  @P0 IMAD.MOV.U32 R4, RZ, RZ, R49 ;  /* 0x000000ffff040224 */ /* 0x004fca00078e0031 */
[----:B------:R2:W3:Y:S02]  /*be70*/  @P0 LDG.E.U16 R35, desc[UR14][R4.64] ;  /* 0x0000000e04230981 */ /* 0x0004e4000c1e1500 */
[----:B--2---:R-:W-:Y:S02]  /*be80*/  @P0 IMAD.MOV.U32 R4, RZ, RZ, R147 ;  /* 0x000000ffff040224 */ /* 0x004fe400078e0093 */
[----:B------:R-:W-:Y:S02]  /*be90*/  @P0 IMAD.MOV.U32 R5, RZ, RZ, R149 ;  /* 0x000000ffff050224 */ /* 0x000fe400078e0095 */
[----:B------:R-:W2:Y:S04]  /*bea0*/  LDL.LU R149, [R1+0x618] ;  /* 0x0006180001957983 */ /* 0x000ea80000300800 */
[----:B------:R0:W2:Y:S04]  /*beb0*/  @P0 LDG.E.U16 R29, desc[UR14][R4.64] ;  /* 0x0000000e041d0981 */ /* 0x0000a8000c1e1500 */
[----:B------:R-:W2:Y:S01]  /*bec0*/  LDL.LU R147, [R1+0x614] ;  /* 0x0006140001937983 */ /* 0x000ea20000300800 */
[----:B0-----:R-:W-:-:S02]  /*bed0*/  @P0 IMAD.MOV.U32 R4, RZ, RZ, R145 ;  /* 0x000000ffff040224 */ /* 0x001fc400078e0091 */
[----:B------:R-:W-:Y:S02]  /*bee0*/  @P0 IMAD.MOV.U32 R5, RZ, RZ, R156 ;  /* 0x000000ffff050224 */ /* 0x000fe400078e009c */
[----:B-1----:R-:W2:Y:S04]  /*bef0*/  LDL.LU R156, [R1+0x610] ;  /* 0x00061000019c7983 */ /* 0x002ea80000300800 */
[----:B------:R0:W2:Y:S04]  /*bf00*/  @P0 LDG.E.U16 R23, desc[UR14][R4.64] ;  /* 0x0000000e04170981 */ /* 0x0000a8000c1e1500 */
[----:B------:R-:W2:Y:S01]  /*bf10*/  LDL.LU R145, [R1+0x60c] ;  /* 0x00060c0001917983 */ /* 0x000ea20000300800 */
[----:B0-----:R-:W-:-:S02]  /*bf20*/  @P0 IMAD.MOV.U32 R5, RZ, RZ, R143 ;  /* 0x000000ffff050224 */ /* 0x001fc400078e008f */
[----:B------:R-:W-:Y:S01]  /*bf30*/  @P0 IMAD.MOV.U32 R4, RZ, RZ, R144 ;  /* 0x000000ffff040224 */ /* 0x000fe200078e0090 */
[----:B----4-:R-:W4:Y:S04]  /*bf40*/  LDL.LU R143, [R1+0x608] ;  /* 0x00060800018f7983 */ /* 0x010f280000300800 */
[----:B------:R-:W2:Y:S01]  /*bf50*/  LDL.LU R144, [R1+0x604] ;  /* 0x0006040001907983 */ /* 0x000ea20000300800 */
[----:B------:R-:W-:Y:S02]  /*bf60*/  PRMT R18, RZ, 0x7610, R18 ;  /* 0x00007610ff127816 */ /* 0x000fe40000000012 */
[----:B------:R-:W-:-:S04]  /*bf70*/  PRMT R13, RZ, 0x7610, R13 ;  /* 0x00007610ff0d7816 */ /* 0x000fc8000000000d */
[----:B------:R0:W3:Y:S01]  /*bf80*/  @P0 LDG.E.U16 R18, desc[UR14][R4.64] ;  /* 0x0000000e04120981 */ /* 0x0000e2000c1e1500 */
[----:B------:R-:W-:Y:S01]  /*bf90*/  PRMT R8, RZ, 0x7610, R8 ;  /* 0x00007610ff087816 */ /* 0x000fe20000000008 */
[----:B0-----:R-:W-:Y:S02]  /*bfa0*/  @P0 IMAD.MOV.U32 R4, RZ, RZ, R152 ;  /* 0x000000ffff040224 */ /* 0x001fe400078e0098 */
[----:B------:R-:W-:Y:S01]  /*bfb0*/  @P0 IMAD.MOV.U32 R5, RZ, RZ, R154 ;  /* 0x000000ffff050224 */ /* 0x000fe200078e009a */
[----:B------:R-:W-:Y:S01]  /*bfc0*/  PRMT R46, RZ, 0x7610, R46 ;  /* 0x00007610ff2e7816 */ /* 0x000fe2000000002e */
[----:B------:R-:W3:Y:S04]  /*bfd0*/  LDL.LU R154, [R1+0x600] ;  /* 0x00060000019a7983 */ /* 0x000ee80000300800 */
[----:B------:R0:W3:Y:S01]  /*bfe0*/  @P0 LDG.E.U16 R13, desc[UR14][R4.64] ;  /* 0x0000000e040d0981 */ /* 0x0000e2000c1e1500 */
[----:B------:R-:W-:-:S03]  /*bff0*/  PRMT R40, RZ, 0x7610, R40 ;  /* 0x00007610ff287816 */ /* 0x000fc60000000028 */
[----:B------:R-:W3:Y:S01]  /*c000*/  LDL.LU R152, [R1+0x5fc] ;  /* 0x0005fc0001987983 */ /* 0x000ee20000300800 */
[----:B0-----:R-:W-:Y:S02]  /*c010*/  @P0 IMAD.MOV.U32 R4, RZ, RZ, R148 ;  /* 0x000000ffff040224 */ /* 0x001fe400078e0094 */
[----:B------:R-:W-:Y:S02]  /*c020*/  @P0 IMAD.MOV.U32 R5, RZ, RZ, R150 ;  /* 0x000000ffff050224 */ /* 0x000fe400078e0096 */
[----:B------:R-:W3:Y:S04]  /*c030*/  LDL.LU R150, [R1+0x5f8] ;  /* 0x0005f80001967983 */ /* 0x000ee80000300800 */
[----:B------:R4:W3:Y:S04]  /*c040*/  @P0 LDG.E.U16 R8, desc[UR14][R4.64] ;  /* 0x0000000e04080981 */ /* 0x0008e8000c1e1500 */
[----:B------:R-:W3:Y:S01]  /*c050*/  LDL.LU R148, [R1+0x5f4] ;  /* 0x0005f40001947983 */ /* 0x000ee20000300800 */
[----:B------:R-:W-:-:S02]  /*c060*/  PRMT R34, RZ, 0x7610, R34 ;  /* 0x00007610ff227816 */ /* 0x000fc40000000022 */
[----:B------:R-:W-:Y:S02]  /*c070*/  PRMT R28, RZ, 0x7610, R28 ;  /* 0x00007610ff1c7816 */ /* 0x000fe4000000001c */
[----:B------:R-:W-:Y:S01]  /*c080*/  PRMT R22, RZ, 0x7610, R22 ;  /* 0x00007610ff167816 */ /* 0x000fe20000000016 */
[----:B----4-:R-:W-:Y:S02]  /*c090*/  @P0 IMAD.MOV.U32 R5, RZ, RZ, R143 ;  /* 0x000000ffff050224 */ /* 0x010fe400078e008f */
[----:B--2---:R-:W-:-:S05]  /*c0a0*/  @P0 IMAD.MOV.U32 R4, RZ, RZ, R144 ;  /* 0x000000ffff040224 */ /* 0x004fca00078e0090 */
[----:B------:R3:W2:Y:S02]  /*c0b0*/  @P0 LDG.E.U16 R46, desc[UR14][R4.64] ;  /* 0x0000000e042e0981 */ /* 0x0006a4000c1e1500 */
[----:B---3--:R-:W-:Y:S02]  /*c0c0*/  @P0 IMAD.MOV.U32 R4, RZ, RZ, R160 ;  /* 0x000000ffff040224 */ /* 0x008fe400078e00a0 */
[----:B------:R-:W-:-:S05]  /*c0d0*/  @P0 IMAD.MOV.U32 R5, RZ, RZ, R159 ;  /* 0x000000ffff050224 */ /* 0x000fca00078e009f */
[----:B------:R0:W3:Y:S02]  /*c0e0*/  @P0 LDG.E.U16 R40, desc[UR14][R4.64] ;  /* 0x0000000e04280981 */ /* 0x0000e4000c1e1500 */
[----:B0-----:R-:W-:Y:S02]  /*c0f0*/  @P0 IMAD.MOV.U32 R5, RZ, RZ, R146 ;  /* 0x000000ffff050224 */ /* 0x001fe400078e0092 */
[----:B------:R-:W4:Y:S01]  /*c100*/  LDL.LU R146, [R1+0x5f0] ;  /* 0x0005f00001927983 */ /* 0x000f220000300800 */
[----:B------:R-:W-:-:S03]  /*c110*/  @P0 IMAD.MOV.U32 R4, RZ, RZ, R55 ;  /* 0x000000ffff040224 */ /* 0x000fc600078e0037 */
[----:B------:R-:W2:Y:S04]  /*c120*/  LDL.LU R55, [R1+0x5ec] ;  /* 0x0005ec0001377983 */ /* 0x000ea80000300800 */
[----:B------:R0:W2:Y:S02]  /*c130*/  @P0 LDG.E.U16 R34, desc[UR14][R4.64] ;  /* 0x0000000e04220981 */ /* 0x0000a4000c1e1500 */
[----:B0-----:R-:W-:Y:S02]  /*c140*/  @P0 IMAD.MOV.U32 R5, RZ, RZ, R63 ;  /* 0x000000ffff050224 */ /* 0x001fe400078e003f */
[----:B------:R-:W-:Y:S01]  /*c150*/  @P0 IMAD.MOV.U32 R4, RZ, RZ, R61 ;  /* 0x000000ffff040224 */ /* 0x000fe200078e003d */
[----:B------:R-:W2:Y:S04]  /*c160*/  LDL.LU R63, [R1+0x5e8] ;  /* 0x0005e800013f7983 */ /* 0x000ea80000300800 */
[----:B------:R0:W2:Y:S04]  /*c170*/  @P0 LDG.E.U16 R28, desc[UR14][R4.64] ;  /* 0x0000000e041c0981 */ /* 0x0000a8000c1e1500 */
[----:B------:R-:W2:Y:S01]  /*c180*/  LDL.LU R61, [R1+0x5e4] ;  /* 0x0005e400013d7983 */ /* 0x000ea20000300800 */
[----:B0-----:R-:W-:-:S03]  /*c190*/  @P0 IMAD.MOV.U32 R5, RZ, RZ, R59 ;  /* 0x000000ffff050224 */ /* 0x001fc600078e003b */
[----:B------:R-:W2:Y:S01]  /*c1a0*/  LDL.LU R59, [R1+0x5e0] ;  /* 0x0005e000013b7983 */ /* 0x000ea20000300800 */
[----:B------:R-:W-:-:S03]  /*c1b0*/  @P0 IMAD.MOV.U32 R4, RZ, RZ, R67 ;  /* 0x000000ffff040224 */ /* 0x000fc600078e0043 */
[----:B------:R-:W2:Y:S04]  /*c1c0*/  LDL.LU R67, [R1+0x5dc] ;  /* 0x0005dc0001437983 */ /* 0x000ea80000300800 */
[----:B------:R0:W3:Y:S02]  /*c1d0*/  @P0 LDG.E.U16 R22, desc[UR14][R4.64] ;  /* 0x0000000e04160981 */ /* 0x0000e4000c1e1500 */
[----:B0-----:R-:W-:Y:S02]  /*c1e0*/  @P0 IMAD.MOV.U32 R5, RZ, RZ, R66 ;  /* 0x000000ffff050224 */ /* 0x001fe400078e0042 */
[----:B------:R-:W3:Y:S01]  /*c1f0*/  LDL.LU R66, [R1+0x5d8] ;  /* 0x0005d80001427983 */ /* 0x000ee20000300800 */
[----:B------:R-:W-:Y:S01]  /*c200*/  PRMT R17, RZ, 0x7610, R17 ;  /* 0x00007610ff117816 */ /* 0x000fe20000000011 */
[----:B------:R-:W-:-:S02]  /*c210*/  @P0 IMAD.MOV.U32 R4, RZ, RZ, R62 ;  /* 0x000000ffff040224 */ /* 0x000fc400078e003e */
[----:B------:R-:W3:Y:S04]  /*c220*/  LDL.LU R62, [R1+0x5d4] ;  /* 0x0005d400013e7983 */ /* 0x000ee80000300800 */
[----:B------:R0:W3:Y:S02]  /*c230*/  @P0 LDG.E.U16 R17, desc[UR14][R4.64] ;  /* 0x0000000e04110981 */ /* 0x0000e4000c1e1500 */
[----:B0-----:R-:W-:Y:S02]  /*c240*/  @P0 IMAD.MOV.U32 R5, RZ, RZ, R60 ;  /* 0x000000ffff050224 */ /* 0x001fe400078e003c */
[----:B------:R-:W3:Y:S01]  /*c250*/  LDL.LU R60, [R1+0x5d0] ;  /* 0x0005d000013c7983 */ /* 0x000ee20000300800 */
[----:B------:R-:W-:-:S03]  /*c260*/  @P0 IMAD.MOV.U32 R4, RZ, RZ, R58 ;  /* 0x000000ffff040224 */ /* 0x000fc600078e003a */
[----:B------:R-:W3:Y:S01]  /*c270*/  LDL.LU R58, [R1+0x5cc] ;  /* 0x0005cc00013a7983 */ /* 0x000ee20000300800 */
[----:B------:R-:W-:Y:S02]  /*c280*/  PRMT R12, RZ, 0x7610, R12 ;  /* 0x00007610ff0c7816 */ /* 0x000fe4000000000c */
[----:B------:R-:W-:-:S04]  /*c290*/  PRMT R7, RZ, 0x7610, R7 ;  /* 0x00007610ff077816 */ /* 0x000fc80000000007 */
[----:B------:R0:W3:Y:S01]  /*c2a0*/  @P0 LDG.E.U16 R12, desc[UR14][R4.64] ;  /* 0x0000000e040c0981 */ /* 0x0000e2000c1e1500 */
[----:B------:R-:W-:Y:S01]  /*c2b0*/  PRMT R45, RZ, 0x7610, R45 ;  /* 0x00007610ff2d7816 */ /* 0x000fe2000000002d */
[----:B0-----:R-:W-:Y:S02]  /*c2c0*/  @P0 IMAD.MOV.U32 R4, RZ, RZ, R24 ;  /* 0x000000ffff040224 */ /* 0x001fe400078e0018 */
[----:B------:R-:W-:-:S05]  /*c2d0*/  @P0 IMAD.MOV.U32 R5, RZ, RZ, R48 ;  /* 0x000000ffff050224 */ /* 0x000fca00078e0030 */
[----:B------:R0:W3:Y:S01]  /*c2e0*/  @P0 LDG.E.U16 R7, desc[UR14][R4.64] ;  /* 0x0000000e04070981 */ /* 0x0000e2000c1e1500 */
[----:B------:R-:W-:Y:S01]  /*c2f0*/  PRMT R39, RZ, 0x7610, R39 ;  /* 0x00007610ff277816 */ /* 0x000fe20000000027 */
[----:B0-----:R-:W-:Y:S01]  /*c300*/  @P0 IMAD.MOV.U32 R5, RZ, RZ, R145 ;  /* 0x000000ffff050224 */ /* 0x001fe200078e0091 */
[----:B------:R-:W-:Y:S02]  /*c310*/  PRMT R33, RZ, 0x7610, R33 ;  /* 0x00007610ff217816 */ /* 0x000fe40000000021 */
[----:B------:R-:W-:Y:S02]  /*c320*/  PRMT R27, RZ, 0x7610, R27 ;  /* 0x00007610ff1b7816 */ /* 0x000fe4000000001b */
[----:B------:R-:W-:Y:S02]  /*c330*/  PRMT R21, RZ, 0x7610, R21 ;  /* 0x00007610ff157816 */ /* 0x000fe40000000015 */
[----:B------:R-:W-:Y:S02]  /*c340*/  PRMT R16, RZ, 0x7610, R16 ;  /* 0x00007610ff107816 */ /* 0x000fe40000000010 */
[----:B------:R-:W-:-:S02]  /*c350*/  PRMT R11, RZ, 0x7610, R11 ;  /* 0x00007610ff0b7816 */ /* 0x000fc4000000000b */
[----:B------:R-:W-:Y:S02]  /*c360*/  PRMT R6, RZ, 0x7610, R6 ;  /* 0x00007610ff067816 */ /* 0x000fe40000000006 */
[----:B------:R-:W-:Y:S02]  /*c370*/  PRMT R44, RZ, 0x7610, R44 ;  /* 0x00007610ff2c7816 */ /* 0x000fe4000000002c */
[----:B------:R-:W-:Y:S02]  /*c380*/  PRMT R38, RZ, 0x7610, R38 ;  /* 0x00007610ff267816 */ /* 0x000fe40000000026 */
[----:B------:R-:W-:Y:S02]  /*c390*/  PRMT R32, RZ, 0x7610, R32 ;  /* 0x00007610ff207816 */ /* 0x000fe40000000020 */
[----:B------:R-:W-:Y:S02]  /*c3a0*/  PRMT R26, RZ, 0x7610, R26 ;  /* 0x00007610ff1a7816 */ /* 0x000fe4000000001a */
[----:B------:R-:W-:-:S02]  /*c3b0*/  PRMT R20, RZ, 0x7610, R20 ;  /* 0x00007610ff147816 */ /* 0x000fc40000000014 */
[----:B------:R-:W-:Y:S01]  /*c3c0*/  PRMT R15, RZ, 0x7610, R15 ;  /* 0x00007610ff0f7816 */ /* 0x000fe2000000000f */
[----:B------:R-:W-:Y:S01]  /*c3d0*/  @P0 IMAD.MOV.U32 R24, RZ, RZ, R125 ;  /* 0x000000ffff180224 */ /* 0x000fe200078e007d */
[----:B------:R-:W-:Y:S02]  /*c3e0*/  PRMT R10, RZ, 0x7610, R10 ;  /* 0x00007610ff0a7816 */ /* 0x000fe4000000000a */
[----:B------:R-:W-:Y:S02]  /*c3f0*/  PRMT R43, RZ, 0x7610, R43 ;  /* 0x00007610ff2b7816 */ /* 0x000fe4000000002b */
[----:B------:R-:W-:Y:S01]  /*c400*/  PRMT R37, RZ, 0x7610, R37 ;  /* 0x00007610ff257816 */ /* 0x000fe20000000025 */
[----:B------:R-:W-:Y:S01]  /*c410*/  @P0 IMAD.MOV.U32 R48, RZ, RZ, R120 ;  /* 0x000000ffff300224 */ /* 0x000fe200078e0078 */
[----:B------:R-:W-:Y:S01]  /*c420*/  PRMT R31, RZ, 0x7610, R31 ;  /* 0x00007610ff1f7816 */ /* 0x000fe2000000001f */
[----:B------:R-:W-:-:S05]  /*c430*/  @P0 IMAD.MOV.U32 R49, RZ, RZ, R121 ;  /* 0x000000ffff310224 */ /* 0x000fca00078e0079 */
[----:B------:R0:W3:Y:S01]  /*c440*/  @P0 LDG.E.U16 R31, desc[UR14][R48.64] ;  /* 0x0000000e301f0981 */ /* 0x0000e2000c1e1500 */
[----:B------:R-:W-:Y:S01]  /*c450*/  PRMT R19, RZ, 0x7610, R19 ;  /* 0x00007610ff137816 */ /* 0x000fe20000000013 */
[----:B0-----:R-:W-:Y:S02]  /*c460*/  @P0 IMAD.MOV.U32 R48, RZ, RZ, R118 ;  /* 0x000000ffff300224 */ /* 0x001fe400078e0076 */
[----:B------:R-:W-:Y:S01]  /*c470*/  @P0 IMAD.MOV.U32 R49, RZ, RZ, R119 ;  /* 0x000000ffff310224 */ /* 0x000fe200078e0077 */
[----:B------:R-:W-:Y:S02]  /*c480*/  PRMT R14, RZ, 0x7610, R14 ;  /* 0x00007610ff0e7816 */ /* 0x000fe4000000000e */
[----:B------:R-:W-:Y:S01]  /*c490*/  PRMT R9, RZ, 0x7610, R9 ;  /* 0x00007610ff097816 */ /* 0x000fe20000000009 */
[----:B----4-:R-:W-:-:S05]  /*c4a0*/  @P0 IMAD.MOV.U32 R4, RZ, RZ, R146 ;  /* 0x000000ffff040224 */ /* 0x010fca00078e0092 */
[----:B------:R0:W4:Y:S02]  /*c4b0*/  @P0 LDG.E.U16 R45, desc[UR14][R4.64] ;  /* 0x0000000e042d0981 */ /* 0x000124000c1e1500 */
[----:B0-----:R-:W-:Y:S02]  /*c4c0*/  @P0 IMAD.MOV.U32 R4, RZ, RZ, R162 ;  /* 0x000000ffff040224 */ /* 0x001fe400078e00a2 */
[----:B------:R-:W-:-:S05]  /*c4d0*/  @P0 IMAD.MOV.U32 R5, RZ, RZ, R161 ;  /* 0x000000ffff050224 */ /* 0x000fca00078e00a1 */
[----:B------:R0:W4:Y:S02]  /*c4e0*/  @P0 LDG.E.U16 R39, desc[UR14][R4.64] ;  /* 0x0000000e04270981 */ /* 0x000124000c1e1500 */
[----:B0-----:R-:W-:Y:S02]  /*c4f0*/  @P0 IMAD.MOV.U32 R4, RZ, RZ, R68 ;  /* 0x000000ffff040224 */ /* 0x001fe400078e0044 */
[----:B------:R-:W-:Y:S01]  /*c500*/  @P0 IMAD.MOV.U32 R5, RZ, RZ, R69 ;  /* 0x000000ffff050224 */ /* 0x000fe200078e0045 */
[----:B------:R-:W-:Y:S02]  /*c510*/  PRMT R42, RZ, 0x7610, R42 ;  /* 0x00007610ff2a7816 */ /* 0x000fe4000000002a */
[----:B------:R-:W-:Y:S02]  /*c520*/  PRMT R36, RZ, 0x7610, R36 ;  /* 0x00007610ff247816 */ /* 0x000fe40000000024 */
[----:B------:R-:W-:Y:S01]  /*c530*/  PRMT R30, RZ, 0x7610, R30 ;  /* 0x00007610ff1e7816 */ /* 0x000fe2000000001e */
[----:B------:R0:W4:Y:S01]  /*c540*/  @P0 LDG.E.U16 R33, desc[UR14][R4.64] ;  /* 0x0000000e04210981 */ /* 0x000122000c1e1500 */
[----:B------:R-:W-:Y:S01]  /*c550*/  PRMT R51, RZ, 0x7610, R51 ;  /* 0x00007610ff337816 */ /* 0x000fe20000000033 */
[----:B------:R-:W-:Y:S01]  /*c560*/  @P0 IMAD.MOV.U32 R52, RZ, RZ, R100 ;  /* 0x000000ffff340224 */ /* 0x000fe200078e0064 */
[----:B------:R-:W-:Y:S01]  /*c570*/  PRMT R50, RZ, 0x7610, R50 ;  /* 0x00007610ff327816 */ /* 0x000fe20000000032 */
[----:B------:R-:W-:Y:S01]  /*c580*/  @P0 IMAD.MOV.U32 R53, RZ, RZ, R101 ;  /* 0x000000ffff350224 */ /* 0x000fe200078e0065 */
[----:B--2---:R-:W-:-:S02]  /*c590*/  PRMT R55, RZ, 0x7610, R55 ;  /* 0x00007610ff377816 */ /* 0x004fc40000000037 */
[----:B------:R-:W-:Y:S01]  /*c5a0*/  PRMT R54, RZ, 0x7610, R54 ;  /* 0x00007610ff367816 */ /* 0x000fe20000000036 */
[----:B------:R-:W-:Y:S01]  /*c5b0*/  @P0 IMAD.MOV.U32 R70, RZ, RZ, R84 ;  /* 0x000000ffff460224 */ /* 0x000fe200078e0054 */
[----:B------:R-:W2:Y:S01]  /*c5c0*/  @P0 LDG.E.U16 R50, desc[UR14][R52.64] ;  /* 0x0000000e34320981 */ /* 0x000ea2000c1e1500 */
[----:B0-----:R-:W-:Y:S02]  /*c5d0*/  @P0 IMAD.MOV.U32 R4, RZ, RZ, R2 ;  /* 0x000000ffff040224 */ /* 0x001fe400078e0002 */
[----:B------:R-:W-:Y:S01]  /*c5e0*/  @P0 IMAD.MOV.U32 R5, RZ, RZ, R3 ;  /* 0x000000ffff050224 */ /* 0x000fe200078e0003 */
[----:B------:R-:W2:Y:S04]  /*c5f0*/  @P0 LDG.E.U16 R54, desc[UR14][R56.64] ;  /* 0x0000000e38360981 */ /* 0x000ea8000c1e1500 */
[----:B------:R0:W2:Y:S01]  /*c600*/  @P0 LDG.E.U16 R27, desc[UR14][R4.64] ;  /* 0x0000000e041b0981 */ /* 0x0000a2000c1e1500 */
[----:B------:R-:W-:-:S02]  /*c610*/  PRMT R63, RZ, 0x7610, R63 ;  /* 0x00007610ff3f7816 */ /* 0x000fc4000000003f */
[----:B------:R-:W-:Y:S01]  /*c620*/  PRMT R61, RZ, 0x7610, R61 ;  /* 0x00007610ff3d7816 */ /* 0x000fe2000000003d */
[----:B------:R-:W-:Y:S01]  /*c630*/  @P0 IMAD.MOV.U32 R71, RZ, RZ, R85 ;  /* 0x000000ffff470224 */ /* 0x000fe200078e0055 */
[----:B------:R-:W-:Y:S01]  /*c640*/  PRMT R59, RZ, 0x7610, R59 ;  /* 0x00007610ff3b7816 */ /* 0x000fe2000000003b */
[----:B------:R-:W2:Y:S01]  /*c650*/  LDL.LU R69, [R1+0x5c8] ;  /* 0x0005c80001457983 */ /* 0x000ea20000300800 */
[----:B0-----:R-:W-:-:S04]  /*c660*/  @P0 IMAD.MOV.U32 R4, RZ, RZ, R0 ;  /* 0x000000ffff040224 */ /* 0x001fc800078e0000 */
[----:B------:R0:W2:Y:S01]  /*c670*/  @P0 LDG.E.U16 R59, desc[UR14][R64.64] ;  /* 0x0000000e403b0981 */ /* 0x0000a2000c1e1500 */
[----:B------:R-:W-:Y:S02]  /*c680*/  @P0 IMAD.MOV.U32 R5, RZ, RZ, R25 ;  /* 0x000000ffff050224 */ /* 0x000fe400078e0019 */
[----:B------:R-:W-:Y:S01]  /*c690*/  @P0 IMAD.MOV.U32 R52, RZ, RZ, R98 ;  /* 0x000000ffff340224 */ /* 0x000fe200078e0062 */
[----:B------:R-:W-:Y:S01]  /*c6a0*/  PRMT R67, RZ, 0x7610, R67 ;  /* 0x00007610ff437816 */ /* 0x000fe20000000043 */
[----:B------:R-:W-:Y:S01]  /*c6b0*/  @P0 IMAD.MOV.U32 R53, RZ, RZ, R99 ;  /* 0x000000ffff350224 */ /* 0x000fe200078e0063 */
[----:B------:R1:W2:Y:S01]  /*c6c0*/  @P0 LDG.E.U16 R21, desc[UR14][R4.64] ;  /* 0x0000000e04150981 */ /* 0x0002a2000c1e1500 */
[----:B------:R-:W-:Y:S02]  /*c6d0*/  @P0 IMAD.MOV.U32 R56, RZ, RZ, R94 ;  /* 0x000000ffff380224 */ /* 0x000fe400078e005e */
[----:B------:R-:W-:Y:S01]  /*c6e0*/  @P0 IMAD.MOV.U32 R57, RZ, RZ, R95 ;  /* 0x000000ffff390224 */ /* 0x000fe200078e005f */
[----:B---3--:R-:W-:Y:S01]  /*c6f0*/  PRMT R66, RZ, 0x7610, R66 ;  /* 0x00007610ff427816 */ /* 0x008fe20000000042 */
[----:B------:R-:W5:Y:S01]  /*c700*/  LDL.LU R68, [R1+0x5c4] ;  /* 0x0005c40001447983 */ /* 0x000f620000300800 */
[----:B------:R-:W-:-:S02]  /*c710*/  @P0 IMAD.MOV.U32 R25, RZ, RZ, R126 ;  /* 0x000000ffff190224 */ /* 0x000fc400078e007e */
[----:B0-----:R-:W-:Y:S01]  /*c720*/  @P0 IMAD.MOV.U32 R64, RZ, RZ, R86 ;  /* 0x000000ffff400224 */ /* 0x001fe200078e0056 */
[----:B------:R-:W-:Y:S01]  /*c730*/  PRMT R62, RZ, 0x7610, R62 ;  /* 0x00007610ff3e7816 */ /* 0x000fe2000000003e */
[----:B-1----:R-:W-:Y:S01]  /*c740*/  @P0 IMAD.MOV.U32 R4, RZ, RZ, R139 ;  /* 0x000000ffff040224 */ /* 0x002fe200078e008b */
[----:B------:R0:W3:Y:S01]  /*c750*/  @P0 LDG.E.U16 R10, desc[UR14][R24.64] ;  /* 0x0000000e180a0981 */ /* 0x0000e2000c1e1500 */
[----:B------:R-:W-:Y:S02]  /*c760*/  @P0 IMAD.MOV.U32 R5, RZ, RZ, R140 ;  /* 0x000000ffff050224 */ /* 0x000fe400078e008c */
[----:B------:R-:W-:Y:S01]  /*c770*/  @P0 IMAD.MOV.U32 R65, RZ, RZ, R87 ;  /* 0x000000ffff410224 */ /* 0x000fe200078e0057 */
[----:B------:R-:W2:Y:S04]  /*c780*/  @P0 LDG.E.U16 R66, desc[UR14][R70.64] ;  /* 0x0000000e46420981 */ /* 0x000ea8000c1e1500 */
[----:B------:R1:W2:Y:S01]  /*c790*/  @P0 LDG.E.U16 R16, desc[UR14][R4.64] ;  /* 0x0000000e04100981 */ /* 0x0002a2000c1e1500 */
[----:B------:R-:W-:-:S02]  /*c7a0*/  PRMT R60, RZ, 0x7610, R60 ;  /* 0x00007610ff3c7816 */ /* 0x000fc4000000003c */
[----:B------:R-:W-:Y:S01]  /*c7b0*/  PRMT R58, RZ, 0x7610, R58 ;  /* 0x00007610ff3a7816 */ /* 0x000fe2000000003a */
[----:B------:R-:W5:Y:S01]  /*c7c0*/  LDL.LU R3, [R1+0x5c0] ;  /* 0x0005c00001037983 */ /* 0x000f620000300800 */
[----:B0-----:R-:W-:Y:S02]  /*c7d0*/  @P0 IMAD.MOV.U32 R24, RZ, RZ, R123 ;  /* 0x000000ffff180224 */ /* 0x001fe400078e007b */
[----:B------:R-:W-:Y:S01]  /*c7e0*/  @P0 IMAD.MOV.U32 R25, RZ, RZ, R124 ;  /* 0x000000ffff190224 */ /* 0x000fe200078e007c */
[----:B------:R-:W5:Y:S01]  /*c7f0*/  LDL.LU R2, [R1+0x5bc] ;  /* 0x0005bc0001027983 */ /* 0x000f620000300800 */
[----:B-1----:R-:W-:Y:S02]  /*c800*/  @P0 IMAD.MOV.U32 R4, RZ, RZ, R137 ;  /* 0x000000ffff040224 */ /* 0x002fe400078e0089 */
[----:B------:R-:W-:Y:S01]  /*c810*/  @P0 IMAD.MOV.U32 R5, RZ, RZ, R138 ;  /* 0x000000ffff050224 */ /* 0x000fe200078e008a */
[----:B------:R-:W5:Y:S04]  /*c820*/  LDL.LU R0, [R1+0x5b8] ;  /* 0x0005b80001007983 */ /* 0x000f680000300800 */
[----:B------:R0:W2:Y:S02]  /*c830*/  @P0 LDG.E.U16 R11, desc[UR14][R4.64] ;  /* 0x0000000e040b0981 */ /* 0x0000a4000c1e1500 */
[----:B0-----:R-:W-:-:S02]  /*c840*/  @P0 IMAD.MOV.U32 R4, RZ, RZ, R135 ;  /* 0x000000ffff040224 */ /* 0x001fc400078e0087 */
[----:B------:R-:W-:-:S05]  /*c850*/  @P0 IMAD.MOV.U32 R5, RZ, RZ, R136 ;  /* 0x000000ffff050224 */ /* 0x000fca00078e0088 */
[----:B------:R0:W2:Y:S02]  /*c860*/  @P0 LDG.E.U16 R6, desc[UR14][R4.64] ;  /* 0x0000000e04060981 */ /* 0x0000a4000c1e1500 */
[----:B0-----:R-:W-:Y:S02]  /*c870*/  @P0 IMAD.MOV.U32 R4, RZ, RZ, R148 ;  /* 0x000000ffff040224 */ /* 0x001fe400078e0094 */
        /* <DEDUP_REMOVED lines=17> */
[----:B0-----:R-:W-:-:S06]  /*c990*/  PRMT R5, RZ, 0x7610, R5 ;  /* 0x00007610ff057816 */ /* 0x001fcc0000000005 */
        /* <DEDUP_REMOVED lines=14> */
[----:B------:R0:W2:Y:S01]  /*ca80*/  @P0 LDG.E.U16 R14, desc[UR14][R48.64] ;  /* 0x0000000e300e0981 */ /* 0x0000a2000c1e1500 */
[----:B------:R-:W-:Y:S01]  /*ca90*/  PRMT R4, RZ, 0x7610, R4 ;  /* 0x00007610ff047816 */ /* 0x000fe20000000004 */
        /* <DEDUP_REMOVED lines=22> */
[----:B0-----:R-:W-:Y:S02]  /*cc00*/  PRMT R49, RZ, 0x7610, R49 ;  /* 0x00007610ff317816 */ /* 0x001fe40000000031 */
[----:B------:R-:W-:-:S04]  /*cc10*/  PRMT R48, RZ, 0x7610, R48 ;  /* 0x00007610ff307816 */ /* 0x000fc80000000030 */
        /* <DEDUP_REMOVED lines=12> */
[----:B------:R0:W3:Y:S02]  /*cce0*/  @P0 LDG.E.U16 R52, desc[UR14][R56.64] ;  /* 0x0000000e38340981 */ /* 0x0000e4000c1e1500 */
[----:B0-----:R-:W-:Y:S02]  /*ccf0*/  @P0 IMAD.MOV.U32 R56, RZ, RZ, R90 ;  /* 0x000000ffff380224 */ /* 0x001fe400078e005a */
[----:B------:R-:W-:-:S05]  /*cd00*/  @P0 IMAD.MOV.U32 R57, RZ, RZ, R91 ;  /* 0x000000ffff390224 */ /* 0x000fca00078e005b */
[----:B------:R0:W3:Y:S02]  /*cd10*/  @P0 LDG.E.U16 R63, desc[UR14][R56.64] ;  /* 0x0000000e383f0981 */ /* 0x0000e4000c1e1500 */
[----:B0-----:R-:W-:Y:S02]  /*cd20*/  @P0 IMAD.MOV.U32 R56, RZ, RZ, R88 ;  /* 0x000000ffff380224 */ /* 0x001fe400078e0058 */
[----:B------:R-:W-:-:S05]  /*cd30*/  @P0 IMAD.MOV.U32 R57, RZ, RZ, R89 ;  /* 0x000000ffff390224 */ /* 0x000fca00078e0059 */
[----:B------:R0:W3:Y:S02]  /*cd40*/  @P0 LDG.E.U16 R61, desc[UR14][R56.64] ;  /* 0x0000000e383d0981 */ /* 0x0000e4000c1e1500 */
[----:B0-----:R-:W-:-:S06]  /*cd50*/  PRMT R57, RZ, 0x7610, R57 ;  /* 0x00007610ff397816 */ /* 0x001fcc0000000039 */
[----:B------:R0:W3:Y:S01]  /*cd60*/  @P0 LDG.E.U16 R57, desc[UR14][R64.64] ;  /* 0x0000000e40390981 */ /* 0x0000e2000c1e1500 */
[----:B------:R-:W-:Y:S02]  /*cd70*/  @P0 IMAD.MOV.U32 R70, RZ, RZ, R82 ;  /* 0x000000ffff460224 */ /* 0x000fe400078e0052 */
[----:B------:R-:W-:Y:S02]  /*cd80*/  @P0 IMAD.MOV.U32 R71, RZ, RZ, R83 ;  /* 0x000000ffff470224 */ /* 0x000fe400078e0053 */
[----:B0-----:R-:W-:Y:S02]  /*cd90*/  @P0 IMAD.MOV.U32 R64, RZ, RZ, R156 ;  /* 0x000000ffff400224 */ /* 0x001fe400078e009c */
[----:B------:R-:W-:-:S05]  /*cda0*/  @P0 IMAD.MOV.U32 R65, RZ, RZ, R155 ;  /* 0x000000ffff410224 */ /* 0x000fca00078e009b */
[----:B------:R0:W3:Y:S02]  /*cdb0*/  @P0 LDG.E.U16 R67, desc[UR14][R64.64] ;  /* 0x0000000e40430981 */ /* 0x0000e4000c1e1500 */
[----:B0-----:R-:W-:Y:S02]  /*cdc0*/  PRMT R65, RZ, 0x7610, R65 ;  /* 0x00007610ff417816 */ /* 0x001fe40000000041 */
[----:B------:R-:W-:-:S04]  /*cdd0*/  PRMT R64, RZ, 0x7610, R64 ;  /* 0x00007610ff407816 */ /* 0x000fc80000000040 */
[----:B------:R0:W3:Y:S02]  /*cde0*/  @P0 LDG.E.U16 R65, desc[UR14][R70.64] ;  /* 0x0000000e46410981 */ /* 0x0000e4000c1e1500 */
        /* <DEDUP_REMOVED lines=8> */
[----:B------:R0:W3:Y:S01]  /*ce70*/  @P0 LDG.E.U16 R60, desc[UR14][R70.64] ;  /* 0x0000000e463c0981 */ /* 0x0000e2000c1e1500 */
[----:B------:R-:W-:Y:S01]  /*ce80*/  PRMT R56, RZ, 0x7610, R56 ;  /* 0x00007610ff387816 */ /* 0x000fe20000000038 */
[----:B0-----:R-:W-:Y:S02]  /*ce90*/  @P0 IMAD.MOV.U32 R70, RZ, RZ, R73 ;  /* 0x000000ffff460224 */ /* 0x001fe400078e0049 */
[----:B------:R-:W-:-:S05]  /*cea0*/  @P0 IMAD.MOV.U32 R71, RZ, RZ, R75 ;  /* 0x000000ffff470224 */ /* 0x000fca00078e004b */
[----:B------:R0:W3:Y:S02]  /*ceb0*/  @P0 LDG.E.U16 R58, desc[UR14][R70.64] ;  /* 0x0000000e463a0981 */ /* 0x0000e4000c1e1500 */
[----:B0-----:R-:W-:Y:S02]  /*cec0*/  @P0 IMAD.MOV.U32 R70, RZ, RZ, R72 ;  /* 0x000000ffff460224 */ /* 0x001fe400078e0048 */
[----:B------:R-:W-:-:S05]  /*ced0*/  @P0 IMAD.MOV.U32 R71, RZ, RZ, R74 ;  /* 0x000000ffff470224 */ /* 0x000fca00078e004a */
[----:B------:R0:W3:Y:S01]  /*cee0*/  @P0 LDG.E.U16 R56, desc[UR14][R70.64] ;  /* 0x0000000e46380981 */ /* 0x0000e2000c1e1500 */
[----:B------:R-:W1:Y:S01]  /*cef0*/  S2R R73, SR_TID.X ;  /* 0x0000000000497919 */ /* 0x000e620000002100 */
[----:B------:R-:W0:Y:S01]  /*cf00*/  S2R R74, SR_CgaCtaId ;  /* 0x00000000004a7919 */ /* 0x000e220000008800 */
[----:B-1----:R-:W-:Y:S01]  /*cf10*/  SHF.R.U32.HI R72, RZ, 0x5, R73 ;  /* 0x00000005ff487819 */ /* 0x002fe20000011649 */
[C---:B0-----:R-:W-:Y:S02]  /*cf20*/  IMAD.SHL.U32 R70, R73.reuse, 0x2, RZ ;  /* 0x0000000249467824 */ /* 0x041fe400078e00ff */
[----:B------:R-:W-:-:S05]  /*cf30*/  IMAD.SHL.U32 R73, R73, 0x80, RZ ;  /* 0x0000008049497824 */ /* 0x000fca00078e00ff */
[----:B------:R-:W-:-:S04]  /*cf40*/  LOP3.LUT R73, R73, 0x207e, R70, 0xc8, !PT ;  /* 0x0000207e49497812 */ /* 0x000fc800078ec846 */
[C---:B------:R-:W-:Y:S01]  /*cf50*/  LOP3.LUT R71, R73.reuse, 0x10, RZ, 0x3c, !PT ;  /* 0x0000001049477812 */ /* 0x040fe200078e3cff */
[----:B------:R-:W-:Y:S04]  /*cf60*/  STS.U16 [R73+UR6], R47 ;  /* 0x0000002f49007988 */ /* 0x000fe80008000406 */
[----:B------:R-:W-:Y:S04]  /*cf70*/  STS.U16 [R73+UR6+0x400], R41 ;  /* 0x0004002949007988 */ /* 0x000fe80008000406 */
[----:B------:R-:W-:Y:S04]  /*cf80*/  STS.U16 [R73+UR6+0x800], R35 ;  /* 0x0008002349007988 */ /* 0x000fe80008000406 */
[----:B------:R-:W-:Y:S04]  /*cf90*/  STS.U16 [R73+UR6+0xc00], R29 ;  /* 0x000c001d49007988 */ /* 0x000fe80008000406 */
[----:B------:R-:W-:Y:S04]  /*cfa0*/  STS.U16 [R73+UR6+0x1000], R23 ;  /* 0x0010001749007988 */ /* 0x000fe80008000406 */
[----:B------:R-:W-:Y:S04]  /*cfb0*/  STS.U16 [R73+UR6+0x1400], R18 ;  /* 0x0014001249007988 */ /* 0x000fe80008000406 */
[----:B------:R-:W-:Y:S04]  /*cfc0*/  STS.U16 [R73+UR6+0x1800], R13 ;  /* 0x0018000d49007988 */ /* 0x000fe80008000406 */
[----:B------:R-:W-:Y:S01]  /*cfd0*/  STS.U16 [R73+UR6+0x1c00], R8 ;  /* 0x001c000849007988 */ /* 0x000fe20008000406 */
[----:B------:R-:W-:-:S03]  /*cfe0*/  LOP3.LUT R70, R73, 0x20, RZ, 0x3c, !PT ;  /* 0x0000002049467812 */ /* 0x000fc600078e3cff */
[----:B------:R-:W-:Y:S04]  /*cff0*/  STS.U16 [R71+UR6+0x80], R46 ;  /* 0x0000802e47007988 */ /* 0x000fe80008000406 */
[----:B------:R-:W-:Y:S04]  /*d000*/  STS.U16 [R71+UR6+0x480], R40 ;  /* 0x0004802847007988 */ /* 0x000fe80008000406 */
[----:B------:R-:W-:Y:S04]  /*d010*/  STS.U16 [R71+UR6+0x880], R34 ;  /* 0x0008802247007988 */ /* 0x000fe80008000406 */
[----:B------:R-:W-:Y:S04]  /*d020*/  STS.U16 [R71+UR6+0xc80], R28 ;  /* 0x000c801c47007988 */ /* 0x000fe80008000406 */
[----:B------:R-:W-:Y:S04]  /*d030*/  STS.U16 [R71+UR6+0x1080], R22 ;  /* 0x0010801647007988 */ /* 0x000fe80008000406 */
[----:B------:R-:W-:Y:S04]  /*d040*/  STS.U16 [R71+UR6+0x1480], R17 ;  /* 0x0014801147007988 */ /* 0x000fe80008000406 */
[----:B------:R0:W-:Y:S04]  /*d050*/  STS.U16 [R71+UR6+0x1880], R12 ;  /* 0x0018800c47007988 */ /* 0x0001e80008000406 */
[----:B------:R1:W-:Y:S04]  /*d060*/  STS.U16 [R71+UR6+0x1c80], R7 ;  /* 0x001c800747007988 */ /* 0x0003e80008000406 */
[----:B----4-:R-:W-:Y:S01]  /*d070*/  STS.U16 [R70+UR6+0x100], R45 ;  /* 0x0001002d46007988 */ /* 0x010fe20008000406 */
[----:B0-----:R-:W-:-:S03]  /*d080*/  LOP3.LUT R12, R73, 0x30, RZ, 0x3c, !PT ;  /* 0x00000030490c7812 */ /* 0x001fc600078e3cff */
[----:B------:R-:W-:Y:S04]  /*d090*/  STS.U16 [R70+UR6+0x500], R39 ;  /* 0x0005002746007988 */ /* 0x000fe80008000406 */
[----:B------:R-:W-:Y:S04]  /*d0a0*/  STS.U16 [R70+UR6+0x900], R33 ;  /* 0x0009002146007988 */ /* 0x000fe80008000406 */
[----:B--2---:R-:W-:Y:S04]  /*d0b0*/  STS.U16 [R70+UR6+0xd00], R27 ;  /* 0x000d001b46007988 */ /* 0x004fe80008000406 */
[----:B------:R-:W-:Y:S04]  /*d0c0*/  STS.U16 [R70+UR6+0x1100], R21 ;  /* 0x0011001546007988 */ /* 0x000fe80008000406 */
[----:B------:R-:W-:Y:S04]  /*d0d0*/  STS.U16 [R70+UR6+0x1500], R16 ;  /* 0x0015001046007988 */ /* 0x000fe80008000406 */
[----:B------:R-:W-:Y:S04]  /*d0e0*/  STS.U16 [R70+UR6+0x1900], R11 ;  /* 0x0019000b46007988 */ /* 0x000fe80008000406 */
[----:B------:R0:W-:Y:S01]  /*d0f0*/  STS.U16 [R70+UR6+0x1d00], R6 ;  /* 0x001d000646007988 */ /* 0x0001e20008000406 */
[----:B------:R-:W-:-:S03]  /*d100*/  LOP3.LUT R8, R73, 0x40, RZ, 0x3c, !PT ;  /* 0x0000004049087812 */ /* 0x000fc600078e3cff */
[----:B------:R-:W-:Y:S04]  /*d110*/  STS.U16 [R12+UR6+0x180], R44 ;  /* 0x0001802c0c007988 */ /* 0x000fe80008000406 */
[----:B------:R-:W-:Y:S04]  /*d120*/  STS.U16 [R12+UR6+0x580], R38 ;  /* 0x000580260c007988 */ /* 0x000fe80008000406 */
[----:B------:R-:W-:Y:S04]  /*d130*/  STS.U16 [R12+UR6+0x980], R32 ;  /* 0x000980200c007988 */ /* 0x000fe80008000406 */
[----:B------:R-:W-:Y:S04]  /*d140*/  STS.U16 [R12+UR6+0xd80], R26 ;  /* 0x000d801a0c007988 */ /* 0x000fe80008000406 */
[----:B------:R-:W-:Y:S04]  /*d150*/  STS.U16 [R12+UR6+0x1180], R20 ;  /* 0x001180140c007988 */ /* 0x000fe80008000406 */
[----:B------:R-:W-:Y:S04]  /*d160*/  STS.U16 [R12+UR6+0x1580], R15 ;  /* 0x0015800f0c007988 */ /* 0x000fe80008000406 */
[----:B---3--:R-:W-:Y:S04]  /*d170*/  STS.U16 [R12+UR6+0x1980], R10 ;  /* 0x0019800a0c007988 */ /* 0x008fe80008000406 */
[----:B------:R2:W-:Y:S01]  /*d180*/  STS.U16 [R12+UR6+0x1d80], R5 ;  /* 0x001d80050c007988 */ /* 0x0005e20008000406 */
[----:B-1----:R-:W-:-:S03]  /*d190*/  LOP3.LUT R7, R73, 0x50, RZ, 0x3c, !PT ;  /* 0x0000005049077812 */ /* 0x002fc600078e3cff */
[----:B------:R-:W-:Y:S04]  /*d1a0*/  STS.U16 [R8+UR6+0x200], R43 ;  /* 0x0002002b08007988 */ /* 0x000fe80008000406 */
[----:B------:R-:W-:Y:S04]  /*d1b0*/  STS.U16 [R8+UR6+0x600], R37 ;  /* 0x0006002508007988 */ /* 0x000fe80008000406 */
[----:B------:R-:W-:Y:S04]  /*d1c0*/  STS.U16 [R8+UR6+0xa00], R31 ;  /* 0x000a001f08007988 */ /* 0x000fe80008000406 */
[----:B------:R-:W-:Y:S04]  /*d1d0*/  STS.U16 [R8+UR6+0xe00], R25 ;  /* 0x000e001908007988 */ /* 0x000fe80008000406 */
[----:B------:R-:W-:Y:S04]  /*d1e0*/  STS.U16 [R8+UR6+0x1200], R19 ;  /* 0x0012001308007988 */ /* 0x000fe80008000406 */
[----:B------:R-:W-:Y:S04]  /*d1f0*/  STS.U16 [R8+UR6+0x1600], R14 ;  /* 0x0016000e08007988 */ /* 0x000fe80008000406 */
[----:B------:R-:W-:Y:S04]  /*d200*/  STS.U16 [R8+UR6+0x1a00], R9 ;  /* 0x001a000908007988 */ /* 0x000fe80008000406 */
[----:B------:R1:W-:Y:S01]  /*d210*/  STS.U16 [R8+UR6+0x1e00], R4 ;  /* 0x001e000408007988 */ /* 0x0003e20008000406 */
[----:B0-----:R-:W-:-:S03]  /*d220*/  LOP3.LUT R6, R73, 0x60, RZ, 0x3c, !PT ;  /* 0x0000006049067812 */ /* 0x001fc600078e3cff */
[----:B------:R0:W-:Y:S04]  /*d230*/  STS.U16 [R7+UR6+0x280], R42 ;  /* 0x0002802a07007988 */ /* 0x0001e80008000406 */
[----:B------:R0:W-:Y:S04]  /*d240*/  STS.U16 [R7+UR6+0x680], R36 ;  /* 0x0006802407007988 */ /* 0x0001e80008000406 */
[----:B------:R0:W-:Y:S04]  /*d250*/  STS.U16 [R7+UR6+0xa80], R30 ;  /* 0x000a801e07007988 */ /* 0x0001e80008000406 */
[----:B------:R0:W-:Y:S04]  /*d260*/  STS.U16 [R7+UR6+0xe80], R24 ;  /* 0x000e801807007988 */ /* 0x0001e80008000406 */
[----:B------:R0:W-:Y:S04]  /*d270*/  STS.U16 [R7+UR6+0x1280], R51 ;  /* 0x0012803307007988 */ /* 0x0001e80008000406 */
[----:B------:R0:W-:Y:S01]  /*d280*/  STS.U16 [R7+UR6+0x1680], R50 ;  /* 0x0016803207007988 */ /* 0x0001e20008000406 */
[----:B------:R-:W-:-:S02]  /*d290*/  LOP3.LUT P0, RZ, R72, R74, RZ, 0xfc, !PT ;  /* 0x0000004a48ff7212 */ /* 0x000fc4000780fcff */
[----:B------:R-:W3:Y:S01]  /*d2a0*/  LDC R72, c[0x0][0x3a0] ;  /* 0x0000e800ff487b82 */ /* 0x000ee20000000800 */
[----:B------:R0:W-:Y:S04]  /*d2b0*/  STS.U16 [R7+UR6+0x1a80], R49 ;  /* 0x001a803107007988 */ /* 0x0001e80008000406 */
[----:B------:R0:W-:Y:S01]  /*d2c0*/  STS.U16 [R7+UR6+0x1e80], R48 ;  /* 0x001e803007007988 */ /* 0x0001e20008000406 */
[----:B--2---:R-:W-:-:S03]  /*d2d0*/  LOP3.LUT R5, R73, 0x70, RZ, 0x3c, !PT ;  /* 0x0000007049057812 */ /* 0x004fc600078e3cff */
[----:B------:R0:W-:Y:S04]  /*d2e0*/  STS.U16 [R6+UR6+0x300], R55 ;  /* 0x0003003706007988 */ /* 0x0001e80008000406 */
        /* <DEDUP_REMOVED lines=14> */
[----:B------:R0:W-:Y:S01]  /*d3d0*/  STS.U16 [R5+UR6+0x1f80], R56 ;  /* 0x001f803805007988 */ /* 0x0001e20008000406 */
[----:B------:R2:W-:Y:S06]  /*d3e0*/  MEMBAR.ALL.CTA ;  /* 0x0000000000007992 */ /* 0x0005ec0000008000 */
[----:B--2---:R-:W2:Y:S01]  /*d3f0*/  FENCE.VIEW.ASYNC.S ;  /* 0x00000000000073c6 */ /* 0x004ea20000000000 */
[----:B---3--:R-:W-:-:S05]  /*d400*/  VIADD R72, R72, 0x7f ;  /* 0x0000007f48487836 */ /* 0x008fca0000000000 */
[----:B-1----:R-:W-:-:S04]  /*d410*/  SHF.R.S32.HI R4, RZ, 0x1f, R72 ;  /* 0x0000001fff047819 */ /* 0x002fc80000011448 */
[----:B------:R-:W-:-:S04]  /*d420*/  LEA.HI R4, R4, R72, RZ, 0x7 ;  /* 0x0000004804047211 */ /* 0x000fc800078f38ff */
[----:B------:R-:W-:-:S04]  /*d430*/  SHF.R.S32.HI R4, RZ, 0x7, R4 ;  /* 0x00000007ff047819 */ /* 0x000fc80000011404 */
[----:B------:R-:W-:Y:S01]  /*d440*/  VIMNMX R4, PT, PT, R4, 0x1, !PT ;  /* 0x0000000104047848 */ /* 0x000fe20007fe0100 */
[----:B--2---:R-:W-:Y:S04]  /*d450*/  BAR.SYNC.DEFER_BLOCKING 0x0 ;  /* 0x0000000000007b1d */ /* 0x004fe80000010000 */
[----:B------:R-:W-:Y:S01]  /*d460*/  VIADD R4, R4, 0xffffffff ;  /* 0xffffffff04047836 */ /* 0x000fe20000000000 */
[----:B------:R-:W-:Y:S01]  /*d470*/  UIADD3 UR4, UPT, UPT, UR6, 0x4000, URZ ;  /* 0x0000400006047890 */ /* 0x000fe2000fffe0ff */
[----:B------:R-:W-:-:S03]  /*d480*/  ISETP.LT.OR P1, PT, R72, 0x80, P0 ;  /* 0x000000804800780c */ /* 0x000fc60000721670 */
[----:B------:R0:W-:Y:S01]  /*d490*/  STL [R1+0x594], R4 ;  /* 0x0005940401007387 */ /* 0x0001e20000100800 */
[----:B------:R-:W-:-:S04]  /*d4a0*/  USHF.R.U32.HI UR4, URZ, 0x4, UR4 ;  /* 0x00000004ff047899 */ /* 0x000fc80008011604 */
[----:B------:R-:W-:-:S04]  /*d4b0*/  USGXT.U32 UR10, UR4, 0xe ;  /* 0x0000000e040a789a */ /* 0x000fc80008000000 */
[----:B------:R-:W-:Y:S01]  /*d4c0*/  UIADD3 UR5, UP1, UPT, UR10, 0x2, URZ ;  /* 0x000000020a057890 */ /* 0x000fe2000ff3e0ff */
[----:B------:R-:W-:Y:S01]  /*d4d0*/  UMOV UR4, URZ ;  /* 0x000000ff00047c82 */ /* 0x000fe20008000000 */
[----:B------:R-:W-:-:S00]  /*d4e0*/  MEMBAR.ALL.CTA ;  /* 0x0000000000007992 */ /* 0x000fc00000008000 */
[----:B------:R-:W-:Y:S06]  /*d4f0*/  MEMBAR.ALL.GPU ;  /* 0x0000000000007992 */ /* 0x000fec000000a000 */
[----:B------:R-:W-:-:S00]  /*d500*/  ERRBAR ;  /* 0x00000000000079ab */ /* 0x000fc00000000000 */
[----:B------:R-:W-:Y:S08]  /*d510*/  CGAERRBAR ;  /* 0x00000000000075ab */ /* 0x000ff00000000000 */
[----:B------:R-:W-:Y:S01]  /*d520*/  UCGABAR_ARV ;  /* 0x00000000000079c7 */ /* 0x000fe20008000000 */
[----:B------:R-:W-:Y:S02]  /*d530*/  UIADD3.X UR9, UPT, UPT, UR4, 0x40004040, URZ, UP1, !UPT ;  /* 0x4000404004097890 */ /* 0x000fe40008ffe4ff */
[----:B------:R-:W-:-:S03]  /*d540*/  UIADD3 UR17, UPT, UPT, UR16, 0x80, URZ ;  /* 0x0000008010117890 */ /* 0x000fc6000fffe0ff */
[----:B------:R-:W-:Y:S01]  /*d550*/  UCGABAR_WAIT ;  /* 0x0000000000007dc7 */ /* 0x000fe20008000000 */
[----:B------:R-:W-:Y:S01]  /*d560*/  CCTL.IVALL ;  /* 0x00000000ff00798f */ /* 0x000fe20002000000 */
[----:B------:R-:W-:Y:S01]  /*d570*/  ISETP.NE.U32.AND P3, PT, R4, RZ, PT ;  /* 0x000000ff0400720c */ /* 0x000fe20003f65070 */
[----:B------:R-:W-:Y:S01]  /*d580*/  IMAD.SHL.U32 R69, R69, 0x80, RZ ;  /* 0x0000008045457824 */ /* 0x000fe200078e00ff */
[----:B0-----:R-:W-:Y:S11]  /*d590*/  @P1 BRA `(.L_x_13) ;  /* 0x0000000000b81947 */ /* 0x001ff60003800000 */
[----:B------:R-:W-:Y:S01]  /*d5a0*/  USHF.R.U32.HI UR12, URZ, 0x4, UR6 ;  /* 0x00000004ff0c7899 */ /* 0x000fe20008011606 */
[----:B------:R-:W-:Y:S01]  /*d5b0*/  UMOV UR4, URZ ;  /* 0x000000ff00047c82 */ /* 0x000fe20008000000 */
[----:B------:R-:W-:Y:S02]  /*d5c0*/  UIADD3 UR11, UPT, UPT, UR16, 0x88, URZ ;  /* 0x00000088100b7890 */ /* 0x000fe4000fffe0ff */
[----:B------:R-:W-:Y:S02]  /*d5d0*/  USGXT.U32 UR12, UR12, 0xe ;  /* 0x0000000e0c0c789a */ /* 0x000fe40008000000 */
[----:B------:R-:W-:Y:S02]  /*d5e0*/  UIADD3 UR20, UPT, UPT, UR16, 0x90, URZ ;  /* 0x0000009010147890 */ /* 0x000fe4000fffe0ff */
[----:B------:R-:W-:Y:S02]  /*d5f0*/  UIADD3 UR36, UP1, UPT, UR12, 0x2, URZ ;  /* 0x000000020c247890 */ /* 0x000fe4000ff3e0ff */
[----:B------:R-:W-:-:S02]  /*d600*/  UIADD3 UR21, UPT, UPT, UR16, 0x98, URZ ;  /* 0x0000009810157890 */ /* 0x000fc4000fffe0ff */
[----:B------:R-:W-:Y:S02]  /*d610*/  UIADD3.X UR37, UPT, UPT, UR4, 0x40004040, URZ, UP1, !UPT ;  /* 0x4000404004257890 */ /* 0x000fe40008ffe4ff */
[----:B------:R-:W-:Y:S02]  /*d620*/  UIADD3 UR26, UPT, UPT, UR16, 0xa0, URZ ;  /* 0x000000a0101a7890 */ /* 0x000fe4000fffe0ff */
[----:B------:R-:W-:Y:S02]  /*d630*/  UIADD3.64 UR18, UPT, UPT, UR36, 0x2, URZ ;  /* 0x0000000224127897 */ /* 0x000fe4000fffe0ff */
[----:B------:R-:W-:Y:S02]  /*d640*/  UIADD3.64 UR22, UPT, UPT, UR36, 0x4, URZ ;  /* 0x0000000424167897 */ /* 0x000fe4000fffe0ff */
[----:B------:R-:W-:Y:S02]  /*d650*/  UIADD3.64 UR24, UPT, UPT, UR36, 0x1fe, URZ ;  /* 0x000001fe24187897 */ /* 0x000fe4000fffe0ff */
[----:B------:R-:W-:-:S02]  /*d660*/  UIADD3 UR27, UPT, UPT, UR16, 0xa8, URZ ;  /* 0x000000a8101b7890 */ /* 0x000fc4000fffe0ff */
[----:B------:R-:W-:Y:S02]  /*d670*/  UIADD3.64 UR28, UPT, UPT, UR36, 0x200, URZ ;  /* 0x00000200241c7897 */ /* 0x000fe4000fffe0ff */
[----:B------:R-:W-:Y:S02]  /*d680*/  UIADD3 UR4, UPT, UPT, UR16, 0xb0, URZ ;  /* 0x000000b010047890 */ /* 0x000fe4000fffe0ff */
[----:B------:R-:W-:Y:S01]  /*d690*/  UIADD3.64 UR30, UPT, UPT, UR36, 0x202, URZ ;  /* 0x00000202241e7897 */ /* 0x000fe2000fffe0ff */
[----:B------:R-:W-:Y:S01]  /*d6a0*/  UMOV UR38, 0x0 ;  /* 0x0000000000267882 */ /* 0x000fe20000000000 */
[----:B------:R-:W-:Y:S01]  /*d6b0*/  UMOV UR39, 0x10200490 ;  /* 0x1020049000277882 */ /* 0x000fe20000000000 */
[----:B------:R-:W-:Y:S02]  /*d6c0*/  UIADD3 UR34, UPT, UPT, UR16, 0xb8, URZ ;  /* 0x000000b810227890 */ /* 0x000fe4000fffe0ff */
[----:B------:R-:W-:Y:S01]  /*d6d0*/  UIADD3.64 UR32, UPT, UPT, UR36, 0x204, URZ ;  /* 0x0000020424207897 */ /* 0x000fe2000fffe0ff */
[----:B------:R-:W-:Y:S01]  /*d6e0*/  UMOV UR13, 0x40004040 ;  /* 0x40004040000d7882 */ /* 0x000fe20000000000 */
[----:B------:R-:W-:Y:S01]  /*d6f0*/  UMOV UR40, 0x0 ;  /* 0x0000000000287882 */ /* 0x000fe20000000000 */
[----:B------:R-:W-:Y:S01]  /*d700*/  UMOV UR41, 0x10200490 ;  /* 0x1020049000297882 */ /* 0x000fe20000000000 */
[----:B------:R-:W-:Y:S01]  /*d710*/  UMOV UR42, 0x0 ;  /* 0x00000000002a7882 */ /* 0x000fe20000000000 */
[----:B------:R-:W-:Y:S01]  /*d720*/  UMOV UR43, 0x10200490 ;  /* 0x10200490002b7882 */ /* 0x000fe20000000000 */
[----:B------:R0:W-:Y:S01]  /*d730*/  UTCHMMA.2CTA tmem[UR17], gdesc[UR12], tmem[UR16], tmem[UR38], idesc[UR39], !UPT ;  /* 0x00ff260c110079ea */ /* 0x0001e2000fa00010 */
[----:B------:R-:W-:Y:S01]  /*d740*/  UMOV UR44, 0x0 ;  /* 0x00000000002c7882 */ /* 0x000fe20000000000 */
[----:B------:R-:W-:Y:S01]  /*d750*/  UMOV UR45, 0x10200490 ;  /* 0x10200490002d7882 */ /* 0x000fe20000000000 */
[----:B------:R0:W-:Y:S01]  /*d760*/  UTCHMMA.2CTA tmem[UR11], gdesc[UR36], tmem[UR16], tmem[UR40], idesc[UR41], UPT ;  /* 0x00ff28240b0079ea */ /* 0x0001e2000ba00010 */
        /* <DEDUP_REMOVED lines=13> */
[----:B------:R0:W-:Y:S01]  /*d840*/  UTCHMMA.2CTA tmem[UR4], gdesc[UR30], tmem[UR16], tmem[UR50], idesc[UR51], UPT ;  /* 0x00ff321e040079ea */ /* 0x0001e2000ba00010 */
[----:B------:R0:W-:Y:S01]  /*d850*/  UTCHMMA.2CTA tmem[UR34], gdesc[UR32], tmem[UR16], tmem[UR52], idesc[UR53], UPT ;  /* 0x00ff3420220079ea */ /* 0x0001e2000ba00010 */
[----:B------:R0:W-:Y:S01]  /*d860*/  UTCBAR.2CTA.MULTICAST [UR8], URZ, UR35 ;  /* 0x000000ff080073e9 */ /* 0x0001e20008200823 */
[----:B------:R-:W-:Y:S01]  /*d870*/  NOP ;  /* 0x0000000000007918 */ /* 0x000fe20000000000 */
.L_x_13:
[----:B0-----:R-:W-:Y:S01]  /*d880*/  UMOV UR4, URZ ;  /* 0x000000ff00047c82 */ /* 0x001fe20008000000 */
[----:B------:R-:W-:Y:S01]  /*d890*/  UMOV UR12, UR5 ;  /* 0x00000005000c7c82 */ /* 0x000fe20008000000 */
[----:B------:R-:W-:Y:S01]  /*d8a0*/  UMOV UR13, UR9 ;  /* 0x00000009000d7c82 */ /* 0x000fe20008000000 */
[----:B-----5:R-:W-:Y:S02]  /*d8b0*/  IMAD.SHL.U32 R68, R68, 0x80, RZ ;  /* 0x0000008044447824 */ /* 0x020fe400078e00ff */
[----:B------:R-:W-:Y:S01]  /*d8c0*/  IMAD.MOV.U32 R72, RZ, RZ, RZ ;  /* 0x000000ffff487224 */ /* 0x000fe200078e00ff */
[----:B------:R-:W-:Y:S06]  /*d8d0*/  @!P3 BRA `(.L_x_14) ;  /* 0x0000008800ccb947 */ /* 0x000fec0003800000 */
[----:B------:R-:W-:Y:S01]  /*d8e0*/  SHF.R.S32.HI R71, RZ, 0x1f, R69 ;  /* 0x0000001fff477819 */ /* 0x000fe20000011445 */
[C---:B------:R-:W-:Y:S01]  /*d8f0*/  IMAD.SHL.U32 R70, R69.reuse, 0x2, RZ ;  /* 0x0000000245467824 */ /* 0x040fe200078e00ff */
[----:B------:R-:W-:Y:S01]  /*d900*/  SHF.R.S32.HI R4, RZ, 0x1f, R68 ;  /* 0x0000001fff047819 */ /* 0x000fe20000011444 */
[----:B------:R-:W-:Y:S01]  /*d910*/  UIADD3.64 UR18, UPT, UPT, UR12, 0x2, URZ ;  /* 0x000000020c127897 */ /* 0x000fe2000fffe0ff */
[----:B------:R-:W-:Y:S01]  /*d920*/  SHF.L.U64.HI R71, R69, 0x1, R71 ;  /* 0x0000000145477819 */ /* 0x000fe20000010247 */
[----:B------:R-:W-:Y:S01]  /*d930*/  UIADD3.64 UR20, UPT, UPT, UR12, 0x4, URZ ;  /* 0x000000040c147897 */ /* 0x000fe2000fffe0ff */
[C---:B------:R-:W-:Y:S01]  /*d940*/  SHF.L.U64.HI R69, R68.reuse, 0x1, R4 ;  /* 0x0000000144457819 */ /* 0x040fe20000010204 */
[----:B------:R-:W-:Y:S01]  /*d950*/  IMAD.SHL.U32 R68, R68, 0x2, RZ ;  /* 0x0000000244447824 */ /* 0x000fe200078e00ff */
[----:B------:R-:W-:Y:S02]  /*d960*/  UIADD3.64 UR22, UPT, UPT, UR12, 0x1fe, URZ ;  /* 0x000001fe0c167897 */ /* 0x000fe4000fffe0ff */
[----:B------:R-:W-:-:S02]  /*d970*/  UIADD3.64 UR24, UPT, UPT, UR12, 0x200, URZ ;  /* 0x000002000c187897 */ /* 0x000fc4000fffe0ff */
[----:B------:R-:W-:Y:S02]  /*d980*/  UIADD3.64 UR26, UPT, UPT, UR12, 0x202, URZ ;  /* 0x000002020c1a7897 */ /* 0x000fe4000fffe0ff */
[----:B------:R-:W-:Y:S01]  /*d990*/  UIADD3.64 UR28, UPT, UPT, UR12, 0x204, URZ ;  /* 0x000002040c1c7897 */ /* 0x000fe2000fffe0ff */
[----:B------:R-:W-:Y:S01]  /*d9a0*/  UMOV UR9, 0x1 ;  /* 0x0000000100097882 */ /* 0x000fe20000000000 */
[----:B------:R-:W-:-:S10]  /*d9b0*/  UMOV UR5, URZ ;  /* 0x000000ff00057c82 */ /* 0x000fd40008000000 */
.L_x_17:
[----:B------:R-:W0:Y:S01]  /*d9c0*/  LDC R110, c[0x0][0x3a0] ;  /* 0x0000e800ff6e7b82 */ /* 0x000e220000000800 */
[----:B------:R-:W-:Y:S01]  /*d9d0*/  VIADD R72, R72, 0x1 ;  /* 0x0000000148487836 */ /* 0x000fe20000000000 */
[----:B------:R1:W-:Y:S01]  /*d9e0*/  STL [R1+0x5d0], R143 ;  /* 0x0005d08f01007387 */ /* 0x0003e20000100800 */
[----:B------:R-:W-:-:S03]  /*d9f0*/  IADD3 R3, P1, PT, R3, R68, RZ ;  /* 0x0000004403037210 */ /* 0x000fc60007f3e0ff */
[----:B-1----:R-:W2:Y:S04]  /*da00*/  LDL.LU R143, [R1+0x1c0] ;  /* 0x0001c000018f7983 */ /* 0x002ea80000300800 */
[----:B------:R1:W-:Y:S01]  /*da10*/  STL [R1+0x5cc], R142 ;  /* 0x0005cc8e01007387 */ /* 0x0003e20000100800 */
[----:B0-----:R-:W-:-:S03]  /*da20*/  IMAD R110, R72, -0x80, R110 ;  /* 0xffffff80486e7824 */ /* 0x001fc600078e026e */
[----:B-1----:R-:W3:Y:S02]  /*da30*/  LDL.LU R142, [R1+0x1b0] ;  /* 0x0001b000018e7983 */ /* 0x002ee40000300800 */
[----:B------:R-:W-:Y:S02]  /*da40*/  ISETP.GT.AND P3, PT, R110, RZ, PT ;  /* 0x000000ff6e00720c */ /* 0x000fe40003f64270 */
[----:B------:R0:W-:Y:S01]  /*da50*/  STL [R1+0x5c8], R141 ;  /* 0x0005c88d01007387 */ /* 0x0001e20000100800 */
[----:B------:R-:W-:Y:S01]  /*da60*/  IMAD.X R2, R2, 0x1, R69, P1 ;  /* 0x0000000102027824 */ /* 0x000fe200008e0645 */
[----:B------:R-:W-:Y:S02]  /*da70*/  PRMT R109, RZ, 0x7610, R109 ;  /* 0x00007610ff6d7816 */ /* 0x000fe4000000006d */
[----:B0-----:R-:W4:Y:S04]  /*da80*/  LDL.LU R141, [R1+0x1b8] ;  /* 0x0001b800018d7983 */ /* 0x001f280000300800 */
[----:B------:R0:W-:Y:S03]  /*da90*/  STL [R1+0x5c4], R73 ;  /* 0x0005c44901007387 */ /* 0x0001e60000100800 */
[----:B------:R-:W-:-:S02]  /*daa0*/  @P3 IMAD.MOV.U32 R4, RZ, RZ, R3 ;  /* 0x000000ffff043224 */ /* 0x000fc400078e0003 */
[----:B------:R-:W-:-:S05]  /*dab0*/  @P3 IMAD.MOV.U32 R5, RZ, RZ, R2 ;  /* 0x000000ffff053224 */ /* 0x000fca00078e0002 */
[----:B------:R1:W2:Y:S04]  /*dac0*/  @P3 LDG.E.U16 R109, desc[UR14][R4.64] ;  /* 0x0000000e046d3981 */ /* 0x0002a8000c1e1500 */
[----:B0-----:R-:W2:Y:S04]  /*dad0*/  LDL.LU R73, [R1+0x1ac] ;  /* 0x0001ac0001497983 */ /* 0x001ea80000300800 */
[----:B------:R0:W-:Y:S04]  /*dae0*/  STL [R1+0x5c0], R71 ;  /* 0x0005c04701007387 */ /* 0x0001e80000100800 */
[----:B0-----:R-:W2:Y:S04]  /*daf0*/  LDL.LU R71, [R1+0x1a8] ;  /* 0x0001a80001477983 */ /* 0x001ea80000300800 */
[----:B------:R0:W-:Y:S04]  /*db00*/  STL [R1+0x5bc], R70 ;  /* 0x0005bc4601007387 */ /* 0x0001e80000100800 */
[----:B0-----:R-:W3:Y:S04]  /*db10*/  LDL.LU R70, [R1+0x1a4] ;  /* 0x0001a40001467983 */ /* 0x001ee80000300800 */
[----:B------:R0:W-:Y:S04]  /*db20*/  STL [R1+0x5b8], R0 ;  /* 0x0005b80001007387 */ /* 0x0001e80000100800 */
[----:B0-----:R-:W4:Y:S01]  /*db30*/  LDL.LU R0, [R1+0x1a0] ;  /* 0x0001a00001007983 */ /* 0x001f220000300800 */
[----:B------:R-:W-:-:S02]  /*db40*/  ISETP.GT.AND P4, PT, R110, 0x1, PT ;  /* 0x000000016e00780c */ /* 0x000fc40003f84270 */
[C---:B------:R-:W-:Y:S01]  /*db50*/  ISETP.GT.AND P1, PT, R110.reuse, 0x2, PT ;  /* 0x000000026e00780c */ /* 0x040fe20003f24270 */
[----:B------:R-:W1:Y:S01]  /*db60*/  LDL.LU R5, [R1+0x19c] ;  /* 0x00019c0001057983 */ /* 0x000e620000300800 */
[----:B------:R-:W-:Y:S02]  /*db70*/  PRMT R111, RZ, 0x7610, R111 ;  /* 0x00007610ff6f7816 */ /* 0x000fe4000000006f */
[----:B------:R-:W-:Y:S02]  /*db80*/  ISETP.GT.AND P3, PT, R110, 0x3, PT ;  /* 0x000000036e00780c */ /* 0x000fe40003f64270 */
[----:B------:R-:W-:Y:S02]  /*db90*/  PRMT R108, RZ, 0x7610, R108 ;  /* 0x00007610ff6c7816 */ /* 0x000fe4000000006c */
[----:B------:R-:W-:Y:S02]  /*dba0*/  PRMT R107, RZ, 0x7610, R107 ;  /* 0x00007610ff6b7816 */ /* 0x000fe4000000006b */
[----:B--2---:R-:W-:-:S05]  /*dbb0*/  IADD3 R71, P5, PT, R71, R68, RZ ;  /* 0x0000004447477210 */ /* 0x004fca0007fbe0ff */
[----:B---3--:R-:W-:Y:S01]  /*dbc0*/  IMAD.X R70, R70, 0x1, R69, P5 ;  /* 0x0000000146467824 */ /* 0x008fe200028e0645 */
[-C--:B------:R-:W-:Y:S02]  /*dbd0*/  IADD3 R142, P5, PT, R142, R68.reuse, RZ ;  /* 0x000000448e8e7210 */ /* 0x080fe40007fbe0ff */
[----:B----4-:R-:W-:-:S05]  /*dbe0*/  IADD3 R0, P6, PT, R0, R68, RZ ;  /* 0x0000004400007210 */ /* 0x010fca0007fde0ff */
[--C-:B-1----:R-:W-:Y:S02]  /*dbf0*/  IMAD.X R5, R5, 0x1, R69.reuse, P6 ;  /* 0x0000000105057824 */ /* 0x102fe400030e0645 */
[----:B------:R-:W-:Y:S01]  /*dc00*/  @P4 IMAD.MOV.U32 R4, RZ, RZ, R0 ;  /* 0x000000ffff044224 */ /* 0x000fe200078e0000 */
[----:B------:R-:W-:Y:S01]  /*dc10*/  STL [R1+0x1a0], R0 ;  /* 0x0001a00001007387 */ /* 0x000fe20000100800 */
[----:B------:R-:W-:-:S03]  /*dc20*/  IMAD.X R73, R73, 0x1, R69, P5 ;  /* 0x0000000149497824 */ /* 0x000fc600028e0645 */
[----:B------:R-:W-:Y:S04]  /*dc30*/  STL [R1+0x1a8], R71 ;  /* 0x0001a84701007387 */ /* 0x000fe80000100800 */
[----:B------:R0:W-:Y:S04]  /*dc40*/  STL [R1+0x19c], R5 ;  /* 0x00019c0501007387 */ /* 0x0001e80000100800 */
[----:B------:R1:W2:Y:S01]  /*dc50*/  @P4 LDG.E.U16 R111, desc[UR14][R4.64] ;  /* 0x0000000e046f4981 */ /* 0x0002a2000c1e1500 */
[----:B------:R-:W-:-:S03]  /*dc60*/  IADD3 R141, P6, PT, R141, R68, RZ ;  /* 0x000000448d8d7210 */ /* 0x000fc60007fde0ff */
[----:B------:R3:W-:Y:S01]  /*dc70*/  STL [R1+0x1a4], R70 ;  /* 0x0001a44601007387 */ /* 0x0007e20000100800 */
[----:B------:R-:W-:Y:S01]  /*dc80*/  IADD3 R143, P5, PT, R143, R68, RZ ;  /* 0x000000448f8f7210 */ /* 0x000fe20007fbe0ff */
[----:B-1----:R-:W-:Y:S02]  /*dc90*/  @P1 IMAD.MOV.U32 R4, RZ, RZ, R71 ;  /* 0x000000ffff041224 */ /* 0x002fe400078e0047 */
[----:B0-----:R-:W-:Y:S02]  /*dca0*/  @P1 IMAD.MOV.U32 R5, RZ, RZ, R70 ;  /* 0x000000ffff051224 */ /* 0x001fe400078e0046 */
[----:B---3--:R-:W3:Y:S04]  /*dcb0*/  LDL.LU R70, [R1+0x1bc] ;  /* 0x0001bc0001467983 */ /* 0x008ee80000300800 */
[----:B------:R-:W4:Y:S04]  /*dcc0*/  LDL.LU R71, [R1+0x1c8] ;  /* 0x0001c80001477983 */ /* 0x000f280000300800 */
[----:B------:R-:W-:Y:S04]  /*dcd0*/  STL [R1+0x1b0], R142 ;  /* 0x0001b08e01007387 */ /* 0x000fe80000100800 */
[----:B------:R0:W5:Y:S04]  /*dce0*/  @P1 LDG.E.U16 R108, desc[UR14][R4.64] ;  /* 0x0000000e046c1981 */ /* 0x000168000c1e1500 */
[----:B------:R1:W-:Y:S01]  /*dcf0*/  STL [R1+0x1ac], R73 ;  /* 0x0001ac4901007387 */ /* 0x0003e20000100800 */
[----:B0-----:R-:W-:-:S02]  /*dd00*/  @P3 IMAD.MOV.U32 R4, RZ, RZ, R142 ;  /* 0x000000ffff043224 */ /* 0x001fc400078e008e */
[----:B------:R-:W-:Y:S02]  /*dd10*/  @P3 IMAD.MOV.U32 R5, RZ, RZ, R73 ;  /* 0x000000ffff053224 */ /* 0x000fe400078e0049 */
[----:B-1----:R-:W2:Y:S04]  /*dd20*/  LDL.LU R73, [R1+0x1c4] ;  /* 0x0001c40001497983 */ /* 0x002ea80000300800 */
[----:B------:R0:W-:Y:S04]  /*dd30*/  STL [R1+0x1b8], R141 ;  /* 0x0001b88d01007387 */ /* 0x0001e80000100800 */
[----:B------:R-:W2:Y:S04]  /*dd40*/  LDL.LU R142, [R1+0x1d0] ;  /* 0x0001d000018e7983 */ /* 0x000ea80000300800 */
[----:B------:R-:W-:Y:S04]  /*dd50*/  STL [R1+0x1c0], R143 ;  /* 0x0001c08f01007387 */ /* 0x000fe80000100800 */
[----:B------:R-:W2:Y:S04]  /*dd60*/  LDL.LU R0, [R1+0x1d8] ;  /* 0x0001d80001007983 */ /* 0x000ea80000300800 */
[----:B------:R1:W5:Y:S04]  /*dd70*/  @P3 LDG.E.U16 R107, desc[UR14][R4.64] ;  /* 0x0000000e046b3981 */ /* 0x000368000c1e1500 */
[----:B------:R-:W2:Y:S01]  /*dd80*/  LDL.LU R5, [R1+0x1b4] ;  /* 0x0001b40001057983 */ /* 0x000ea20000300800 */
[----:B------:R-:W-:-:S02]  /*dd90*/  ISETP.GT.AND P4, PT, R110, 0x4, PT ;  /* 0x000000046e00780c */ /* 0x000fc40003f84270 */
[C---:B------:R-:W-:Y:S02]  /*dda0*/  ISETP.GT.AND P1, PT, R110.reuse, 0x5, PT ;  /* 0x000000056e00780c */ /* 0x040fe40003f24270 */
[----:B------:R-:W-:Y:S02]  /*ddb0*/  PRMT R106, RZ, 0x7610, R106 ;  /* 0x00007610ff6a7816 */ /* 0x000fe4000000006a */
[----:B------:R-:W-:Y:S02]  /*ddc0*/  ISETP.GT.AND P3, PT, R110, 0x6, PT ;  /* 0x000000066e00780c */ /* 0x000fe40003f64270 */
[----:B------:R-:W-:-:S05]  /*ddd0*/  PRMT R6, RZ, 0x7610, R6 ;  /* 0x00007610ff067816 */ /* 0x000fca0000000006 */
[----:B-1----:R-:W-:Y:S01]  /*dde0*/  @P4 IMAD.MOV.U32 R4, RZ, RZ, R141 ;  /* 0x000000ffff044224 */ /* 0x002fe200078e008d */
[----:B------:R-:W-:Y:S01]  /*ddf0*/  PRMT R7, RZ, 0x7610, R7 ;  /* 0x00007610ff077816 */ /* 0x000fe20000000007 */
[----:B---3--:R-:W-:Y:S01]  /*de00*/  IMAD.X R70, R70, 0x1, R69, P5 ;  /* 0x0000000146467824 */ /* 0x008fe200028e0645 */
[----:B----4-:R-:W-:-:S05]  /*de10*/  IADD3 R71, P5, PT, R71, R68, RZ ;  /* 0x0000004447477210 */ /* 0x010fca0007fbe0ff */
[--C-:B--2---:R-:W-:Y:S01]  /*de20*/  IMAD.X R73, R73, 0x1, R69.reuse, P5 ;  /* 0x0000000149497824 */ /* 0x104fe200028e0645 */
[-C--:B------:R-:W-:Y:S01]  /*de30*/  IADD3 R0, P5, PT, R0, R68.reuse, RZ ;  /* 0x0000004400007210 */ /* 0x080fe20007fbe0ff */
[----:B------:R-:W-:Y:S01]  /*de40*/  IMAD.X R5, R5, 0x1, R69, P6 ;  /* 0x0000000105057824 */ /* 0x000fe200030e0645 */
[----:B------:R-:W-:-:S04]  /*de50*/  IADD3 R142, P6, PT, R142, R68, RZ ;  /* 0x000000448e8e7210 */ /* 0x000fc80007fde0ff */
[----:B------:R1:W-:Y:S04]  /*de60*/  STL [R1+0x1b4], R5 ;  /* 0x0001b40501007387 */ /* 0x0003e80000100800 */
[----:B------:R2:W5:Y:S04]  /*de70*/  @P4 LDG.E.U16 R106, desc[UR14][R4.64] ;  /* 0x0000000e046a4981 */ /* 0x000568000c1e1500 */
[----:B------:R3:W-:Y:S04]  /*de80*/  STL [R1+0x1bc], R70 ;  /* 0x0001bc4601007387 */ /* 0x0007e80000100800 */
[----:B0-----:R-:W4:Y:S01]  /*de90*/  LDL.LU R141, [R1+0x1d4] ;  /* 0x0001d400018d7983 */ /* 0x001f220000300800 */
[----:B--2---:R-:W-:-:S02]  /*dea0*/  @P1 IMAD.MOV.U32 R4, RZ, RZ, R143 ;  /* 0x000000ffff041224 */ /* 0x004fc400078e008f */
[----:B-1----:R-:W-:Y:S02]  /*deb0*/  @P1 IMAD.MOV.U32 R5, RZ, RZ, R70 ;  /* 0x000000ffff051224 */ /* 0x002fe400078e0046 */
[----:B---3--:R-:W2:Y:S04]  /*dec0*/  LDL.LU R70, [R1+0x1e0] ;  /* 0x0001e00001467983 */ /* 0x008ea80000300800 */
[----:B------:R-:W-:Y:S04]  /*ded0*/  STL [R1+0x1c8], R71 ;  /* 0x0001c84701007387 */ /* 0x000fe80000100800 */
[----:B------:R0:W5:Y:S04]  /*dee0*/  @P1 LDG.E.U16 R6, desc[UR14][R4.64] ;  /* 0x0000000e04061981 */ /* 0x000168000c1e1500 */
[----:B------:R1:W-:Y:S01]  /*def0*/  STL [R1+0x1c4], R73 ;  /* 0x0001c44901007387 */ /* 0x0003e20000100800 */
[----:B0-----:R-:W-:-:S02]  /*df00*/  @P3 IMAD.MOV.U32 R4, RZ, RZ, R71 ;  /* 0x000000ffff043224 */ /* 0x001fc400078e0047 */
[----:B------:R-:W-:Y:S02]  /*df10*/  @P3 IMAD.MOV.U32 R5, RZ, RZ, R73 ;  /* 0x000000ffff053224 */ /* 0x000fe400078e0049 */
[----:B-1----:R-:W3:Y:S04]  /*df20*/  LDL.LU R73, [R1+0x1dc] ;  /* 0x0001dc0001497983 */ /* 0x002ee80000300800 */
[----:B------:R-:W-:Y:S04]  /*df30*/  STL [R1+0x1d0], R142 ;  /* 0x0001d08e01007387 */ /* 0x000fe80000100800 */
[----:B------:R-:W3:Y:S04]  /*df40*/  LDL.LU R143, [R1+0x1e8] ;  /* 0x0001e800018f7983 */ /* 0x000ee80000300800 */
[----:B------:R-:W-:Y:S04]  /*df50*/  STL [R1+0x1d8], R0 ;  /* 0x0001d80001007387 */ /* 0x000fe80000100800 */
[----:B------:R-:W3:Y:S04]  /*df60*/  LDL.LU R71, [R1+0x1f0] ;  /* 0x0001f00001477983 */ /* 0x000ee80000300800 */
[----:B------:R0:W5:Y:S04]  /*df70*/  @P3 LDG.E.U16 R7, desc[UR14][R4.64] ;  /* 0x0000000e04073981 */ /* 0x000168000c1e1500 */
[----:B------:R-:W3:Y:S01]  /*df80*/  LDL.LU R5, [R1+0x1cc] ;  /* 0x0001cc0001057983 */ /* 0x000ee20000300800 */
[----:B------:R-:W-:-:S02]  /*df90*/  ISETP.GT.AND P4, PT, R110, 0x7, PT ;  /* 0x000000076e00780c */ /* 0x000fc40003f84270 */
[C---:B------:R-:W-:Y:S02]  /*dfa0*/  ISETP.GT.AND P1, PT, R110.reuse, 0x8, PT ;  /* 0x000000086e00780c */ /* 0x040fe40003f24270 */
[----:B------:R-:W-:Y:S02]  /*dfb0*/  PRMT R105, RZ, 0x7610, R105 ;  /* 0x00007610ff697816 */ /* 0x000fe40000000069 */
[----:B------:R-:W-:Y:S02]  /*dfc0*/  ISETP.GT.AND P3, PT, R110, 0x9, PT ;  /* 0x000000096e00780c */ /* 0x000fe40003f64270 */
[----:B------:R-:W-:-:S05]  /*dfd0*/  PRMT R8, RZ, 0x7610, R8 ;  /* 0x00007610ff087816 */ /* 0x000fca0000000008 */
[----:B0-----:R-:W-:Y:S01]  /*dfe0*/  @P4 IMAD.MOV.U32 R4, RZ, RZ, R142 ;  /* 0x000000ffff044224 */ /* 0x001fe200078e008e */
[----:B------:R-:W-:Y:S01]  /*dff0*/  PRMT R104, RZ, 0x7610, R104 ;  /* 0x00007610ff687816 */ /* 0x000fe20000000068 */
[----:B----4-:R-:W-:Y:S01]  /*e000*/  IMAD.X R141, R141, 0x1, R69, P5 ;  /* 0x000000018d8d7824 */ /* 0x010fe200028e0645 */
[----:B--2---:R-:W-:-:S05]  /*e010*/  IADD3 R70, P5, PT, R70, R68, RZ ;  /* 0x0000004446467210 */ /* 0x004fca0007fbe0ff */
[--C-:B---3--:R-:W-:Y:S01]  /*e020*/  IMAD.X R73, R73, 0x1, R69.reuse, P5 ;  /* 0x0000000149497824 */ /* 0x108fe200028e0645 */
[-C--:B------:R-:W-:Y:S01]  /*e030*/  IADD3 R71, P5, PT, R71, R68.reuse, RZ ;  /* 0x0000004447477210 */ /* 0x080fe20007fbe0ff */
[----:B------:R-:W-:Y:S01]  /*e040*/  IMAD.X R5, R5, 0x1, R69, P6 ;  /* 0x0000000105057824 */ /* 0x000fe200030e0645 */
[----:B------:R-:W-:-:S04]  /*e050*/  IADD3 R143, P6, PT, R143, R68, RZ ;  /* 0x000000448f8f7210 */ /* 0x000fc80007fde0ff */
[----:B------:R0:W-:Y:S04]  /*e060*/  STL [R1+0x1cc], R5 ;  /* 0x0001cc0501007387 */ /* 0x0001e80000100800 */
[----:B------:R1:W5:Y:S04]  /*e070*/  @P4 LDG.E.U16 R105, desc[UR14][R4.64] ;  /* 0x0000000e04694981 */ /* 0x000368000c1e1500 */
[----:B------:R2:W-:Y:S01]  /*e080*/  STL [R1+0x1d4], R141 ;  /* 0x0001d48d01007387 */ /* 0x0005e20000100800 */
[----:B-1----:R-:W-:Y:S02]  /*e090*/  @P1 IMAD.MOV.U32 R4, RZ, RZ, R0 ;  /* 0x000000ffff041224 */ /* 0x002fe400078e0000 */
[----:B0-----:R-:W-:-:S02]  /*e0a0*/  @P1 IMAD.MOV.U32 R5, RZ, RZ, R141 ;  /* 0x000000ffff051224 */ /* 0x001fc400078e008d */
[----:B--2---:R-:W2:Y:S04]  /*e0b0*/  LDL.LU R141, [R1+0x1ec] ;  /* 0x0001ec00018d7983 */ /* 0x004ea80000300800 */
[----:B------:R-:W3:Y:S04]  /*e0c0*/  LDL.LU R0, [R1+0x1f8] ;  /* 0x0001f80001007983 */ /* 0x000ee80000300800 */
[----:B------:R-:W-:Y:S04]  /*e0d0*/  STL [R1+0x1e0], R70 ;  /* 0x0001e04601007387 */ /* 0x000fe80000100800 */
[----:B------:R0:W5:Y:S04]  /*e0e0*/  @P1 LDG.E.U16 R8, desc[UR14][R4.64] ;  /* 0x0000000e04081981 */ /* 0x000168000c1e1500 */
[----:B------:R1:W-:Y:S01]  /*e0f0*/  STL [R1+0x1dc], R73 ;  /* 0x0001dc4901007387 */ /* 0x0003e20000100800 */
[----:B0-----:R-:W-:-:S02]  /*e100*/  @P3 IMAD.MOV.U32 R4, RZ, RZ, R70 ;  /* 0x000000ffff043224 */ /* 0x001fc400078e0046 */
[----:B------:R-:W-:Y:S02]  /*e110*/  @P3 IMAD.MOV.U32 R5, RZ, RZ, R73 ;  /* 0x000000ffff053224 */ /* 0x000fe400078e0049 */
[----:B-1----:R-:W4:Y:S04]  /*e120*/  LDL.LU R73, [R1+0x1f4] ;  /* 0x0001f40001497983 */ /* 0x002f280000300800 */
[----:B------:R-:W-:Y:S04]  /*e130*/  STL [R1+0x1e8], R143 ;  /* 0x0001e88f01007387 */ /* 0x000fe80000100800 */
[----:B------:R-:W4:Y:S04]  /*e140*/  LDL.LU R142, [R1+0x200] ;  /* 0x00020000018e7983 */ /* 0x000f280000300800 */
[----:B------:R-:W-:Y:S04]  /*e150*/  STL [R1+0x1f0], R71 ;  /* 0x0001f04701007387 */ /* 0x000fe80000100800 */
[----:B------:R-:W4:Y:S04]  /*e160*/  LDL.LU R70, [R1+0x208] ;  /* 0x0002080001467983 */ /* 0x000f280000300800 */
[----:B------:R0:W5:Y:S04]  /*e170*/  @P3 LDG.E.U16 R104, desc[UR14][R4.64] ;  /* 0x0000000e04683981 */ /* 0x000168000c1e1500 */
[----:B------:R-:W4:Y:S01]  /*e180*/  LDL.LU R5, [R1+0x1e4] ;  /* 0x0001e40001057983 */ /* 0x000f220000300800 */
[----:B------:R-:W-:-:S02]  /*e190*/  ISETP.GT.AND P4, PT, R110, 0xa, PT ;  /* 0x0000000a6e00780c */ /* 0x000fc40003f84270 */
[C---:B------:R-:W-:Y:S02]  /*e1a0*/  ISETP.GT.AND P1, PT, R110.reuse, 0xb, PT ;  /* 0x0000000b6e00780c */ /* 0x040fe40003f24270 */
[----:B------:R-:W-:Y:S02]  /*e1b0*/  PRMT R9, RZ, 0x7610, R9 ;  /* 0x00007610ff097816 */ /* 0x000fe40000000009 */
[----:B------:R-:W-:Y:S02]  /*e1c0*/  ISETP.GT.AND P3, PT, R110, 0xc, PT ;  /* 0x0000000c6e00780c */ /* 0x000fe40003f64270 */
[----:B------:R-:W-:-:S05]  /*e1d0*/  PRMT R103, RZ, 0x7610, R103 ;  /* 0x00007610ff677816 */ /* 0x000fca0000000067 */
[----:B0-----:R-:W-:Y:S01]  /*e1e0*/  @P4 IMAD.MOV.U32 R4, RZ, RZ, R143 ;  /* 0x000000ffff044224 */ /* 0x001fe200078e008f */
[----:B------:R-:W-:Y:S01]  /*e1f0*/  PRMT R10, RZ, 0x7610, R10 ;  /* 0x00007610ff0a7816 */ /* 0x000fe2000000000a */
[----:B--2---:R-:W-:Y:S01]  /*e200*/  IMAD.X R141, R141, 0x1, R69, P5 ;  /* 0x000000018d8d7824 */ /* 0x004fe200028e0645 */
[----:B---3--:R-:W-:-:S05]  /*e210*/  IADD3 R0, P5, PT, R0, R68, RZ ;  /* 0x0000004400007210 */ /* 0x008fca0007fbe0ff */
[--C-:B----4-:R-:W-:Y:S01]  /*e220*/  IMAD.X R73, R73, 0x1, R69.reuse, P5 ;  /* 0x0000000149497824 */ /* 0x110fe200028e0645 */
        /* <DEDUP_REMOVED lines=848> */
[----:B------:R0:W-:Y:S04]  /*11730*/  STL [R1+0x470], R142 ;  /* 0x0004708e01007387 */ /* 0x0001e80000100800 */
        /* <DEDUP_REMOVED lines=10> */
[----:B-1----:R-:W-:Y:S01]  /*117e0*/  @P4 IMAD.MOV.U32 R4, RZ, RZ, R142 ;  /* 0x000000ffff044224 */ /* 0x002fe200078e008e */
[----:B------:R-:W-:Y:S01]  /*117f0*/  PRMT R118, RZ, 0x7610, R118 ;  /* 0x00007610ff767816 */ /* 0x000fe20000000076 */
[----:B--2---:R-:W-:Y:S01]  /*11800*/  IMAD.X R141, R141, 0x1, R69, P5 ;  /* 0x000000018d8d7824 */ /* 0x004fe200028e0645 */
[----:B---3--:R-:W-:-:S05]  /*11810*/  IADD3 R0, P5, PT, R0, R68, RZ ;  /* 0x0000004400007210 */ /* 0x008fca0007fbe0ff */
[--C-:B----4-:R-:W-:Y:S01]  /*11820*/  IMAD.X R73, R73, 0x1, R69.reuse, P5 ;  /* 0x0000000149497824 */ /* 0x110fe200028e0645 */
[----:B------:R-:W-:Y:S01]  /*11830*/  IADD3 R70, P5, PT, R70, R68, RZ ;  /* 0x0000004446467210 */ /* 0x000fe20007fbe0ff */
[----:B------:R-:W-:-:S05]  /*11840*/  IMAD.X R5, R5, 0x1, R69, P6 ;  /* 0x0000000105057824 */ /* 0x000fca00030e0645 */
[----:B------:R1:W-:Y:S04]  /*11850*/  STL [R1+0x46c], R5 ;  /* 0x00046c0501007387 */ /* 0x0003e80000100800 */
[----:B------:R2:W5:Y:S01]  /*11860*/  @P4 LDG.E.U16 R119, desc[UR14][R4.64] ;  /* 0x0000000e04774981 */ /* 0x000562000c1e1500 */
[----:B------:R-:W-:-:S03]  /*11870*/  IADD3 R143, P6, PT, R143, R68, RZ ;  /* 0x000000448f8f7210 */ /* 0x000fc60007fde0ff */
[----:B------:R3:W-:Y:S04]  /*11880*/  STL [R1+0x474], R141 ;  /* 0x0004748d01007387 */ /* 0x0007e80000100800 */
[----:B0-----:R-:W4:Y:S01]  /*11890*/  LDL.LU R142, [R1+0x48c] ;  /* 0x00048c00018e7983 */ /* 0x001f220000300800 */
[----:B--2---:R-:W-:Y:S02]  /*118a0*/  @P1 IMAD.MOV.U32 R4, RZ, RZ, R71 ;  /* 0x000000ffff041224 */ /* 0x004fe400078e0047 */
[----:B-1----:R-:W-:Y:S01]  /*118b0*/  @P1 IMAD.MOV.U32 R5, RZ, RZ, R141 ;  /* 0x000000ffff051224 */ /* 0x002fe200078e008d */
[----:B------:R-:W2:Y:S04]  /*118c0*/  LDL.LU R71, [R1+0x498] ;  /* 0x0004980001477983 */ /* 0x000ea80000300800 */
[----:B------:R0:W5:Y:S04]  /*118d0*/  @P1 LDG.E.U16 R120, desc[UR14][R4.64] ;  /* 0x0000000e04781981 */ /* 0x000168000c1e1500 */
[----:B------:R-:W-:Y:S04]  /*118e0*/  STL [R1+0x480], R0 ;  /* 0x0004800001007387 */ /* 0x000fe80000100800 */
[----:B------:R1:W-:Y:S01]  /*118f0*/  STL [R1+0x47c], R73 ;  /* 0x00047c4901007387 */ /* 0x0003e20000100800 */
[----:B0-----:R-:W-:-:S02]  /*11900*/  @P3 IMAD.MOV.U32 R4, RZ, RZ, R0 ;  /* 0x000000ffff043224 */ /* 0x001fc400078e0000 */
[----:B------:R-:W-:Y:S01]  /*11910*/  @P3 IMAD.MOV.U32 R5, RZ, RZ, R73 ;  /* 0x000000ffff053224 */ /* 0x000fe200078e0049 */
[----:B---3--:R-:W3:Y:S04]  /*11920*/  LDL.LU R141, [R1+0x494] ;  /* 0x00049400018d7983 */ /* 0x008ee80000300800 */
[----:B------:R0:W-:Y:S04]  /*11930*/  STL [R1+0x488], R143 ;  /* 0x0004888f01007387 */ /* 0x0001e80000100800 */
[----:B-1----:R-:W3:Y:S04]  /*11940*/  LDL.LU R73, [R1+0x4a0] ;  /* 0x0004a00001497983 */ /* 0x002ee80000300800 */
[----:B------:R-:W-:Y:S04]  /*11950*/  STL [R1+0x490], R70 ;  /* 0x0004904601007387 */ /* 0x000fe80000100800 */
[----:B------:R1:W5:Y:S04]  /*11960*/  @P3 LDG.E.U16 R118, desc[UR14][R4.64] ;  /* 0x0000000e04763981 */ /* 0x000368000c1e1500 */
[----:B------:R-:W3:Y:S01]  /*11970*/  LDL.LU R0, [R1+0x4a8] ;  /* 0x0004a80001007983 */ /* 0x000ee20000300800 */
[----:B-1----:R-:W-:-:S03]  /*11980*/  IMAD.MOV.U32 R5, RZ, RZ, R143 ;  /* 0x000000ffff057224 */ /* 0x002fc600078e008f */
[----:B0-----:R-:W5:Y:S04]  /*11990*/  LDL.LU R143, [R1+0x5d0] ;  /* 0x0005d000018f7983 */ /* 0x001f680000300800 */
[----:B------:R-:W3:Y:S01]  /*119a0*/  LDL.LU R4, [R1+0x484] ;  /* 0x0004840001047983 */ /* 0x000ee20000300800 */
[C---:B------:R-:W-:Y:S02]  /*119b0*/  ISETP.GT.AND P4, PT, R110.reuse, 0x5e, PT ;  /* 0x0000005e6e00780c */ /* 0x040fe40003f84270 */
[C---:B------:R-:W-:Y:S02]  /*119c0*/  ISETP.GT.AND P1, PT, R110.reuse, 0x5f, PT ;  /* 0x0000005f6e00780c */ /* 0x040fe40003f24270 */
[----:B------:R-:W-:Y:S02]  /*119d0*/  PRMT R117, RZ, 0x7610, R117 ;  /* 0x00007610ff757816 */ /* 0x000fe40000000075 */
[----:B------:R-:W-:-:S02]  /*119e0*/  ISETP.GT.AND P3, PT, R110, 0x60, PT ;  /* 0x000000606e00780c */ /* 0x000fc40003f64270 */
[----:B------:R-:W-:Y:S02]  /*119f0*/  PRMT R116, RZ, 0x7610, R116 ;  /* 0x00007610ff747816 */ /* 0x000fe40000000074 */
[----:B------:R-:W-:Y:S01]  /*11a00*/  PRMT R115, RZ, 0x7610, R115 ;  /* 0x00007610ff737816 */ /* 0x000fe20000000073 */
[----:B----4-:R-:W-:Y:S01]  /*11a10*/  IMAD.X R142, R142, 0x1, R69, P5 ;  /* 0x000000018e8e7824 */ /* 0x010fe200028e0645 */
[----:B--2---:R-:W-:-:S05]  /*11a20*/  IADD3 R71, P5, PT, R71, R68, RZ ;  /* 0x0000004447477210 */ /* 0x004fca0007fbe0ff */
[--C-:B---3--:R-:W-:Y:S02]  /*11a30*/  IMAD.X R141, R141, 0x1, R69.reuse, P5 ;  /* 0x000000018d8d7824 */ /* 0x108fe400028e0645 */
[----:B------:R-:W-:-:S05]  /*11a40*/  IMAD.X R4, R4, 0x1, R69, P6 ;  /* 0x0000000104047824 */ /* 0x000fca00030e0645 */
[-C--:B------:R-:W-:Y:S01]  /*11a50*/  @P4 LOP3.LUT R5, R5, R4.reuse, RZ, 0x3c, !PT ;  /* 0x0000000405054212 */ /* 0x080fe200078e3cff */
[----:B------:R0:W-:Y:S03]  /*11a60*/  STL [R1+0x484], R4 ;  /* 0x0004840401007387 */ /* 0x0001e60000100800 */
[----:B0-----:R-:W-:-:S04]  /*11a70*/  @P4 LOP3.LUT R4, R5, R4, RZ, 0x3c, !PT ;  /* 0x0000000405044212 */ /* 0x001fc800078e3cff */
[----:B------:R-:W-:Y:S01]  /*11a80*/  @P4 LOP3.LUT R5, R5, R4, RZ, 0x3c, !PT ;  /* 0x0000000405054212 */ /* 0x000fe200078e3cff */
[----:B------:R0:W-:Y:S04]  /*11a90*/  STL [R1+0x48c], R142 ;  /* 0x00048c8e01007387 */ /* 0x0001e80000100800 */
[----:B------:R1:W5:Y:S01]  /*11aa0*/  @P4 LDG.E.U16 R117, desc[UR14][R4.64] ;  /* 0x0000000e04754981 */ /* 0x000362000c1e1500 */
[-C--:B------:R-:W-:Y:S02]  /*11ab0*/  IADD3 R73, P6, PT, R73, R68.reuse, RZ ;  /* 0x0000004449497210 */ /* 0x080fe40007fde0ff */
[----:B------:R-:W-:Y:S01]  /*11ac0*/  IADD3 R0, P5, PT, R0, R68, RZ ;  /* 0x0000004400007210 */ /* 0x000fe20007fbe0ff */
[----:B-1----:R-:W-:Y:S02]  /*11ad0*/  @P1 IMAD.MOV.U32 R4, RZ, RZ, R70 ;  /* 0x000000ffff041224 */ /* 0x002fe400078e0046 */
[----:B------:R-:W-:Y:S01]  /*11ae0*/  @P1 IMAD.MOV.U32 R5, RZ, RZ, R142 ;  /* 0x000000ffff051224 */ /* 0x000fe200078e008e */
[----:B------:R-:W2:Y:S04]  /*11af0*/  LDL.LU R70, [R1+0x4a4] ;  /* 0x0004a40001467983 */ /* 0x000ea80000300800 */
[----:B0-----:R-:W3:Y:S04]  /*11b00*/  LDL.LU R142, [R1+0x4b0] ;  /* 0x0004b000018e7983 */ /* 0x001ee80000300800 */
[----:B------:R0:W5:Y:S04]  /*11b10*/  @P1 LDG.E.U16 R116, desc[UR14][R4.64] ;  /* 0x0000000e04741981 */ /* 0x000168000c1e1500 */
[----:B------:R-:W-:Y:S04]  /*11b20*/  STL [R1+0x498], R71 ;  /* 0x0004984701007387 */ /* 0x000fe80000100800 */
[----:B------:R1:W-:Y:S01]  /*11b30*/  STL [R1+0x494], R141 ;  /* 0x0004948d01007387 */ /* 0x0003e20000100800 */
[----:B0-----:R-:W-:-:S02]  /*11b40*/  @P3 IMAD.MOV.U32 R4, RZ, RZ, R71 ;  /* 0x000000ffff043224 */ /* 0x001fc400078e0047 */
[----:B------:R-:W-:-:S05]  /*11b50*/  @P3 IMAD.MOV.U32 R5, RZ, RZ, R141 ;  /* 0x000000ffff053224 */ /* 0x000fca00078e008d */
[----:B------:R0:W5:Y:S04]  /*11b60*/  @P3 LDG.E.U16 R115, desc[UR14][R4.64] ;  /* 0x0000000e04733981 */ /* 0x000168000c1e1500 */
[----:B-1----:R-:W4:Y:S04]  /*11b70*/  LDL.LU R141, [R1+0x4b8] ;  /* 0x0004b800018d7983 */ /* 0x002f280000300800 */
[----:B------:R1:W-:Y:S04]  /*11b80*/  STL [R1+0x4a0], R73 ;  /* 0x0004a04901007387 */ /* 0x0003e80000100800 */
[----:B------:R-:W4:Y:S04]  /*11b90*/  LDL.LU R71, [R1+0x4c0] ;  /* 0x0004c00001477983 */ /* 0x000f280000300800 */
[----:B------:R-:W-:Y:S04]  /*11ba0*/  STL [R1+0x4a8], R0 ;  /* 0x0004a80001007387 */ /* 0x000fe80000100800 */
[----:B------:R-:W4:Y:S01]  /*11bb0*/  LDL.LU R5, [R1+0x49c] ;  /* 0x00049c0001057983 */ /* 0x000f220000300800 */
[----:B------:R-:W-:-:S02]  /*11bc0*/  ISETP.GT.AND P4, PT, R110, 0x61, PT ;  /* 0x000000616e00780c */ /* 0x000fc40003f84270 */
[----:B------:R-:W-:Y:S02]  /*11bd0*/  ISETP.GT.AND P1, PT, R110, 0x62, PT ;  /* 0x000000626e00780c */ /* 0x000fe40003f24270 */
[----:B------:R-:W-:Y:S02]  /*11be0*/  PRMT R113, RZ, 0x7610, R113 ;  /* 0x00007610ff717816 */ /* 0x000fe40000000071 */
[----:B------:R-:W-:-:S07]  /*11bf0*/  PRMT R114, RZ, 0x7610, R114 ;  /* 0x00007610ff727816 */ /* 0x000fce0000000072 */
[----:B0-----:R-:W-:Y:S02]  /*11c00*/  @P4 IMAD.MOV.U32 R4, RZ, RZ, R73 ;  /* 0x000000ffff044224 */ /* 0x001fe400078e0049 */
[--C-:B--2---:R-:W-:Y:S01]  /*11c10*/  IMAD.X R70, R70, 0x1, R69.reuse, P5 ;  /* 0x0000000146467824 */ /* 0x104fe200028e0645 */
[----:B---3--:R-:W-:Y:S01]  /*11c20*/  IADD3 R142, P5, PT, R142, R68, RZ ;  /* 0x000000448e8e7210 */ /* 0x008fe20007fbe0ff */
[----:B----4-:R-:W-:-:S05]  /*11c30*/  IMAD.X R5, R5, 0x1, R69, P6 ;  /* 0x0000000105057824 */ /* 0x010fca00030e0645 */
[----:B------:R0:W-:Y:S04]  /*11c40*/  STL [R1+0x49c], R5 ;  /* 0x00049c0501007387 */ /* 0x0001e80000100800 */
[----:B------:R2:W5:Y:S04]  /*11c50*/  @P4 LDG.E.U16 R113, desc[UR14][R4.64] ;  /* 0x0000000e04714981 */ /* 0x000568000c1e1500 */
[----:B------:R3:W-:Y:S04]  /*11c60*/  STL [R1+0x4a4], R70 ;  /* 0x0004a44601007387 */ /* 0x0007e80000100800 */
[----:B-1----:R-:W4:Y:S01]  /*11c70*/  LDL.LU R73, [R1+0x4bc] ;  /* 0x0004bc0001497983 */ /* 0x002f220000300800 */
[----:B--2---:R-:W-:-:S02]  /*11c80*/  @P1 IMAD.MOV.U32 R4, RZ, RZ, R0 ;  /* 0x000000ffff041224 */ /* 0x004fc400078e0000 */
[----:B0-----:R-:W-:Y:S02]  /*11c90*/  @P1 IMAD.MOV.U32 R5, RZ, RZ, R70 ;  /* 0x000000ffff051224 */ /* 0x001fe400078e0046 */
[----:B---3--:R-:W2:Y:S04]  /*11ca0*/  LDL.LU R70, [R1+0x4c8] ;  /* 0x0004c80001467983 */ /* 0x008ea80000300800 */
[----:B------:R-:W3:Y:S04]  /*11cb0*/  LDL.LU R0, [R1+0x4d0] ;  /* 0x0004d00001007983 */ /* 0x000ee80000300800 */
[----:B------:R0:W5:Y:S04]  /*11cc0*/  @P1 LDG.E.U16 R114, desc[UR14][R4.64] ;  /* 0x0000000e04721981 */ /* 0x000168000c1e1500 */
[----:B------:R1:W-:Y:S01]  /*11cd0*/  STL [R1+0x4b0], R142 ;  /* 0x0004b08e01007387 */ /* 0x0003e20000100800 */
[----:B0-----:R-:W-:-:S03]  /*11ce0*/  IMAD.MOV.U32 R5, RZ, RZ, R142 ;  /* 0x000000ffff057224 */ /* 0x001fc600078e008e */
[----:B-1----:R-:W5:Y:S04]  /*11cf0*/  LDL.LU R142, [R1+0x5cc] ;  /* 0x0005cc00018e7983 */ /* 0x002f680000300800 */
[----:B------:R-:W2:Y:S01]  /*11d00*/  LDL.LU R4, [R1+0x4ac] ;  /* 0x0004ac0001047983 */ /* 0x000ea20000300800 */
[----:B------:R-:W-:Y:S02]  /*11d10*/  ISETP.GT.AND P3, PT, R110, 0x63, PT ;  /* 0x000000636e00780c */ /* 0x000fe40003f64270 */
[----:B------:R-:W-:Y:S02]  /*11d20*/  PRMT R112, RZ, 0x7610, R112 ;  /* 0x00007610ff707816 */ /* 0x000fe40000000070 */
[----:B------:R-:W-:Y:S01]  /*11d30*/  IADD3 R141, P6, PT, R141, R68, RZ ;  /* 0x000000448d8d7210 */ /* 0x000fe20007fde0ff */
[----:B--2---:R-:W-:-:S08]  /*11d40*/  IMAD.X R4, R4, 0x1, R69, P5 ;  /* 0x0000000104047824 */ /* 0x004fd000028e0645 */
[-C--:B------:R-:W-:Y:S01]  /*11d50*/  @P3 LOP3.LUT R5, R5, R4.reuse, RZ, 0x3c, !PT ;  /* 0x0000000405053212 */ /* 0x080fe200078e3cff */
[----:B------:R0:W-:Y:S03]  /*11d60*/  STL [R1+0x4ac], R4 ;  /* 0x0004ac0401007387 */ /* 0x0001e60000100800 */
[----:B0-----:R-:W-:-:S04]  /*11d70*/  @P3 LOP3.LUT R4, R5, R4, RZ, 0x3c, !PT ;  /* 0x0000000405043212 */ /* 0x001fc800078e3cff */
[----:B------:R-:W-:Y:S01]  /*11d80*/  @P3 LOP3.LUT R5, R5, R4, RZ, 0x3c, !PT ;  /* 0x0000000405053212 */ /* 0x000fe200078e3cff */
[----:B------:R0:W-:Y:S04]  /*11d90*/  STL [R1+0x4b8], R141 ;  /* 0x0004b88d01007387 */ /* 0x0001e80000100800 */
[----:B------:R1:W5:Y:S02]  /*11da0*/  @P3 LDG.E.U16 R112, desc[UR14][R4.64] ;  /* 0x0000000e04703981 */ /* 0x000364000c1e1500 */
[----:B-1----:R-:W-:Y:S02]  /*11db0*/  IMAD.MOV.U32 R5, RZ, RZ, R141 ;  /* 0x000000ffff057224 */ /* 0x002fe400078e008d */
[----:B0-----:R-:W5:Y:S04]  /*11dc0*/  LDL.LU R141, [R1+0x5c8] ;  /* 0x0005c800018d7983 */ /* 0x001f680000300800 */
[----:B------:R-:W2:Y:S01]  /*11dd0*/  LDL.LU R4, [R1+0x4b4] ;  /* 0x0004b40001047983 */ /* 0x000ea20000300800 */
[----:B------:R-:W-:-:S02]  /*11de0*/  ISETP.GT.AND P4, PT, R110, 0x64, PT ;  /* 0x000000646e00780c */ /* 0x000fc40003f84270 */
[----:B------:R-:W-:-:S05]  /*11df0*/  IADD3 R71, P5, PT, R71, R68, RZ ;  /* 0x0000004447477210 */ /* 0x000fca0007fbe0ff */
[----:B------:R-:W-:Y:S01]  /*11e00*/  STL [R1+0x4c0], R71 ;  /* 0x0004c04701007387 */ /* 0x000fe20000100800 */
[----:B------:R-:W-:Y:S02]  /*11e10*/  ISETP.GT.AND P1, PT, R110, 0x65, PT ;  /* 0x000000656e00780c */ /* 0x000fe40003f24270 */
[----:B------:R-:W-:Y:S01]  /*11e20*/  PRMT R54, RZ, 0x7610, R54 ;  /* 0x00007610ff367816 */ /* 0x000fe20000000036 */
[----:B----4-:R-:W-:Y:S01]  /*11e30*/  IMAD.X R73, R73, 0x1, R69, P5 ;  /* 0x0000000149497824 */ /* 0x010fe200028e0645 */
[----:B------:R-:W-:Y:S01]  /*11e40*/  PRMT R87, RZ, 0x7610, R87 ;  /* 0x00007610ff577816 */ /* 0x000fe20000000057 */
[----:B--2---:R-:W-:-:S05]  /*11e50*/  IMAD.X R4, R4, 0x1, R69, P6 ;  /* 0x0000000104047824 */ /* 0x004fca00030e0645 */
[-C--:B------:R-:W-:Y:S01]  /*11e60*/  @P4 LOP3.LUT R5, R5, R4.reuse, RZ, 0x3c, !PT ;  /* 0x0000000405054212 */ /* 0x080fe200078e3cff */
[----:B------:R0:W-:Y:S03]  /*11e70*/  STL [R1+0x4b4], R4 ;  /* 0x0004b40401007387 */ /* 0x0001e60000100800 */
[----:B0-----:R-:W-:-:S04]  /*11e80*/  @P4 LOP3.LUT R4, R5, R4, RZ, 0x3c, !PT ;  /* 0x0000000405044212 */ /* 0x001fc800078e3cff */
[----:B------:R-:W-:-:S05]  /*11e90*/  @P4 LOP3.LUT R5, R5, R4, RZ, 0x3c, !PT ;  /* 0x0000000405054212 */ /* 0x000fca00078e3cff */
[----:B------:R0:W5:Y:S02]  /*11ea0*/  @P4 LDG.E.U16 R54, desc[UR14][R4.64] ;  /* 0x0000000e04364981 */ /* 0x000164000c1e1500 */
[----:B0-----:R-:W-:Y:S02]  /*11eb0*/  IMAD.MOV.U32 R4, RZ, RZ, R73 ;  /* 0x000000ffff047224 */ /* 0x001fe400078e0049 */
[----:B------:R-:W-:-:S05]  /*11ec0*/  IMAD.MOV.U32 R5, RZ, RZ, R71 ;  /* 0x000000ffff057224 */ /* 0x000fca00078e0047 */
[----:B------:R-:W-:-:S04]  /*11ed0*/  @P1 LOP3.LUT R5, R5, R4, RZ, 0x3c, !PT ;  /* 0x0000000405051212 */ /* 0x000fc800078e3cff */
[C---:B------:R-:W-:Y:S02]  /*11ee0*/  @P1 LOP3.LUT R4, R5.reuse, R4, RZ, 0x3c, !PT ;  /* 0x0000000405041212 */ /* 0x040fe400078e3cff */
[----:B------:R-:W-:Y:S02]  /*11ef0*/  IADD3 R70, P4, PT, R70, R68, RZ ;  /* 0x0000004446467210 */ /* 0x000fe40007f9e0ff */
[----:B------:R-:W-:Y:S01]  /*11f00*/  @P1 LOP3.LUT R5, R5, R4, RZ, 0x3c, !PT ;  /* 0x0000000405051212 */ /* 0x000fe200078e3cff */
[----:B------:R0:W-:Y:S04]  /*11f10*/  STL [R1+0x4bc], R73 ;  /* 0x0004bc4901007387 */ /* 0x0001e80000100800 */
[----:B------:R1:W5:Y:S04]  /*11f20*/  @P1 LDG.E.U16 R87, desc[UR14][R4.64] ;  /* 0x0000000e04571981 */ /* 0x000368000c1e1500 */
[----:B0-----:R-:W5:Y:S04]  /*11f30*/  LDL.LU R73, [R1+0x5c4] ;  /* 0x0005c40001497983 */ /* 0x001f680000300800 */
[----:B------:R-:W5:Y:S01]  /*11f40*/  LDL.LU R71, [R1+0x5c0] ;  /* 0x0005c00001477983 */ /* 0x000f620000300800 */
[----:B-1----:R-:W-:-:S03]  /*11f50*/  IMAD.MOV.U32 R5, RZ, RZ, R70 ;  /* 0x000000ffff057224 */ /* 0x002fc600078e0046 */
[----:B------:R0:W-:Y:S04]  /*11f60*/  STL [R1+0x4c8], R70 ;  /* 0x0004c84601007387 */ /* 0x0001e80000100800 */
[----:B0-----:R-:W5:Y:S04]  /*11f70*/  LDL.LU R70, [R1+0x5bc] ;  /* 0x0005bc0001467983 */ /* 0x001f680000300800 */
[----:B------:R-:W2:Y:S01]  /*11f80*/  LDL.LU R4, [R1+0x4c4] ;  /* 0x0004c40001047983 */ /* 0x000ea20000300800 */
[----:B------:R-:W-:Y:S02]  /*11f90*/  ISETP.GT.AND P3, PT, R110, 0x66, PT ;  /* 0x000000666e00780c */ /* 0x000fe40003f64270 */
[----:B------:R-:W-:Y:S01]  /*11fa0*/  PRMT R55, RZ, 0x7610, R55 ;  /* 0x00007610ff377816 */ /* 0x000fe20000000037 */
[----:B--2---:R-:W-:-:S10]  /*11fb0*/  IMAD.X R4, R4, 0x1, R69, P4 ;  /* 0x0000000104047824 */ /* 0x004fd400020e0645 */
[-C--:B------:R-:W-:Y:S01]  /*11fc0*/  @P3 LOP3.LUT R5, R5, R4.reuse, RZ, 0x3c, !PT ;  /* 0x0000000405053212 */ /* 0x080fe200078e3cff */
[----:B------:R0:W-:Y:S03]  /*11fd0*/  STL [R1+0x4c4], R4 ;  /* 0x0004c40401007387 */ /* 0x0001e60000100800 */
[----:B0-----:R-:W-:-:S04]  /*11fe0*/  @P3 LOP3.LUT R4, R5, R4, RZ, 0x3c, !PT ;  /* 0x0000000405043212 */ /* 0x001fc800078e3cff */
[----:B------:R-:W-:-:S05]  /*11ff0*/  @P3 LOP3.LUT R5, R5, R4, RZ, 0x3c, !PT ;  /* 0x0000000405053212 */ /* 0x000fca00078e3cff */
[----:B------:R0:W5:Y:S04]  /*12000*/  @P3 LDG.E.U16 R55, desc[UR14][R4.64] ;  /* 0x0000000e04373981 */ /* 0x000168000c1e1500 */
[----:B------:R-:W2:Y:S01]  /*12010*/  LDL.LU R5, [R1+0x4cc] ;  /* 0x0004cc0001057983 */ /* 0x000ea20000300800 */
[----:B------:R-:W-:Y:S02]  /*12020*/  ISETP.GT.AND P5, PT, R110, 0x67, PT ;  /* 0x000000676e00780c */ /* 0x000fe40003fa4270 */
[----:B---3--:R-:W-:Y:S02]  /*12030*/  IADD3 R0, P1, PT, R0, R68, RZ ;  /* 0x0000004400007210 */ /* 0x008fe40007f3e0ff */
[----:B------:R-:W-:-:S03]  /*12040*/  PRMT R86, RZ, 0x7610, R86 ;  /* 0x00007610ff567816 */ /* 0x000fc60000000056 */
[----:B------:R1:W-:Y:S06]  /*12050*/  STL [R1+0x4d0], R0 ;  /* 0x0004d00001007387 */ /* 0x0003ec0000100800 */
[----:B0-----:R-:W-:Y:S02]  /*12060*/  @P5 IMAD.MOV.U32 R4, RZ, RZ, R0 ;  /* 0x000000ffff045224 */ /* 0x001fe400078e0000 */
[----:B--2---:R-:W-:-:S05]  /*12070*/  IMAD.X R5, R5, 0x1, R69, P1 ;  /* 0x0000000105057824 */ /* 0x004fca00008e0645 */
[----:B------:R0:W-:Y:S04]  /*12080*/  STL [R1+0x4cc], R5 ;  /* 0x0004cc0501007387 */ /* 0x0001e80000100800 */
[----:B-1----:R-:W5:Y:S04]  /*12090*/  LDL.LU R0, [R1+0x5b8] ;  /* 0x0005b80001007983 */ /* 0x002f680000300800 */
[----:B------:R1:W5:Y:S04]  /*120a0*/  @P5 LDG.E.U16 R86, desc[UR14][R4.64] ;  /* 0x0000000e04565981 */ /* 0x000368000c1e1500 */
[----:B------:R-:W2:Y:S04]  /*120b0*/  LDL.LU R4, [R1+0x4d4] ;  /* 0x0004d40001047983 */ /* 0x000ea80000300800 */
[----:B0-----:R-:W1:Y:S01]  /*120c0*/  LDL.LU R5, [R1+0x4d8] ;  /* 0x0004d80001057983 */ /* 0x001e620000300800 */
[----:B------:R-:W-:-:S02]  /*120d0*/  ISETP.GT.AND P3, PT, R110, 0x68, PT ;  /* 0x000000686e00780c */ /* 0x000fc40003f64270 */
[----:B------:R-:W-:Y:S02]  /*120e0*/  PRMT R56, RZ, 0x7610, R56 ;  /* 0x00007610ff387816 */ /* 0x000fe40000000038 */
[----:B-1----:R-:W-:-:S05]  /*120f0*/  IADD3 R5, P1, PT, R5, R68, RZ ;  /* 0x0000004405057210 */ /* 0x002fca0007f3e0ff */
[----:B--2---:R-:W-:Y:S01]  /*12100*/  IMAD.X R4, R4, 0x1, R69, P1 ;  /* 0x0000000104047824 */ /* 0x004fe200008e0645 */
[----:B------:R0:W-:Y:S04]  /*12110*/  STL [R1+0x4d8], R5 ;  /* 0x0004d80501007387 */ /* 0x0001e80000100800 */
[----:B------:R1:W-:Y:S01]  /*12120*/  STL [R1+0x4d4], R4 ;  /* 0x0004d40401007387 */ /* 0x0003e20000100800 */
[----:B0-----:R-:W-:-:S04]  /*12130*/  @P3 LOP3.LUT R5, R5, R4, RZ, 0x3c, !PT ;  /* 0x0000000405053212 */ /* 0x001fc800078e3cff */
[----:B-1----:R-:W-:-:S04]  /*12140*/  @P3 LOP3.LUT R4, R5, R4, RZ, 0x3c, !PT ;  /* 0x0000000405043212 */ /* 0x002fc800078e3cff */
[----:B------:R-:W-:-:S05]  /*12150*/  @P3 LOP3.LUT R5, R5, R4, RZ, 0x3c, !PT ;  /* 0x0000000405053212 */ /* 0x000fca00078e3cff */
[----:B------:R0:W5:Y:S04]  /*12160*/  @P3 LDG.E.U16 R56, desc[UR14][R4.64] ;  /* 0x0000000e04383981 */ /* 0x000168000c1e1500 */
[----:B------:R-:W2:Y:S04]  /*12170*/  LDL.LU R4, [R1+0x4dc] ;  /* 0x0004dc0001047983 */ /* 0x000ea80000300800 */
[----:B------:R-:W0:Y:S01]  /*12180*/  LDL.LU R5, [R1+0x4e0] ;  /* 0x0004e00001057983 */ /* 0x000e220000300800 */
[----:B------:R-:W-:Y:S02]  /*12190*/  ISETP.GT.AND P3, PT, R110, 0x69, PT ;  /* 0x000000696e00780c */ /* 0x000fe40003f64270 */
[----:B------:R-:W-:-:S02]  /*121a0*/  PRMT R85, RZ, 0x7610, R85 ;  /* 0x00007610ff557816 */ /* 0x000fc40000000055 */
[----:B0-----:R-:W-:-:S05]  /*121b0*/  IADD3 R5, P1, PT, R5, R68, RZ ;  /* 0x0000004405057210 */ /* 0x001fca0007f3e0ff */
        /* <DEDUP_REMOVED lines=262> */
[----:B------:R-:W-:Y:S01]  /*13220*/  PRMT R74, RZ, 0x7610, R74 ;  /* 0x00007610ff4a7816 */ /* 0x000fe2000000004a */
[----:B------:R-:W-:Y:S01]  /*13230*/  USHF.L.U32 UR4, UR4, 0x1f, URZ ;  /* 0x0000001f04047899 */ /* 0x000fe200080006ff */
[----:B0-----:R-:W-:-:S05]  /*13240*/  IADD3 R5, P1, PT, R5, R68, RZ ;  /* 0x0000004405057210 */ /* 0x001fca0007f3e0ff */
[----:B--2---:R-:W-:Y:S01]  /*13250*/  IMAD.X R4, R4, 0x1, R69, P1 ;  /* 0x0000000104047824 */ /* 0x004fe200008e0645 */
[----:B------:R0:W-:Y:S04]  /*13260*/  STL [R1+0x590], R5 ;  /* 0x0005900501007387 */ /* 0x0001e80000100800 */
[----:B------:R1:W-:Y:S01]  /*13270*/  STL [R1+0x58c], R4 ;  /* 0x00058c0401007387 */ /* 0x0003e20000100800 */
[----:B0-----:R-:W-:-:S04]  /*13280*/  @P3 LOP3.LUT R5, R5, R4, RZ, 0x3c, !PT ;  /* 0x0000000405053212 */ /* 0x001fc800078e3cff */
[----:B-1----:R-:W-:-:S04]  /*13290*/  @P3 LOP3.LUT R4, R5, R4, RZ, 0x3c, !PT ;  /* 0x0000000405043212 */ /* 0x002fc800078e3cff */
[----:B------:R-:W-:-:S05]  /*132a0*/  @P3 LOP3.LUT R5, R5, R4, RZ, 0x3c, !PT ;  /* 0x0000000405053212 */ /* 0x000fca00078e3cff */
[----:B------:R0:W5:Y:S02]  /*132b0*/  @P3 LDG.E.U16 R74, desc[UR14][R4.64] ;  /* 0x0000000e044a3981 */ /* 0x000164000c1e1500 */
[----:B0-----:R-:W0:Y:S02]  /*132c0*/  S2R R5, SR_TID.X ;  /* 0x0000000000057919 */ /* 0x001e240000002100 */
[----:B0-----:R-:W-:Y:S01]  /*132d0*/  LOP3.LUT R4, R5, 0x7f, RZ, 0xc0, !PT ;  /* 0x0000007f05047812 */ /* 0x001fe200078ec0ff */
[----:B------:R-:W-:-:S04]  /*132e0*/  IMAD.U32 R5, RZ, RZ, UR4 ;  /* 0x00000004ff057e24 */ /* 0x000fc8000f8e00ff */
[----:B------:R-:W0:Y:S01]  /*132f0*/  SYNCS.PHASECHK.TRANS64.TRYWAIT P3, [UR8], R5 ;  /* 0x00000005ff0075a7 */ /* 0x000e220008061108 */
[----:B------:R-:W-:Y:S02]  /*13300*/  ISETP.GE.AND P1, PT, R4, R110, PT ;  /* 0x0000006e0400720c */ /* 0x000fe40003f26270 */
[----:B------:R-:W-:Y:S01]  /*13310*/  PRMT R4, R109, 0x5410, R111 ;  /* 0x000054106d047816 */ /* 0x000fe2000000006f */
[----:B0-----:R-:W-:Y:S10]  /*13320*/  @!P3 BRA `(.L_x_15) ;  /* 0x000000740058b947 */ /* 0x001ff40003800000 */
.L_x_25:
[----:B------:R-:W2:Y:S01]  /*13330*/  LDL.LU R111, [R1+0x20] ;  /* 0x00002000016f7983 */ /* 0x000ea20000300800 */
[----:B-----5:R-:W-:-:S03]  /*13340*/  PRMT R5, R108, 0x5410, R107 ;  /* 0x000054106c057816 */ /* 0x020fc6000000006b */
[----:B------:R-:W3:Y:S01]  /*13350*/  LDL.LU R110, [R1+0x28] ;  /* 0x00002800016e7983 */ /* 0x000ee20000300800 */
[----:B------:R-:W-:-:S03]  /*13360*/  PRMT R6, R106, 0x5410, R6 ;  /* 0x000054106a067816 */ /* 0x000fc60000000006 */
[----:B------:R-:W4:Y:S01]  /*13370*/  LDL.LU R109, [R1+0x30] ;  /* 0x00003000016d7983 */ /* 0x000f220000300800 */
[----:B------:R-:W-:-:S03]  /*13380*/  PRMT R7, R7, 0x5410, R105 ;  /* 0x0000541007077816 */ /* 0x000fc60000000069 */
[----:B------:R-:W2:Y:S01]  /*13390*/  LDL.LU R108, [R1+0x14] ;  /* 0x00001400016c7983 */ /* 0x000ea20000300800 */
[----:B------:R-:W-:-:S03]  /*133a0*/  PRMT R8, R8, 0x5410, R104 ;  /* 0x0000541008087816 */ /* 0x000fc60000000068 */
[----:B------:R-:W2:Y:S01]  /*133b0*/  LDL.LU R107, [R1+0x18] ;  /* 0x00001800016b7983 */ /* 0x000ea20000300800 */
[----:B------:R-:W-:-:S03]  /*133c0*/  PRMT R9, R9, 0x5410, R103 ;  /* 0x0000541009097816 */ /* 0x000fc60000000067 */
[----:B------:R-:W2:Y:S01]  /*133d0*/  LDL.LU R106, [R1+0x10] ;  /* 0x00001000016a7983 */ /* 0x000ea20000300800 */
[----:B------:R-:W-:-:S03]  /*133e0*/  PRMT R10, R10, 0x5410, R102 ;  /* 0x000054100a0a7816 */ /* 0x000fc60000000066 */
[----:B------:R-:W2:Y:S04]  /*133f0*/  LDL.LU R105, [R1+0xc] ;  /* 0x00000c0001697983 */ /* 0x000ea80000300800 */
[----:B------:R-:W2:Y:S04]  /*13400*/  LDL.LU R104, [R1+0x8] ;  /* 0x0000080001687983 */ /* 0x000ea80000300800 */
[----:B------:R-:W2:Y:S04]  /*13410*/  LDL.LU R103, [R1+0x4] ;  /* 0x0000040001677983 */ /* 0x000ea80000300800 */
[----:B------:R-:W2:Y:S01]  /*13420*/  LDL.LU R102, [R1] ;  /* 0x0000000001667983 */ /* 0x000ea20000300800 */
[----:B------:R-:W-:-:S02]  /*13430*/  IADD3 R142, P3, PT, R142, R70, RZ ;  /* 0x000000468e8e7210 */ /* 0x000fc40007f7e0ff */
[-C--:B------:R-:W-:Y:S02]  /*13440*/  IADD3 R144, P5, PT, R144, R70.reuse, RZ ;  /* 0x0000004690907210 */ /* 0x080fe40007fbe0ff */
[----:B------:R-:W-:Y:S01]  /*13450*/  PRMT R22, R22, 0x5410, R90 ;  /* 0x0000541016167816 */ /* 0x000fe2000000005a */
[----:B------:R-:W-:Y:S01]  /*13460*/  IMAD.X R141, R141, 0x1, R71, P3 ;  /* 0x000000018d8d7824 */ /* 0x000fe200018e0647 */
[-C--:B------:R-:W-:Y:S02]  /*13470*/  IADD3 R148, P3, PT, R148, R70.reuse, RZ ;  /* 0x0000004694947210 */ /* 0x080fe40007f7e0ff */
[----:B------:R-:W-:Y:S02]  /*13480*/  PRMT R25, R25, 0x5410, R53 ;  /* 0x0000541019197816 */ /* 0x000fe40000000035 */
[-C--:B------:R-:W-:Y:S01]  /*13490*/  IADD3 R146, P4, PT, R146, R70.reuse, RZ ;  /* 0x0000004692927210 */ /* 0x080fe20007f9e0ff */
[--C-:B------:R-:W-:Y:S01]  /*134a0*/  IMAD.X R147, R147, 0x1, R71.reuse, P3 ;  /* 0x0000000193937824 */ /* 0x100fe200018e0647 */
[----:B------:R-:W-:Y:S01]  /*134b0*/  IADD3 R154, P3, PT, R154, R70, RZ ;  /* 0x000000469a9a7210 */ /* 0x000fe20007f7e0ff */
[----:B------:R-:W-:Y:S01]  /*134c0*/  IMAD.X R143, R143, 0x1, R71, P5 ;  /* 0x000000018f8f7824 */ /* 0x000fe200028e0647 */
[----:B------:R-:W-:-:S02]  /*134d0*/  PRMT R26, R26, 0x5410, R52 ;  /* 0x000054101a1a7816 */ /* 0x000fc40000000034 */
[----:B------:R-:W-:Y:S01]  /*134e0*/  PRMT R27, R27, 0x5410, R51 ;  /* 0x000054101b1b7816 */ /* 0x000fe20000000033 */
[--C-:B------:R-:W-:Y:S01]  /*134f0*/  IMAD.X R153, R153, 0x1, R71.reuse, P3 ;  /* 0x0000000199997824 */ /* 0x100fe200018e0647 */
[-C--:B------:R-:W-:Y:S01]  /*13500*/  IADD3 R160, P3, PT, R160, R70.reuse, RZ ;  /* 0x00000046a0a07210 */ /* 0x080fe20007f7e0ff */
[--C-:B------:R-:W-:Y:S01]  /*13510*/  IMAD.X R145, R145, 0x1, R71.reuse, P4 ;  /* 0x0000000191917824 */ /* 0x100fe200020e0647 */
[----:B------:R-:W-:Y:S02]  /*13520*/  IADD3 R150, P5, PT, R150, R70, RZ ;  /* 0x0000004696967210 */ /* 0x000fe40007fbe0ff */
[----:B------:R-:W-:Y:S01]  /*13530*/  PRMT R28, R28, 0x5410, R50 ;  /* 0x000054101c1c7816 */ /* 0x000fe20000000032 */
[----:B------:R-:W-:Y:S01]  /*13540*/  IMAD.X R159, R159, 0x1, R71, P3 ;  /* 0x000000019f9f7824 */ /* 0x000fe200018e0647 */
        /* <DEDUP_REMOVED lines=10> */
[----:B------:R-:W-:Y:S02]  /*135f0*/  IADD3 R152, P4, PT, R152, R70, RZ ;  /* 0x0000004698987210 */ /* 0x000fe40007f9e0ff */
        /* <DEDUP_REMOVED lines=41> */
[----:B------:R-:W-:Y:S01]  /*13890*/  PRMT R67, R67, 0x5410, R74 ;  /* 0x0000541043437816 */ /* 0x000fe2000000004a */
[--C-:B------:R-:W-:Y:S01]  /*138a0*/  IMAD.X R149, R149, 0x1, R71.reuse, P5 ;  /* 0x0000000195957824 */ /* 0x100fe200028e0647 */
[-C--:B------:R-:W-:Y:S01]  /*138b0*/  IADD3 R156, P5, PT, R156, R70.reuse, RZ ;  /* 0x000000469c9c7210 */ /* 0x080fe20007fbe0ff */
[--C-:B------:R-:W-:Y:S01]  /*138c0*/  IMAD.X R151, R151, 0x1, R71.reuse, P4 ;  /* 0x0000000197977824 */ /* 0x100fe200020e0647 */
[----:B------:R0:W-:Y:S01]  /*138d0*/  STTM.x64 tmem[UR7+0x80], R4 ;  /* 0x00008004000079ed */ /* 0x0001e20008340007 */
[-C--:B------:R-:W-:Y:S01]  /*138e0*/  IADD3 R158, P4, PT, R158, R70.reuse, RZ ;  /* 0x000000469e9e7210 */ /* 0x080fe20007f9e0ff */
[----:B------:R-:W1:Y:S01]  /*138f0*/  FENCE.VIEW.ASYNC.T ;  /* 0x00000000000073c6 */ /* 0x000e620000000200 */
[--C-:B------:R-:W-:Y:S01]  /*13900*/  IMAD.X R155, R155, 0x1, R71.reuse, P5 ;  /* 0x000000019b9b7824 */ /* 0x100fe200028e0647 */
[-C--:B------:R-:W-:Y:S01]  /*13910*/  IADD3 R162, P5, PT, R162, R70.reuse, RZ ;  /* 0x00000046a2a27210 */ /* 0x080fe20007fbe0ff */
[----:B-1----:R-:W-:Y:S01]  /*13920*/  BAR.SYNC.DEFER_BLOCKING 0x0 ;  /* 0x0000000000007b1d */ /* 0x002fe20000010000 */
[----:B------:R-:W-:Y:S01]  /*13930*/  IMAD.X R157, R157, 0x1, R71, P4 ;  /* 0x000000019d9d7824 */ /* 0x000fe200020e0647 */
[----:B------:R-:W-:-:S02]  /*13940*/  IADD3 R164, P4, PT, R164, R70, RZ ;  /* 0x00000046a4a47210 */ /* 0x000fc40007f9e0ff */
[--C-:B------:R-:W-:Y:S01]  /*13950*/  IMAD.X R161, R161, 0x1, R71.reuse, P5 ;  /* 0x00000001a1a17824 */ /* 0x100fe200028e0647 */
[----:B------:R-:W-:Y:S02]  /*13960*/  PRMT R74, RZ, 0x7610, R74 ;  /* 0x00007610ff4a7816 */ /* 0x000fe4000000004a */
[----:B------:R-:W-:Y:S02]  /*13970*/  IMAD.X R163, R163, 0x1, R71, P4 ;  /* 0x00000001a3a37824 */ /* 0x000fe400020e0647 */
[----:B0-----:R-:W-:Y:S02]  /*13980*/  @!P1 IMAD.MOV.U32 R4, RZ, RZ, R142 ;  /* 0x000000ffff049224 */ /* 0x001fe400078e008e */
[----:B------:R-:W-:Y:S01]  /*13990*/  @!P1 IMAD.MOV.U32 R5, RZ, RZ, R141 ;  /* 0x000000ffff059224 */ /* 0x000fe200078e008d */
[----:B--2---:R-:W-:-:S04]  /*139a0*/  IADD3 R102, P3, PT, R102, R70, RZ ;  /* 0x0000004666667210 */ /* 0x004fc80007f7e0ff */
[----:B------:R0:W2:Y:S01]  /*139b0*/  @!P1 LDG.E.U16 R74, desc[UR14][R4.64] ;  /* 0x0000000e044a9981 */ /* 0x0000a2000c1e1500 */
[----:B------:R-:W-:Y:S01]  /*139c0*/  @!P1 IMAD.MOV.U32 R8, RZ, RZ, R144 ;  /* 0x000000ffff089224 */ /* 0x000fe200078e0090 */
[----:B------:R-:W-:Y:S01]  /*139d0*/  PRMT R6, RZ, 0x7610, R6 ;  /* 0x00007610ff067816 */ /* 0x000fe20000000006 */
[----:B------:R-:W-:Y:S01]  /*139e0*/  @!P1 IMAD.MOV.U32 R9, RZ, RZ, R143 ;  /* 0x000000ffff099224 */ /* 0x000fe200078e008f */
[----:B------:R-:W-:Y:S04]  /*139f0*/  STL [R1], R102 ;  /* 0x0000006601007387 */ /* 0x000fe80000100800 */
[----:B------:R-:W2:Y:S01]  /*13a00*/  LDL.LU R22, [R1+0x1c] ;  /* 0x00001c0001167983 */ /* 0x000ea20000300800 */
[-C--:B------:R-:W-:Y:S01]  /*13a10*/  IADD3 R104, P5, PT, R104, R70.reuse, RZ ;  /* 0x0000004668687210 */ /* 0x080fe20007fbe0ff */
[----:B------:R-:W-:Y:S01]  /*13a20*/  IMAD.X R165, R165, 0x1, R71, P3 ;  /* 0x00000001a5a57824 */ /* 0x000fe200018e0647 */
[-C--:B------:R-:W-:Y:S01]  /*13a30*/  IADD3 R106, P4, PT, R106, R70.reuse, RZ ;  /* 0x000000466a6a7210 */ /* 0x080fe20007f9e0ff */
[----:B------:R-:W2:Y:S01]  /*13a40*/  LDL.LU R76, [R1+0x24] ;  /* 0x00002400014c7983 */ /* 0x000ea20000300800 */
[----:B------:R-:W-:-:S02]  /*13a50*/  IADD3 R107, P3, PT, R107, R70, RZ ;  /* 0x000000466b6b7210 */ /* 0x000fc40007f7e0ff */
[----:B0-----:R-:W-:Y:S01]  /*13a60*/  PRMT R4, RZ, 0x7610, R4 ;  /* 0x00007610ff047816 */ /* 0x001fe20000000004 */
[----:B------:R-:W2:Y:S01]  /*13a70*/  LDL.LU R29, [R1+0x2c] ;  /* 0x00002c00011d7983 */ /* 0x000ea20000300800 */
[----:B------:R-:W-:Y:S01]  /*13a80*/  IMAD.X R103, R103, 0x1, R71, P5 ;  /* 0x0000000167677824 */ /* 0x000fe200028e0647 */
[----:B------:R-:W-:Y:S01]  /*13a90*/  PRMT R5, RZ, 0x7610, R5 ;  /* 0x00007610ff057816 */ /* 0x000fe20000000005 */
[--C-:B------:R-:W-:Y:S01]  /*13aa0*/  IMAD.X R105, R105, 0x1, R71.reuse, P4 ;  /* 0x0000000169697824 */ /* 0x100fe200020e0647 */
[----:B------:R-:W2:Y:S04]  /*13ab0*/  LDL.LU R78, [R1+0x48] ;  /* 0x00004800014e7983 */ /* 0x000ea80000300800 */
[----:B------:R-:W-:Y:S01]  /*13ac0*/  STL [R1+0x8], R104 ;  /* 0x0000086801007387 */ /* 0x000fe20000100800 */
[----:B------:R-:W-:-:S03]  /*13ad0*/  IMAD.X R108, R108, 0x1, R71, P3 ;  /* 0x000000016c6c7824 */ /* 0x000fc600018e0647 */
[----:B------:R-:W-:Y:S04]  /*13ae0*/  STL [R1+0x18], R107 ;  /* 0x0000186b01007387 */ /* 0x000fe80000100800 */
[----:B------:R-:W-:Y:S04]  /*13af0*/  STL [R1+0x10], R106 ;  /* 0x0000106a01007387 */ /* 0x000fe80000100800 */
[----:B------:R-:W-:Y:S04]  /*13b00*/  STL [R1+0x4], R103 ;  /* 0x0000046701007387 */ /* 0x000fe80000100800 */
[----:B------:R-:W-:Y:S04]  /*13b10*/  STL [R1+0xc], R105 ;  /* 0x00000c6901007387 */ /* 0x000fe80000100800 */
[----:B------:R-:W2:Y:S04]  /*13b20*/  LDL.LU R26, [R1+0x38] ;  /* 0x00003800011a7983 */ /* 0x000ea80000300800 */
[----:B------:R-:W2:Y:S04]  /*13b30*/  LDL.LU R80, [R1+0x40] ;  /* 0x0000400001507983 */ /* 0x000ea80000300800 */
[----:B------:R-:W-:Y:S04]  /*13b40*/  STL [R1+0x14], R108 ;  /* 0x0000146c01007387 */ /* 0x000fe80000100800 */
[----:B------:R-:W2:Y:S04]  /*13b50*/  LDL.LU R27, [R1+0x34] ;  /* 0x00003400011b7983 */ /* 0x000ea80000300800 */
[----:B------:R-:W2:Y:S04]  /*13b60*/  LDL.LU R83, [R1+0x3c] ;  /* 0x00003c0001537983 */ /* 0x000ea80000300800 */
[----:B------:R-:W2:Y:S04]  /*13b70*/  LDL.LU R79, [R1+0x44] ;  /* 0x00004400014f7983 */ /* 0x000ea80000300800 */
[----:B------:R0:W2:Y:S01]  /*13b80*/  @!P1 LDG.E.U16 R4, desc[UR14][R8.64] ;  /* 0x0000000e08049981 */ /* 0x0000a2000c1e1500 */
[----:B------:R-:W-:Y:S01]  /*13b90*/  PRMT R7, RZ, 0x7610, R7 ;  /* 0x00007610ff077816 */ /* 0x000fe20000000007 */
[----:B------:R-:W-:-:S02]  /*13ba0*/  @!P1 IMAD.MOV.U32 R10, RZ, RZ, R150 ;  /* 0x000000ffff0a9224 */ /* 0x000fc400078e0096 */
[----:B------:R-:W-:Y:S02]  /*13bb0*/  @!P1 IMAD.MOV.U32 R11, RZ, RZ, R149 ;  /* 0x000000ffff0b9224 */ /* 0x000fe400078e0095 */
[----:B------:R-:W-:Y:S02]  /*13bc0*/  @!P1 IMAD.MOV.U32 R14, RZ, RZ, R156 ;  /* 0x000000ffff0e9224 */ /* 0x000fe400078e009c */
[----:B------:R-:W-:Y:S01]  /*13bd0*/  @!P1 IMAD.MOV.U32 R15, RZ, RZ, R155 ;  /* 0x000000ffff0f9224 */ /* 0x000fe200078e009b */
[----:B------:R1:W2:Y:S01]  /*13be0*/  @!P1 LDG.E.U16 R7, desc[UR14][R10.64] ;  /* 0x0000000e0a079981 */ /* 0x0002a2000c1e1500 */
[----:B0-----:R-:W-:Y:S02]  /*13bf0*/  @!P1 IMAD.MOV.U32 R8, RZ, RZ, R146 ;  /* 0x000000ffff089224 */ /* 0x001fe400078e0092 */
[----:B------:R-:W-:Y:S01]  /*13c00*/  @!P1 IMAD.MOV.U32 R9, RZ, RZ, R145 ;  /* 0x000000ffff099224 */ /* 0x000fe200078e0091 */
[----:B------:R-:W-:Y:S01]  /*13c10*/  PRMT R12, RZ, 0x7610, R12 ;  /* 0x00007610ff0c7816 */ /* 0x000fe2000000000c */
[----:B------:R-:W-:Y:S01]  /*13c20*/  @!P1 IMAD.MOV.U32 R16, RZ, RZ, R162 ;  /* 0x000000ffff109224 */ /* 0x000fe200078e00a2 */
[----:B------:R-:W-:Y:S01]  /*13c30*/  PRMT R13, RZ, 0x7610, R13 ;  /* 0x00007610ff0d7816 */ /* 0x000fe2000000000d */
[----:B------:R-:W-:Y:S01]  /*13c40*/  @!P1 IMAD.MOV.U32 R17, RZ, RZ, R161 ;  /* 0x000000ffff119224 */ /* 0x000fe200078e00a1 */
[----:B------:R0:W2:Y:S01]  /*13c50*/  @!P1 LDG.E.U16 R5, desc[UR14][R8.64] ;  /* 0x0000000e08059981 */ /* 0x0000a2000c1e1500 */
[----:B-1----:R-:W-:-:S02]  /*13c60*/  @!P1 IMAD.MOV.U32 R10, RZ, RZ, R152 ;  /* 0x000000ffff0a9224 */ /* 0x002fc400078e0098 */
[----:B------:R-:W-:Y:S01]  /*13c70*/  @!P1 IMAD.MOV.U32 R11, RZ, RZ, R151 ;  /* 0x000000ffff0b9224 */ /* 0x000fe200078e0097 */
[----:B------:R-:W2:Y:S01]  /*13c80*/  @!P1 LDG.E.U16 R13, desc[UR14][R16.64] ;  /* 0x0000000e100d9981 */ /* 0x000ea2000c1e1500 */
[----:B------:R-:W-:Y:S02]  /*13c90*/  @!P1 IMAD.MOV.U32 R20, RZ, RZ, R104 ;  /* 0x000000ffff149224 */ /* 0x000fe400078e0068 */
[----:B------:R-:W-:Y:S01]  /*13ca0*/  @!P1 IMAD.MOV.U32 R21, RZ, RZ, R103 ;  /* 0x000000ffff159224 */ /* 0x000fe200078e0067 */
[-C--:B------:R-:W-:Y:S01]  /*13cb0*/  IADD3 R111, P5, PT, R111, R70.reuse, RZ ;  /* 0x000000466f6f7210 */ /* 0x080fe20007fbe0ff */
[----:B0-----:R-:W-:Y:S01]  /*13cc0*/  @!P1 IMAD.MOV.U32 R8, RZ, RZ, R148 ;  /* 0x000000ffff089224 */ /* 0x001fe200078e0094 */
[-C--:B----4-:R-:W-:Y:S01]  /*13cd0*/  IADD3 R109, P3, PT, R109, R70.reuse, RZ ;  /* 0x000000466d6d7210 */ /* 0x090fe20007f7e0ff */
[----:B------:R-:W-:Y:S01]  /*13ce0*/  @!P1 IMAD.MOV.U32 R9, RZ, RZ, R147 ;  /* 0x000000ffff099224 */ /* 0x000fe200078e0093 */
[----:B---3--:R-:W-:Y:S01]  /*13cf0*/  IADD3 R110, P4, PT, R110, R70, RZ ;  /* 0x000000466e6e7210 */ /* 0x008fe20007f9e0ff */
[----:B------:R-:W3:Y:S04]  /*13d00*/  LDL.LU R77, [R1+0x60] ;  /* 0x00006000014d7983 */ /* 0x000ee80000300800 */
[----:B------:R0:W4:Y:S02]  /*13d10*/  @!P1 LDG.E.U16 R6, desc[UR14][R8.64] ;  /* 0x0000000e08069981 */ /* 0x000124000c1e1500 */
[----:B0-----:R-:W-:-:S02]  /*13d20*/  PRMT R8, RZ, 0x7610, R8 ;  /* 0x00007610ff087816 */ /* 0x001fc40000000008 */
[----:B------:R-:W-:-:S04]  /*13d30*/  PRMT R9, RZ, 0x7610, R9 ;  /* 0x00007610ff097816 */ /* 0x000fc80000000009 */
[----:B------:R0:W3:Y:S02]  /*13d40*/  @!P1 LDG.E.U16 R8, desc[UR14][R10.64] ;  /* 0x0000000e0a089981 */ /* 0x0000e4000c1e1500 */
[----:B0-----:R-:W-:Y:S02]  /*13d50*/  @!P1 IMAD.MOV.U32 R10, RZ, RZ, R154 ;  /* 0x000000ffff0a9224 */ /* 0x001fe400078e009a */
[----:B------:R-:W-:-:S05]  /*13d60*/  @!P1 IMAD.MOV.U32 R11, RZ, RZ, R153 ;  /* 0x000000ffff0b9224 */ /* 0x000fca00078e0099 */
[----:B------:R0:W3:Y:S02]  /*13d70*/  @!P1 LDG.E.U16 R9, desc[UR14][R10.64] ;  /* 0x0000000e0a099981 */ /* 0x0000e4000c1e1500 */
[----:B0-----:R-:W-:Y:S02]  /*13d80*/  PRMT R10, RZ, 0x7610, R10 ;  /* 0x00007610ff0a7816 */ /* 0x001fe4000000000a */
[----:B------:R-:W-:-:S04]  /*13d90*/  PRMT R11, RZ, 0x7610, R11 ;  /* 0x00007610ff0b7816 */ /* 0x000fc8000000000b */
[----:B------:R0:W4:Y:S02]  /*13da0*/  @!P1 LDG.E.U16 R10, desc[UR14][R14.64] ;  /* 0x0000000e0e0a9981 */ /* 0x000124000c1e1500 */
[----:B0-----:R-:W-:Y:S02]  /*13db0*/  @!P1 IMAD.MOV.U32 R14, RZ, RZ, R158 ;  /* 0x000000ffff0e9224 */ /* 0x001fe400078e009e */
[----:B------:R-:W-:-:S05]  /*13dc0*/  @!P1 IMAD.MOV.U32 R15, RZ, RZ, R157 ;  /* 0x000000ffff0f9224 */ /* 0x000fca00078e009d */
[----:B------:R0:W4:Y:S01]  /*13dd0*/  @!P1 LDG.E.U16 R11, desc[UR14][R14.64] ;  /* 0x0000000e0e0b9981 */ /* 0x000122000c1e1500 */
[----:B------:R-:W-:Y:S02]  /*13de0*/  @!P1 IMAD.MOV.U32 R16, RZ, RZ, R164 ;  /* 0x000000ffff109224 */ /* 0x000fe400078e00a4 */
[----:B------:R-:W-:Y:S02]  /*13df0*/  @!P1 IMAD.MOV.U32 R17, RZ, RZ, R163 ;  /* 0x000000ffff119224 */ /* 0x000fe400078e00a3 */
[----:B0-----:R-:W-:Y:S02]  /*13e00*/  @!P1 IMAD.MOV.U32 R14, RZ, RZ, R160 ;  /* 0x000000ffff0e9224 */ /* 0x001fe400078e00a0 */
[----:B------:R-:W-:-:S05]  /*13e10*/  @!P1 IMAD.MOV.U32 R15, RZ, RZ, R159 ;  /* 0x000000ffff0f9224 */ /* 0x000fca00078e009f */
[----:B------:R0:W4:Y:S02]  /*13e20*/  @!P1 LDG.E.U16 R12, desc[UR14][R14.64] ;  /* 0x0000000e0e0c9981 */ /* 0x000124000c1e1500 */
[----:B0-----:R-:W-:Y:S02]  /*13e30*/  PRMT R14, RZ, 0x7610, R14 ;  /* 0x00007610ff0e7816 */ /* 0x001fe4000000000e */
[----:B------:R-:W-:-:S04]  /*13e40*/  PRMT R15, RZ, 0x7610, R15 ;  /* 0x00007610ff0f7816 */ /* 0x000fc8000000000f */
[----:B------:R0:W4:Y:S02]  /*13e50*/  @!P1 LDG.E.U16 R14, desc[UR14][R16.64] ;  /* 0x0000000e100e9981 */ /* 0x000124000c1e1500 */
[----:B0-----:R-:W-:Y:S02]  /*13e60*/  @!P1 IMAD.MOV.U32 R16, RZ, RZ, R102 ;  /* 0x000000ffff109224 */ /* 0x001fe400078e0066 */
[----:B------:R-:W-:-:S05]  /*13e70*/  @!P1 IMAD.MOV.U32 R17, RZ, RZ, R165 ;  /* 0x000000ffff119224 */ /* 0x000fca00078e00a5 */
[----:B------:R0:W4:Y:S02]  /*13e80*/  @!P1 LDG.E.U16 R15, desc[UR14][R16.64] ;  /* 0x0000000e100f9981 */ /* 0x000124000c1e1500 */
[----:B0-----:R-:W-:Y:S02]  /*13e90*/  PRMT R16, RZ, 0x7610, R16 ;  /* 0x00007610ff107816 */ /* 0x001fe40000000010 */
[----:B------:R-:W-:-:S04]  /*13ea0*/  PRMT R17, RZ, 0x7610, R17 ;  /* 0x00007610ff117816 */ /* 0x000fc80000000011 */
[----:B------:R0:W4:Y:S01]  /*13eb0*/  @!P1 LDG.E.U16 R16, desc[UR14][R20.64] ;  /* 0x0000000e14109981 */ /* 0x000122000c1e1500 */
[----:B------:R-:W-:-:S03]  /*13ec0*/  PRMT R18, RZ, 0x7610, R18 ;  /* 0x00007610ff127816 */ /* 0x000fc60000000012 */
[----:B------:R-:W-:Y:S01]  /*13ed0*/  STL [R1+0x20], R111 ;  /* 0x0000206f01007387 */ /* 0x000fe20000100800 */
[----:B0-----:R-:W-:Y:S02]  /*13ee0*/  @!P1 IMAD.MOV.U32 R20, RZ, RZ, R106 ;  /* 0x000000ffff149224 */ /* 0x001fe400078e006a */
[----:B------:R-:W-:Y:S01]  /*13ef0*/  @!P1 IMAD.MOV.U32 R21, RZ, RZ, R105 ;  /* 0x000000ffff159224 */ /* 0x000fe200078e0069 */
[----:B------:R-:W-:Y:S01]  /*13f00*/  STL [R1+0x30], R109 ;  /* 0x0000306d01007387 */ /* 0x000fe20000100800 */
[----:B------:R-:W-:-:S03]  /*13f10*/  PRMT R19, RZ, 0x7610, R19 ;  /* 0x00007610ff137816 */ /* 0x000fc60000000013 */
[----:B------:R0:W4:Y:S04]  /*13f20*/  @!P1 LDG.E.U16 R17, desc[UR14][R20.64] ;  /* 0x0000000e14119981 */ /* 0x000128000c1e1500 */
[----:B------:R-:W-:Y:S01]  /*13f30*/  STL [R1+0x28], R110 ;  /* 0x0000286e01007387 */ /* 0x000fe20000100800 */
[----:B0-----:R-:W-:Y:S02]  /*13f40*/  @!P1 IMAD.MOV.U32 R20, RZ, RZ, R107 ;  /* 0x000000ffff149224 */ /* 0x001fe400078e006b */
[----:B------:R-:W-:-:S05]  /*13f50*/  @!P1 IMAD.MOV.U32 R21, RZ, RZ, R108 ;  /* 0x000000ffff159224 */ /* 0x000fca00078e006c */
[----:B------:R0:W4:Y:S02]  /*13f60*/  @!P1 LDG.E.U16 R18, desc[UR14][R20.64] ;  /* 0x0000000e14129981 */ /* 0x000124000c1e1500 */
[----:B0-----:R-:W-:Y:S02]  /*13f70*/  PRMT R20, RZ, 0x7610, R20 ;  /* 0x00007610ff147816 */ /* 0x001fe40000000014 */
[----:B------:R-:W-:Y:S01]  /*13f80*/  PRMT R21, RZ, 0x7610, R21 ;  /* 0x00007610ff157816 */ /* 0x000fe20000000015 */
[----:B--2---:R-:W-:-:S04]  /*13f90*/  IMAD.X R22, R22, 0x1, R71, P5 ;  /* 0x0000000116167824 */ /* 0x004fc800028e0647 */
[----:B------:R-:W-:Y:S01]  /*13fa0*/  @!P1 IMAD.MOV.U32 R23, RZ, RZ, R22 ;  /* 0x000000ffff179224 */ /* 0x000fe200078e0016 */
[----:B------:R0:W-:Y:S01]  /*13fb0*/  STL [R1+0x1c], R22 ;  /* 0x00001c1601007387 */ /* 0x0001e20000100800 */
[--C-:B------:R-:W-:Y:S02]  /*13fc0*/  IMAD.X R76, R76, 0x1, R71.reuse, P4 ;  /* 0x000000014c4c7824 */ /* 0x100fe400020e0647 */
[----:B------:R-:W-:Y:S02]  /*13fd0*/  IMAD.X R29, R29, 0x1, R71, P3 ;  /* 0x000000011d1d7824 */ /* 0x000fe400018e0647 */
[----:B0-----:R-:W-:Y:S01]  /*13fe0*/  @!P1 IMAD.MOV.U32 R22, RZ, RZ, R111 ;  /* 0x000000ffff169224 */ /* 0x001fe200078e006f */
[----:B------:R-:W-:Y:S04]  /*13ff0*/  STL [R1+0x24], R76 ;  /* 0x0000244c01007387 */ /* 0x000fe80000100800 */
[----:B------:R0:W2:Y:S04]  /*14000*/  @!P1 LDG.E.U16 R19, desc[UR14][R22.64] ;  /* 0x0000000e16139981 */ /* 0x0000a8000c1e1500 */
[----:B------:R-:W2:Y:S04]  /*14010*/  LDL.LU R28, [R1+0x50] ;  /* 0x00005000011c7983 */ /* 0x000ea80000300800 */
[----:B------:R-:W4:Y:S01]  /*14020*/  LDL.LU R84, [R1+0x58] ;  /* 0x0000580001547983 */ /* 0x000f220000300800 */
[----:B0-----:R-:W-:-:S02]  /*14030*/  @!P1 IMAD.MOV.U32 R22, RZ, RZ, R110 ;  /* 0x000000ffff169224 */ /* 0x001fc400078e006e */
[----:B------:R-:W-:Y:S01]  /*14040*/  @!P1 IMAD.MOV.U32 R23, RZ, RZ, R76 ;  /* 0x000000ffff179224 */ /* 0x000fe200078e004c */
[----:B------:R0:W-:Y:S04]  /*14050*/  STL [R1+0x2c], R29 ;  /* 0x00002c1d01007387 */ /* 0x0001e80000100800 */
[----:B------:R1:W4:Y:S01]  /*14060*/  @!P1 LDG.E.U16 R20, desc[UR14][R22.64] ;  /* 0x0000000e16149981 */ /* 0x000322000c1e1500 */
[-C--:B------:R-:W-:Y:S02]  /*14070*/  IADD3 R26, P5, PT, R26, R70.reuse, RZ ;  /* 0x000000461a1a7210 */ /* 0x080fe40007fbe0ff */
[-C--:B------:R-:W-:Y:S01]  /*14080*/  IADD3 R80, P4, PT, R80, R70.reuse, RZ ;  /* 0x0000004650507210 */ /* 0x080fe20007f9e0ff */
[----:B-1----:R-:W-:Y:S02]  /*14090*/  @!P1 IMAD.MOV.U32 R23, RZ, RZ, R29 ;  /* 0x000000ffff179224 */ /* 0x002fe400078e001d */
[----:B0-----:R-:W4:Y:S04]  /*140a0*/  LDL.LU R29, [R1+0x4c] ;  /* 0x00004c00011d7983 */ /* 0x001f280000300800 */
[----:B------:R-:W4:Y:S01]  /*140b0*/  LDL.LU R88, [R1+0x54] ;  /* 0x0000540001587983 */ /* 0x000f220000300800 */
[----:B------:R-:W-:Y:S01]  /*140c0*/  @!P1 IMAD.MOV.U32 R22, RZ, RZ, R109 ;  /* 0x000000ffff169224 */ /* 0x000fe200078e006d */
[----:B------:R-:W-:-:S02]  /*140d0*/  IADD3 R78, P3, PT, R78, R70, RZ ;  /* 0x000000464e4e7210 */ /* 0x000fc40007f7e0ff */
[----:B------:R-:W4:Y:S01]  /*140e0*/  LDL.LU R81, [R1+0x5c] ;  /* 0x00005c0001517983 */ /* 0x000f220000300800 */
[--C-:B------:R-:W-:Y:S02]  /*140f0*/  IMAD.X R27, R27, 0x1, R71.reuse, P5 ;  /* 0x000000011b1b7824 */ /* 0x100fe400028e0647 */
[--C-:B------:R-:W-:Y:S01]  /*14100*/  IMAD.X R83, R83, 0x1, R71.reuse, P4 ;  /* 0x0000000153537824 */ /* 0x100fe200020e0647 */
[----:B------:R-:W4:Y:S04]  /*14110*/  LDL.LU R76, [R1+0x78] ;  /* 0x00007800014c7983 */ /* 0x000f280000300800 */
[----:B------:R0:W-:Y:S01]  /*14120*/  STL [R1+0x38], R26 ;  /* 0x0000381a01007387 */ /* 0x0001e20000100800 */
[----:B------:R-:W-:-:S03]  /*14130*/  IMAD.X R79, R79, 0x1, R71, P3 ;  /* 0x000000014f4f7824 */ /* 0x000fc600018e0647 */
[----:B------:R1:W4:Y:S04]  /*14140*/  @!P1 LDG.E.U16 R21, desc[UR14][R22.64] ;  /* 0x0000000e16159981 */ /* 0x000328000c1e1500 */
[----:B------:R-:W-:Y:S04]  /*14150*/  STL [R1+0x48], R78 ;  /* 0x0000484e01007387 */ /* 0x000fe80000100800 */
[----:B------:R-:W-:Y:S01]  /*14160*/  STL [R1+0x40], R80 ;  /* 0x0000405001007387 */ /* 0x000fe20000100800 */
[----:B-1----:R-:W-:-:S03]  /*14170*/  PRMT R22, RZ, 0x7610, R22 ;  /* 0x00007610ff167816 */ /* 0x002fc60000000016 */
[----:B------:R1:W-:Y:S04]  /*14180*/  STL [R1+0x34], R27 ;  /* 0x0000341b01007387 */ /* 0x0003e80000100800 */
[----:B------:R-:W-:Y:S01]  /*14190*/  STL [R1+0x3c], R83 ;  /* 0x00003c5301007387 */ /* 0x000fe20000100800 */
[----:B------:R-:W-:-:S03]  /*141a0*/  PRMT R23, RZ, 0x7610, R23 ;  /* 0x00007610ff177816 */ /* 0x000fc60000000017 */
[----:B------:R-:W4:Y:S04]  /*141b0*/  LDL.LU R82, [R1+0x68] ;  /* 0x0000680001527983 */ /* 0x000f280000300800 */
[----:B------:R-:W4:Y:S04]  /*141c0*/  LDL.LU R86, [R1+0x70] ;  /* 0x0000700001567983 */ /* 0x000f280000300800 */
[----:B------:R0:W4:Y:S04]  /*141d0*/  @!P1 LDG.E.U16 R22, desc[UR14][R26.64] ;  /* 0x0000000e1a169981 */ /* 0x000128000c1e1500 */
[----:B------:R3:W-:Y:S04]  /*141e0*/  STL [R1+0x44], R79 ;  /* 0x0000444f01007387 */ /* 0x0007e80000100800 */
[----:B------:R-:W4:Y:S01]  /*141f0*/  LDL.LU R85, [R1+0x64] ;  /* 0x0000640001557983 */ /* 0x000f220000300800 */
[----:B0-----:R-:W-:-:S02]  /*14200*/  @!P1 IMAD.MOV.U32 R26, RZ, RZ, R80 ;  /* 0x000000ffff1a9224 */ /* 0x001fc400078e0050 */
[----:B-1----:R-:W-:Y:S01]  /*14210*/  @!P1 IMAD.MOV.U32 R27, RZ, RZ, R83 ;  /* 0x000000ffff1b9224 */ /* 0x002fe200078e0053 */
[----:B------:R-:W4:Y:S04]  /*14220*/  LDL.LU R87, [R1+0x6c] ;  /* 0x00006c0001577983 */ /* 0x000f280000300800 */
[----:B------:R0:W4:Y:S02]  /*14230*/  @!P1 LDG.E.U16 R23, desc[UR14][R26.64] ;  /* 0x0000000e1a179981 */ /* 0x000124000c1e1500 */
[----:B0-----:R-:W-:Y:S02]  /*14240*/  @!P1 IMAD.MOV.U32 R27, RZ, RZ, R79 ;  /* 0x000000ffff1b9224 */ /* 0x001fe400078e004f */
[----:B---3--:R-:W3:Y:S01]  /*14250*/  LDL.LU R79, [R1+0x74] ;  /* 0x00007400014f7983 */ /* 0x008ee20000300800 */
[----:B------:R-:W-:Y:S01]  /*14260*/  IADD3 R77, P3, PT, R77, R70, RZ ;  /* 0x000000464d4d7210 */ /* 0x000fe20007f7e0ff */
[----:B------:R-:W-:-:S02]  /*14270*/  @!P1 IMAD.MOV.U32 R26, RZ, RZ, R78 ;  /* 0x000000ffff1a9224 */ /* 0x000fc400078e004e */
[----:B------:R-:W3:Y:S01]  /*14280*/  LDL.LU R78, [R1+0x90] ;  /* 0x00009000014e7983 */ /* 0x000ee20000300800 */
[----:B------:R-:W-:Y:S02]  /*14290*/  PRMT R24, RZ, 0x7610, R24 ;  /* 0x00007610ff187816 */ /* 0x000fe40000000018 */
[----:B------:R-:W-:-:S04]  /*142a0*/  PRMT R25, RZ, 0x7610, R25 ;  /* 0x00007610ff197816 */ /* 0x000fc80000000019 */
[----:B------:R0:W3:Y:S02]  /*142b0*/  @!P1 LDG.E.U16 R24, desc[UR14][R26.64] ;  /* 0x0000000e1a189981 */ /* 0x0000e4000c1e1500 */
[----:B0-----:R-:W-:Y:S02]  /*142c0*/  PRMT R26, RZ, 0x7610, R26 ;  /* 0x00007610ff1a7816 */ /* 0x001fe4000000001a */
[----:B------:R-:W-:Y:S02]  /*142d0*/  PRMT R27, RZ, 0x7610, R27 ;  /* 0x00007610ff1b7816 */ /* 0x000fe4000000001b */
[----:B------:R-:W-:Y:S02]  /*142e0*/  PRMT R30, RZ, 0x7610, R30 ;  /* 0x00007610ff1e7816 */ /* 0x000fe4000000001e */
[----:B------:R-:W-:Y:S02]  /*142f0*/  PRMT R31, RZ, 0x7610, R31 ;  /* 0x00007610ff1f7816 */ /* 0x000fe4000000001f */
[----:B--2---:R-:W-:-:S02]  /*14300*/  IADD3 R28, P5, PT, R28, R70, RZ ;  /* 0x000000461c1c7210 */ /* 0x004fc40007fbe0ff */
[----:B----4-:R-:W-:-:S03]  /*14310*/  IADD3 R84, P4, PT, R84, R70, RZ ;  /* 0x0000004654547210 */ /* 0x010fc60007f9e0ff */
[----:B------:R0:W-:Y:S04]  /*14320*/  STL [R1+0x50], R28 ;  /* 0x0000501c01007387 */ /* 0x0001e80000100800 */
[----:B------:R-:W-:Y:S04]  /*14330*/  STL [R1+0x60], R77 ;  /* 0x0000604d01007387 */ /* 0x000fe80000100800 */
[----:B------:R-:W-:Y:S01]  /*14340*/  STL [R1+0x58], R84 ;  /* 0x0000585401007387 */ /* 0x000fe20000100800 */
[--C-:B------:R-:W-:Y:S02]  /*14350*/  IMAD.X R29, R29, 0x1, R71.reuse, P5 ;  /* 0x000000011d1d7824 */ /* 0x100fe400028e0647 */
[----:B------:R-:W-:-:S03]  /*14360*/  IMAD.X R88, R88, 0x1, R71, P4 ;  /* 0x0000000158587824 */ /* 0x000fc600020e0647 */
[----:B------:R1:W-:Y:S01]  /*14370*/  STL [R1+0x4c], R29 ;  /* 0x00004c1d01007387 */ /* 0x0003e20000100800 */
[----:B------:R-:W-:-:S03]  /*14380*/  IMAD.X R81, R81, 0x1, R71, P3 ;  /* 0x0000000151517824 */ /* 0x000fc600018e0647 */
[----:B------:R2:W-:Y:S04]  /*14390*/  STL [R1+0x54], R88 ;  /* 0x0000545801007387 */ /* 0x0005e80000100800 */
[----:B------:R-:W4:Y:S04]  /*143a0*/  LDL.LU R80, [R1+0x80] ;  /* 0x0000800001507983 */ /* 0x000f280000300800 */
[----:B------:R-:W4:Y:S04]  /*143b0*/  LDL.LU R83, [R1+0x88] ;  /* 0x0000880001537983 */ /* 0x000f280000300800 */
[----:B------:R0:W4:Y:S04]  /*143c0*/  @!P1 LDG.E.U16 R25, desc[UR14][R28.64] ;  /* 0x0000000e1c199981 */ /* 0x000128000c1e1500 */
[----:B------:R2:W-:Y:S01]  /*143d0*/  STL [R1+0x5c], R81 ;  /* 0x00005c5101007387 */ /* 0x0005e20000100800 */
[----:B0-----:R-:W-:-:S02]  /*143e0*/  @!P1 IMAD.MOV.U32 R28, RZ, RZ, R84 ;  /* 0x000000ffff1c9224 */ /* 0x001fc400078e0054 */
[----:B-1----:R-:W-:Y:S01]  /*143f0*/  @!P1 IMAD.MOV.U32 R29, RZ, RZ, R88 ;  /* 0x000000ffff1d9224 */ /* 0x002fe200078e0058 */
[----:B------:R-:W4:Y:S04]  /*14400*/  LDL.LU R84, [R1+0x7c] ;  /* 0x00007c0001547983 */ /* 0x000f280000300800 */
[----:B--2---:R-:W2:Y:S01]  /*14410*/  LDL.LU R88, [R1+0x84] ;  /* 0x0000840001587983 */ /* 0x004ea20000300800 */
[----:B------:R-:W-:-:S03]  /*14420*/  IADD3 R82, P5, PT, R82, R70, RZ ;  /* 0x0000004652527210 */ /* 0x000fc60007fbe0ff */
[----:B------:R0:W2:Y:S01]  /*14430*/  @!P1 LDG.E.U16 R26, desc[UR14][R28.64] ;  /* 0x0000000e1c1a9981 */ /* 0x0000a2000c1e1500 */
[-C--:B------:R-:W-:Y:S02]  /*14440*/  IADD3 R86, P4, PT, R86, R70.reuse, RZ ;  /* 0x0000004656567210 */ /* 0x080fe40007f9e0ff */
[----:B------:R-:W-:Y:S01]  /*14450*/  IADD3 R76, P3, PT, R76, R70, RZ ;  /* 0x000000464c4c7210 */ /* 0x000fe20007f7e0ff */
[----:B0-----:R-:W-:Y:S02]  /*14460*/  @!P1 IMAD.MOV.U32 R29, RZ, RZ, R81 ;  /* 0x000000ffff1d9224 */ /* 0x001fe400078e0051 */
[----:B------:R-:W2:Y:S01]  /*14470*/  LDL.LU R81, [R1+0x8c] ;  /* 0x00008c0001517983 */ /* 0x000ea20000300800 */
[----:B------:R-:W-:Y:S02]  /*14480*/  @!P1 IMAD.MOV.U32 R28, RZ, RZ, R77 ;  /* 0x000000ffff1c9224 */ /* 0x000fe400078e004d */
[--C-:B------:R-:W-:Y:S01]  /*14490*/  IMAD.X R85, R85, 0x1, R71.reuse, P5 ;  /* 0x0000000155557824 */ /* 0x100fe200028e0647 */
[----:B------:R-:W2:Y:S01]  /*144a0*/  LDL.LU R77, [R1+0xa8] ;  /* 0x0000a800014d7983 */ /* 0x000ea20000300800 */
[----:B------:R-:W-:-:S03]  /*144b0*/  IMAD.X R87, R87, 0x1, R71, P4 ;  /* 0x0000000157577824 */ /* 0x000fc600020e0647 */
[----:B------:R0:W-:Y:S04]  /*144c0*/  STL [R1+0x68], R82 ;  /* 0x0000685201007387 */ /* 0x0001e80000100800 */
[----:B------:R-:W-:Y:S04]  /*144d0*/  STL [R1+0x78], R76 ;  /* 0x0000784c01007387 */ /* 0x000fe80000100800 */
[----:B------:R1:W2:Y:S04]  /*144e0*/  @!P1 LDG.E.U16 R27, desc[UR14][R28.64] ;  /* 0x0000000e1c1b9981 */ /* 0x0002a8000c1e1500 */
[----:B------:R-:W-:Y:S01]  /*144f0*/  STL [R1+0x70], R86 ;  /* 0x0000705601007387 */ /* 0x000fe20000100800 */
[----:B---3--:R-:W-:-:S03]  /*14500*/  IMAD.X R79, R79, 0x1, R71, P3 ;  /* 0x000000014f4f7824 */ /* 0x008fc600018e0647 */
[----:B------:R3:W-:Y:S01]  /*14510*/  STL [R1+0x64], R85 ;  /* 0x0000645501007387 */ /* 0x0007e20000100800 */
[----:B-1----:R-:W-:Y:S02]  /*14520*/  @!P1 IMAD.MOV.U32 R28, RZ, RZ, R82 ;  /* 0x000000ffff1c9224 */ /* 0x002fe400078e0052 */
[----:B------:R-:W-:Y:S01]  /*14530*/  @!P1 IMAD.MOV.U32 R29, RZ, RZ, R85 ;  /* 0x000000ffff1d9224 */ /* 0x000fe200078e0055 */
[----:B------:R1:W-:Y:S04]  /*14540*/  STL [R1+0x6c], R87 ;  /* 0x00006c5701007387 */ /* 0x0003e80000100800 */
[----:B0-----:R-:W2:Y:S04]  /*14550*/  LDL.LU R82, [R1+0x98] ;  /* 0x0000980001527983 */ /* 0x001ea80000300800 */
[----:B---3--:R-:W3:Y:S04]  /*14560*/  LDL.LU R85, [R1+0xa0] ;  /* 0x0000a00001557983 */ /* 0x008ee80000300800 */
[----:B------:R0:W3:Y:S04]  /*14570*/  @!P1 LDG.E.U16 R30, desc[UR14][R28.64] ;  /* 0x0000000e1c1e9981 */ /* 0x0000e8000c1e1500 */
[----:B------:R1:W-:Y:S01]  /*14580*/  STL [R1+0x74], R79 ;  /* 0x0000744f01007387 */ /* 0x0003e20000100800 */
[----:B0-----:R-:W-:-:S02]  /*14590*/  @!P1 IMAD.MOV.U32 R28, RZ, RZ, R86 ;  /* 0x000000ffff1c9224 */ /* 0x001fc400078e0056 */
[----:B------:R-:W-:Y:S01]  /*145a0*/  @!P1 IMAD.MOV.U32 R29, RZ, RZ, R87 ;  /* 0x000000ffff1d9224 */ /* 0x000fe200078e0057 */
[----:B------:R-:W3:Y:S04]  /*145b0*/  LDL.LU R86, [R1+0x94] ;  /* 0x0000940001567983 */ /* 0x000ee80000300800 */
[----:B-1----:R-:W3:Y:S04]  /*145c0*/  LDL.LU R87, [R1+0x9c] ;  /* 0x00009c0001577983 */ /* 0x002ee80000300800 */
[----:B------:R0:W3:Y:S02]  /*145d0*/  @!P1 LDG.E.U16 R31, desc[UR14][R28.64] ;  /* 0x0000000e1c1f9981 */ /* 0x0000e4000c1e1500 */
[----:B0-----:R-:W-:-:S02]  /*145e0*/  @!P1 IMAD.MOV.U32 R29, RZ, RZ, R79 ;  /* 0x000000ffff1d9224 */ /* 0x001fc400078e004f */
[----:B------:R-:W3:Y:S01]  /*145f0*/  LDL.LU R79, [R1+0xa4] ;  /* 0x0000a400014f7983 */ /* 0x000ee20000300800 */
[----:B------:R-:W-:Y:S01]  /*14600*/  PRMT R32, RZ, 0x7610, R32 ;  /* 0x00007610ff207816 */ /* 0x000fe20000000020 */
[----:B------:R-:W-:Y:S01]  /*14610*/  @!P1 IMAD.MOV.U32 R28, RZ, RZ, R76 ;  /* 0x000000ffff1c9224 */ /* 0x000fe200078e004c */
[----:B------:R-:W-:Y:S01]  /*14620*/  IADD3 R78, P3, PT, R78, R70, RZ ;  /* 0x000000464e4e7210 */ /* 0x000fe20007f7e0ff */
[----:B------:R-:W3:Y:S01]  /*14630*/  LDL.LU R76, [R1+0xc0] ;  /* 0x0000c000014c7983 */ /* 0x000ee20000300800 */
[----:B------:R-:W-:-:S03]  /*14640*/  PRMT R33, RZ, 0x7610, R33 ;  /* 0x00007610ff217816 */ /* 0x000fc60000000021 */
[----:B------:R0:W3:Y:S01]  /*14650*/  @!P1 LDG.E.U16 R32, desc[UR14][R28.64] ;  /* 0x0000000e1c209981 */ /* 0x0000e2000c1e1500 */
[----:B------:R-:W-:Y:S02]  /*14660*/  PRMT R34, RZ, 0x7610, R34 ;  /* 0x00007610ff227816 */ /* 0x000fe40000000022 */
[----:B------:R-:W-:Y:S02]  /*14670*/  PRMT R35, RZ, 0x7610, R35 ;  /* 0x00007610ff237816 */ /* 0x000fe40000000023 */
[----:B------:R-:W-:Y:S02]  /*14680*/  PRMT R36, RZ, 0x7610, R36 ;  /* 0x00007610ff247816 */ /* 0x000fe40000000024 */
[----:B------:R-:W-:Y:S02]  /*14690*/  PRMT R37, RZ, 0x7610, R37 ;  /* 0x00007610ff257816 */ /* 0x000fe40000000025 */
[-C--:B----4-:R-:W-:Y:S02]  /*146a0*/  IADD3 R80, P5, PT, R80, R70.reuse, RZ ;  /* 0x0000004650507210 */ /* 0x090fe40007fbe0ff */
[----:B------:R-:W-:-:S03]  /*146b0*/  IADD3 R83, P4, PT, R83, R70, RZ ;  /* 0x0000004653537210 */ /* 0x000fc60007f9e0ff */
[----:B------:R1:W-:Y:S01]  /*146c0*/  STL [R1+0x80], R80 ;  /* 0x0000805001007387 */ /* 0x0003e20000100800 */
[----:B0-----:R-:W-:-:S03]  /*146d0*/  @!P1 IMAD.MOV.U32 R28, RZ, RZ, R80 ;  /* 0x000000ffff1c9224 */ /* 0x001fc600078e0050 */
[----:B------:R-:W-:Y:S04]  /*146e0*/  STL [R1+0x90], R78 ;  /* 0x0000904e01007387 */ /* 0x000fe80000100800 */
[----:B------:R-:W-:Y:S01]  /*146f0*/  STL [R1+0x88], R83 ;  /* 0x0000885301007387 */ /* 0x000fe20000100800 */
[--C-:B------:R-:W-:Y:S02]  /*14700*/  IMAD.X R84, R84, 0x1, R71.reuse, P5 ;  /* 0x0000000154547824 */ /* 0x100fe400028e0647 */
[----:B--2---:R-:W-:-:S03]  /*14710*/  IMAD.X R88, R88, 0x1, R71, P4 ;  /* 0x0000000158587824 */ /* 0x004fc600020e0647 */
[----:B------:R0:W-:Y:S01]  /*14720*/  STL [R1+0x7c], R84 ;  /* 0x00007c5401007387 */ /* 0x0001e20000100800 */
[----:B------:R-:W-:-:S03]  /*14730*/  @!P1 IMAD.MOV.U32 R29, RZ, RZ, R84 ;  /* 0x000000ffff1d9224 */ /* 0x000fc600078e0054 */
[----:B------:R2:W-:Y:S04]  /*14740*/  STL [R1+0x84], R88 ;  /* 0x0000845801007387 */ /* 0x0005e80000100800 */
[----:B-1----:R-:W4:Y:S04]  /*14750*/  LDL.LU R80, [R1+0xb0] ;  /* 0x0000b00001507983 */ /* 0x002f280000300800 */
[----:B0-----:R-:W4:Y:S01]  /*14760*/  LDL.LU R84, [R1+0xb8] ;  /* 0x0000b80001547983 */ /* 0x001f220000300800 */
[----:B------:R-:W-:-:S03]  /*14770*/  IMAD.X R81, R81, 0x1, R71, P3 ;  /* 0x0000000151517824 */ /* 0x000fc600018e0647 */
[----:B------:R0:W4:Y:S04]  /*14780*/  @!P1 LDG.E.U16 R33, desc[UR14][R28.64] ;  /* 0x0000000e1c219981 */ /* 0x000128000c1e1500 */
[----:B------:R1:W-:Y:S01]  /*14790*/  STL [R1+0x8c], R81 ;  /* 0x00008c5101007387 */ /* 0x0003e20000100800 */
[----:B0-----:R-:W-:Y:S02]  /*147a0*/  @!P1 IMAD.MOV.U32 R28, RZ, RZ, R83 ;  /* 0x000000ffff1c9224 */ /* 0x001fe400078e0053 */
[----:B------:R-:W-:Y:S01]  /*147b0*/  @!P1 IMAD.MOV.U32 R29, RZ, RZ, R88 ;  /* 0x000000ffff1d9224 */ /* 0x000fe200078e0058 */
[----:B------:R-:W4:Y:S04]  /*147c0*/  LDL.LU R83, [R1+0xac] ;  /* 0x0000ac0001537983 */ /* 0x000f280000300800 */
[----:B--2---:R-:W2:Y:S01]  /*147d0*/  LDL.LU R88, [R1+0xb4] ;  /* 0x0000b40001587983 */ /* 0x004ea20000300800 */
[----:B------:R-:W-:-:S03]  /*147e0*/  IADD3 R77, P3, PT, R77, R70, RZ ;  /* 0x000000464d4d7210 */ /* 0x000fc60007f7e0ff */
[----:B------:R0:W2:Y:S02]  /*147f0*/  @!P1 LDG.E.U16 R34, desc[UR14][R28.64] ;  /* 0x0000000e1c229981 */ /* 0x0000a4000c1e1500 */
[----:B0-----:R-:W-:Y:S01]  /*14800*/  @!P1 IMAD.MOV.U32 R29, RZ, RZ, R81 ;  /* 0x000000ffff1d9224 */ /* 0x001fe200078e0051 */
[-C--:B------:R-:W-:Y:S01]  /*14810*/  IADD3 R82, P5, PT, R82, R70.reuse, RZ ;  /* 0x0000004652527210 */ /* 0x080fe20007fbe0ff */
[----:B-1----:R-:W2:Y:S01]  /*14820*/  LDL.LU R81, [R1+0xbc] ;  /* 0x0000bc0001517983 */ /* 0x002ea20000300800 */
[----:B---3--:R-:W-:Y:S01]  /*14830*/  IADD3 R85, P4, PT, R85, R70, RZ ;  /* 0x0000004655557210 */ /* 0x008fe20007f9e0ff */
[----:B------:R-:W-:Y:S02]  /*14840*/  @!P1 IMAD.MOV.U32 R28, RZ, RZ, R78 ;  /* 0x000000ffff1c9224 */ /* 0x000fe400078e004e */
[----:B------:R-:W3:Y:S04]  /*14850*/  LDL.LU R78, [R1+0xd8] ;  /* 0x0000d800014e7983 */ /* 0x000ee80000300800 */
[----:B------:R0:W-:Y:S04]  /*14860*/  STL [R1+0x98], R82 ;  /* 0x0000985201007387 */ /* 0x0001e80000100800 */
[----:B------:R-:W-:Y:S04]  /*14870*/  STL [R1+0xa8], R77 ;  /* 0x0000a84d01007387 */ /* 0x000fe80000100800 */
[----:B------:R1:W3:Y:S01]  /*14880*/  @!P1 LDG.E.U16 R35, desc[UR14][R28.64] ;  /* 0x0000000e1c239981 */ /* 0x0002e2000c1e1500 */
[----:B------:R-:W-:-:S02]  /*14890*/  IMAD.X R86, R86, 0x1, R71, P5 ;  /* 0x0000000156567824 */ /* 0x000fc400028e0647 */
[----:B------:R-:W-:Y:S01]  /*148a0*/  IMAD.X R87, R87, 0x1, R71, P4 ;  /* 0x0000000157577824 */ /* 0x000fe200020e0647 */
[----:B------:R-:W-:Y:S01]  /*148b0*/  STL [R1+0xa0], R85 ;  /* 0x0000a05501007387 */ /* 0x000fe20000100800 */
[----:B-1----:R-:W-:-:S03]  /*148c0*/  @!P1 IMAD.MOV.U32 R28, RZ, RZ, R82 ;  /* 0x000000ffff1c9224 */ /* 0x002fc600078e0052 */
[----:B------:R1:W-:Y:S01]  /*148d0*/  STL [R1+0x94], R86 ;  /* 0x0000945601007387 */ /* 0x0003e20000100800 */
[----:B------:R-:W-:-:S03]  /*148e0*/  @!P1 IMAD.MOV.U32 R29, RZ, RZ, R86 ;  /* 0x000000ffff1d9224 */ /* 0x000fc600078e0056 */
[----:B------:R1:W-:Y:S04]  /*148f0*/  STL [R1+0x9c], R87 ;  /* 0x00009c5701007387 */ /* 0x0003e80000100800 */
[----:B0-----:R-:W3:Y:S01]  /*14900*/  LDL.LU R82, [R1+0xc8] ;  /* 0x0000c80001527983 */ /* 0x001ee20000300800 */
[----:B------:R-:W-:-:S03]  /*14910*/  IMAD.X R79, R79, 0x1, R71, P3 ;  /* 0x000000014f4f7824 */ /* 0x000fc600018e0647 */
[----:B-1----:R-:W3:Y:S04]  /*14920*/  LDL.LU R86, [R1+0xd0] ;  /* 0x0000d00001567983 */ /* 0x002ee80000300800 */
[----:B------:R0:W3:Y:S04]  /*14930*/  @!P1 LDG.E.U16 R36, desc[UR14][R28.64] ;  /* 0x0000000e1c249981 */ /* 0x0000e8000c1e1500 */
[----:B------:R1:W-:Y:S01]  /*14940*/  STL [R1+0xa4], R79 ;  /* 0x0000a44f01007387 */ /* 0x0003e20000100800 */
[----:B0-----:R-:W-:Y:S02]  /*14950*/  @!P1 IMAD.MOV.U32 R28, RZ, RZ, R85 ;  /* 0x000000ffff1c9224 */ /* 0x001fe400078e0055 */
[----:B------:R-:W-:Y:S01]  /*14960*/  @!P1 IMAD.MOV.U32 R29, RZ, RZ, R87 ;  /* 0x000000ffff1d9224 */ /* 0x000fe200078e0057 */
[----:B------:R-:W3:Y:S04]  /*14970*/  LDL.LU R85, [R1+0xc4] ;  /* 0x0000c40001557983 */ /* 0x000ee80000300800 */
[----:B------:R-:W3:Y:S04]  /*14980*/  LDL.LU R87, [R1+0xcc] ;  /* 0x0000cc0001577983 */ /* 0x000ee80000300800 */
[----:B------:R0:W3:Y:S02]  /*14990*/  @!P1 LDG.E.U16 R37, desc[UR14][R28.64] ;  /* 0x0000000e1c259981 */ /* 0x0000e4000c1e1500 */
[----:B0-----:R-:W-:-:S02]  /*149a0*/  @!P1 IMAD.MOV.U32 R29, RZ, RZ, R79 ;  /* 0x000000ffff1d9224 */ /* 0x001fc400078e004f */
[----:B-1----:R-:W3:Y:S01]  /*149b0*/  LDL.LU R79, [R1+0xd4] ;  /* 0x0000d400014f7983 */ /* 0x002ee20000300800 */
        /* <DEDUP_REMOVED lines=30> */
[----:B---3--:R-:W-:-:S03]  /*14ba0*/  IADD3 R78, P3, PT, R78, R70, RZ ;  /* 0x000000464e4e7210 */ /* 0x008fc60007f7e0ff */
[----:B------:R0:W3:Y:S02]  /*14bb0*/  @!P1 LDG.E.U16 R40, desc[UR14][R28.64] ;  /* 0x0000000e1c289981 */ /* 0x0000e4000c1e1500 */
[----:B0-----:R-:W-:Y:S02]  /*14bc0*/  @!P1 IMAD.MOV.U32 R29, RZ, RZ, R81 ;  /* 0x000000ffff1d9224 */ /* 0x001fe400078e0051 */
[----:B-1----:R-:W3:Y:S01]  /*14bd0*/  LDL.LU R81, [R1+0xec] ;  /* 0x0000ec0001517983 */ /* 0x002ee20000300800 */
[-C--:B------:R-:W-:Y:S01]  /*14be0*/  IADD3 R82, P5, PT, R82, R70.reuse, RZ ;  /* 0x0000004652527210 */ /* 0x080fe20007fbe0ff */
[----:B------:R-:W-:Y:S02]  /*14bf0*/  @!P1 IMAD.MOV.U32 R28, RZ, RZ, R76 ;  /* 0x000000ffff1c9224 */ /* 0x000fe400078e004c */
[----:B------:R-:W3:Y:S01]  /*14c00*/  LDL.LU R76, [R1+0x108] ;  /* 0x00010800014c7983 */ /* 0x000ee20000300800 */
[----:B------:R-:W-:-:S03]  /*14c10*/  IADD3 R86, P4, PT, R86, R70, RZ ;  /* 0x0000004656567210 */ /* 0x000fc60007f9e0ff */
[----:B------:R0:W-:Y:S04]  /*14c20*/  STL [R1+0xc8], R82 ;  /* 0x0000c85201007387 */ /* 0x0001e80000100800 */
[----:B------:R-:W-:Y:S04]  /*14c30*/  STL [R1+0xd8], R78 ;  /* 0x0000d84e01007387 */ /* 0x000fe80000100800 */
[----:B------:R1:W3:Y:S01]  /*14c40*/  @!P1 LDG.E.U16 R41, desc[UR14][R28.64] ;  /* 0x0000000e1c299981 */ /* 0x0002e2000c1e1500 */
[----:B------:R-:W-:-:S03]  /*14c50*/  IMAD.X R85, R85, 0x1, R71, P5 ;  /* 0x0000000155557824 */ /* 0x000fc600028e0647 */
[----:B------:R-:W-:Y:S01]  /*14c60*/  STL [R1+0xd0], R86 ;  /* 0x0000d05601007387 */ /* 0x000fe20000100800 */
[----:B------:R-:W-:-:S03]  /*14c70*/  IMAD.X R87, R87, 0x1, R71, P4 ;  /* 0x0000000157577824 */ /* 0x000fc600020e0647 */
[----:B------:R0:W-:Y:S01]  /*14c80*/  STL [R1+0xc4], R85 ;  /* 0x0000c45501007387 */ /* 0x0001e20000100800 */
[----:B-1----:R-:W-:Y:S02]  /*14c90*/  @!P1 IMAD.MOV.U32 R28, RZ, RZ, R82 ;  /* 0x000000ffff1c9224 */ /* 0x002fe400078e0052 */
[----:B------:R-:W-:Y:S01]  /*14ca0*/  @!P1 IMAD.MOV.U32 R29, RZ, RZ, R85 ;  /* 0x000000ffff1d9224 */ /* 0x000fe200078e0055 */
[----:B------:R1:W-:Y:S04]  /*14cb0*/  STL [R1+0xcc], R87 ;  /* 0x0000cc5701007387 */ /* 0x0003e80000100800 */
[----:B0-----:R-:W3:Y:S04]  /*14cc0*/  LDL.LU R82, [R1+0xf8] ;  /* 0x0000f80001527983 */ /* 0x001ee80000300800 */
[----:B------:R-:W3:Y:S01]  /*14cd0*/  LDL.LU R85, [R1+0x100] ;  /* 0x0001000001557983 */ /* 0x000ee20000300800 */
[----:B------:R-:W-:-:S03]  /*14ce0*/  IMAD.X R79, R79, 0x1, R71, P3 ;  /* 0x000000014f4f7824 */ /* 0x000fc600018e0647 */
[----:B------:R0:W3:Y:S04]  /*14cf0*/  @!P1 LDG.E.U16 R42, desc[UR14][R28.64] ;  /* 0x0000000e1c2a9981 */ /* 0x0000e8000c1e1500 */
[----:B------:R1:W-:Y:S01]  /*14d00*/  STL [R1+0xd4], R79 ;  /* 0x0000d44f01007387 */ /* 0x0003e20000100800 */
[----:B0-----:R-:W-:Y:S02]  /*14d10*/  @!P1 IMAD.MOV.U32 R28, RZ, RZ, R86 ;  /* 0x000000ffff1c9224 */ /* 0x001fe400078e0056 */
        /* <DEDUP_REMOVED lines=29> */
[----:B---3--:R-:W-:-:S03]  /*14ef0*/  IMAD.X R81, R81, 0x1, R71, P3 ;  /* 0x0000000151517824 */ /* 0x008fc600018e0647 */
[----:B------:R0:W3:Y:S04]  /*14f00*/  @!P1 LDG.E.U16 R45, desc[UR14][R28.64] ;  /* 0x0000000e1c2d9981 */ /* 0x0000e8000c1e1500 */
[----:B------:R1:W-:Y:S01]  /*14f10*/  STL [R1+0xec], R81 ;  /* 0x0000ec5101007387 */ /* 0x0003e20000100800 */
[----:B0-----:R-:W-:-:S03]  /*14f20*/  @!P1 IMAD.MOV.U32 R28, RZ, RZ, R83 ;  /* 0x000000ffff1c9224 */ /* 0x001fc600078e0053 */
[----:B------:R-:W3:Y:S01]  /*14f30*/  LDL.LU R83, [R1+0x10c] ;  /* 0x00010c0001537983 */ /* 0x000ee20000300800 */
[----:B------:R-:W-:Y:S01]  /*14f40*/  @!P1 IMAD.MOV.U32 R29, RZ, RZ, R88 ;  /* 0x000000ffff1d9224 */ /* 0x000fe200078e0058 */
[----:B------:R-:W-:Y:S02]  /*14f50*/  IADD3 R76, P3, PT, R76, R70, RZ ;  /* 0x000000464c4c7210 */ /* 0x000fe40007f7e0ff */
[----:B--2---:R-:W2:Y:S04]  /*14f60*/  LDL.LU R88, [R1+0x134] ;  /* 0x0001340001587983 */ /* 0x004ea80000300800 */
[----:B------:R0:W2:Y:S02]  /*14f70*/  @!P1 LDG.E.U16 R46, desc[UR14][R28.64] ;  /* 0x0000000e1c2e9981 */ /* 0x0000a4000c1e1500 */
[----:B0-----:R-:W-:-:S02]  /*14f80*/  @!P1 IMAD.MOV.U32 R28, RZ, RZ, R77 ;  /* 0x000000ffff1c9224 */ /* 0x001fc400078e004d */
[----:B------:R-:W-:Y:S02]  /*14f90*/  @!P1 IMAD.MOV.U32 R29, RZ, RZ, R81 ;  /* 0x000000ffff1d9224 */ /* 0x000fe400078e0051 */
[----:B-1----:R-:W2:Y:S01]  /*14fa0*/  LDL.LU R81, [R1+0x13c] ;  /* 0x00013c0001517983 */ /* 0x002ea20000300800 */
[----:B------:R-:W-:-:S03]  /*14fb0*/  IADD3 R82, P5, PT, R82, R70, RZ ;  /* 0x0000004652527210 */ /* 0x000fc60007fbe0ff */
[----:B------:R-:W2:Y:S01]  /*14fc0*/  LDL.LU R77, [R1+0x178] ;  /* 0x00017800014d7983 */ /* 0x000ea20000300800 */
[----:B------:R-:W-:-:S03]  /*14fd0*/  IADD3 R85, P4, PT, R85, R70, RZ ;  /* 0x0000004655557210 */ /* 0x000fc60007f9e0ff */
[----:B------:R-:W-:Y:S04]  /*14fe0*/  STL [R1+0xf8], R82 ;  /* 0x0000f85201007387 */ /* 0x000fe80000100800 */
[----:B------:R-:W-:Y:S04]  /*14ff0*/  STL [R1+0x108], R76 ;  /* 0x0001084c01007387 */ /* 0x000fe80000100800 */
[----:B------:R0:W2:Y:S01]  /*15000*/  @!P1 LDG.E.U16 R47, desc[UR14][R28.64] ;  /* 0x0000000e1c2f9981 */ /* 0x0000a2000c1e1500 */
[----:B------:R-:W-:-:S03]  /*15010*/  IMAD.X R86, R86, 0x1, R71, P5 ;  /* 0x0000000156567824 */ /* 0x000fc600028e0647 */
[----:B------:R-:W-:Y:S01]  /*15020*/  STL [R1+0x100], R85 ;  /* 0x0001005501007387 */ /* 0x000fe20000100800 */
[----:B------:R-:W-:-:S03]  /*15030*/  IMAD.X R87, R87, 0x1, R71, P4 ;  /* 0x0000000157577824 */ /* 0x000fc600020e0647 */
[----:B------:R1:W-:Y:S01]  /*15040*/  STL [R1+0xf4], R86 ;  /* 0x0000f45601007387 */ /* 0x0003e20000100800 */
[----:B0-----:R-:W-:Y:S02]  /*15050*/  @!P1 IMAD.MOV.U32 R28, RZ, RZ, R82 ;  /* 0x000000ffff1c9224 */ /* 0x001fe400078e0052 */
[----:B------:R-:W-:Y:S01]  /*15060*/  @!P1 IMAD.MOV.U32 R29, RZ, RZ, R86 ;  /* 0x000000ffff1d9224 */ /* 0x000fe200078e0056 */
[----:B------:R0:W-:Y:S04]  /*15070*/  STL [R1+0xfc], R87 ;  /* 0x0000fc5701007387 */ /* 0x0001e80000100800 */
[----:B------:R0:W2:Y:S04]  /*15080*/  @!P1 LDG.E.U16 R48, desc[UR14][R28.64] ;  /* 0x0000000e1c309981 */ /* 0x0000a8000c1e1500 */
[----:B-1----:R-:W2:Y:S01]  /*15090*/  LDL.LU R86, [R1+0x148] ;  /* 0x0001480001567983 */ /* 0x002ea20000300800 */
[----:B------:R-:W-:-:S03]  /*150a0*/  IMAD.X R79, R79, 0x1, R71, P3 ;  /* 0x000000014f4f7824 */ /* 0x000fc600018e0647 */
[----:B------:R-:W2:Y:S01]  /*150b0*/  LDL.LU R82, [R1+0x150] ;  /* 0x0001500001527983 */ /* 0x000ea20000300800 */
[----:B0-----:R-:W-:-:S03]  /*150c0*/  @!P1 IMAD.MOV.U32 R29, RZ, RZ, R87 ;  /* 0x000000ffff1d9224 */ /* 0x001fc600078e0057 */
[----:B------:R0:W-:Y:S01]  /*150d0*/  STL [R1+0x104], R79 ;  /* 0x0001044f01007387 */ /* 0x0001e20000100800 */
[----:B------:R-:W-:-:S03]  /*150e0*/  @!P1 IMAD.MOV.U32 R28, RZ, RZ, R85 ;  /* 0x000000ffff1c9224 */ /* 0x000fc600078e0055 */
[----:B------:R-:W2:Y:S04]  /*150f0*/  LDL.LU R87, [R1+0x144] ;  /* 0x0001440001577983 */ /* 0x000ea80000300800 */
[----:B------:R-:W2:Y:S04]  /*15100*/  LDL.LU R85, [R1+0x14c] ;  /* 0x00014c0001557983 */ /* 0x000ea80000300800 */
[----:B------:R1:W2:Y:S02]  /*15110*/  @!P1 LDG.E.U16 R49, desc[UR14][R28.64] ;  /* 0x0000000e1c319981 */ /* 0x0002a4000c1e1500 */
[----:B-1----:R-:W-:-:S02]  /*15120*/  @!P1 IMAD.MOV.U32 R29, RZ, RZ, R79 ;  /* 0x000000ffff1d9224 */ /* 0x002fc400078e004f */
[----:B0-----:R-:W2:Y:S01]  /*15130*/  LDL.LU R79, [R1+0x174] ;  /* 0x00017400014f7983 */ /* 0x001ea20000300800 */
[----:B------:R-:W-:Y:S01]  /*15140*/  PRMT R50, RZ, 0x7610, R50 ;  /* 0x00007610ff327816 */ /* 0x000fe20000000032 */
[----:B------:R-:W-:Y:S01]  /*15150*/  @!P1 IMAD.MOV.U32 R28, RZ, RZ, R76 ;  /* 0x000000ffff1c9224 */ /* 0x000fe200078e004c */
[----:B------:R-:W-:Y:S01]  /*15160*/  IADD3 R78, P3, PT, R78, R70, RZ ;  /* 0x000000464e4e7210 */ /* 0x000fe20007f7e0ff */
[----:B------:R-:W2:Y:S01]  /*15170*/  LDL.LU R76, [R1+0x188] ;  /* 0x00018800014c7983 */ /* 0x000ea20000300800 */
[----:B------:R-:W-:-:S03]  /*15180*/  PRMT R51, RZ, 0x7610, R51 ;  /* 0x00007610ff337816 */ /* 0x000fc60000000033 */
[----:B------:R0:W2:Y:S01]  /*15190*/  @!P1 LDG.E.U16 R50, desc[UR14][R28.64] ;  /* 0x0000000e1c329981 */ /* 0x0000a2000c1e1500 */
[----:B------:R-:W-:Y:S02]  /*151a0*/  PRMT R52, RZ, 0x7610, R52 ;  /* 0x00007610ff347816 */ /* 0x000fe40000000034 */
[----:B------:R-:W-:Y:S02]  /*151b0*/  PRMT R53, RZ, 0x7610, R53 ;  /* 0x00007610ff357816 */ /* 0x000fe40000000035 */
[----:B------:R-:W-:Y:S02]  /*151c0*/  PRMT R54, RZ, 0x7610, R54 ;  /* 0x00007610ff367816 */ /* 0x000fe40000000036 */
[----:B------:R-:W-:Y:S02]  /*151d0*/  PRMT R55, RZ, 0x7610, R55 ;  /* 0x00007610ff377816 */ /* 0x000fe40000000037 */
[-C--:B----4-:R-:W-:Y:S02]  /*151e0*/  IADD3 R80, P5, PT, R80, R70.reuse, RZ ;  /* 0x0000004650507210 */ /* 0x090fe40007fbe0ff */
[----:B------:R-:W-:-:S03]  /*151f0*/  IADD3 R84, P4, PT, R84, R70, RZ ;  /* 0x0000004654547210 */ /* 0x000fc60007f9e0ff */
[----:B0-----:R-:W-:Y:S01]  /*15200*/  @!P1 IMAD.MOV.U32 R28, RZ, RZ, R80 ;  /* 0x000000ffff1c9224 */ /* 0x001fe200078e0050 */
[----:B------:R-:W-:Y:S04]  /*15210*/  STL [R1+0x110], R80 ;  /* 0x0001105001007387 */ /* 0x000fe80000100800 */
[----:B------:R-:W-:Y:S01]  /*15220*/  STL [R1+0x140], R78 ;  /* 0x0001404e01007387 */ /* 0x000fe20000100800 */
[----:B---3--:R-:W-:-:S04]  /*15230*/  IMAD.X R83, R83, 0x1, R71, P5 ;  /* 0x0000000153537824 */ /* 0x008fc800028e0647 */
[----:B------:R-:W-:Y:S02]  /*15240*/  @!P1 IMAD.MOV.U32 R29, RZ, RZ, R83 ;  /* 0x000000ffff1d9224 */ /* 0x000fe400078e0053 */
[--C-:B--2---:R-:W-:Y:S01]  /*15250*/  IMAD.X R88, R88, 0x1, R71.reuse, P4 ;  /* 0x0000000158587824 */ /* 0x104fe200020e0647 */
[----:B------:R-:W-:Y:S04]  /*15260*/  STL [R1+0x138], R84 ;  /* 0x0001385401007387 */ /* 0x000fe80000100800 */
[----:B------:R0:W-:Y:S04]  /*15270*/  STL [R1+0x10c], R83 ;  /* 0x00010c5301007387 */ /* 0x0001e80000100800 */
[----:B------:R1:W2:Y:S04]  /*15280*/  @!P1 LDG.E.U16 R51, desc[UR14][R28.64] ;  /* 0x0000000e1c339981 */ /* 0x0002a8000c1e1500 */
[----:B------:R-:W-:Y:S01]  /*15290*/  STL [R1+0x134], R88 ;  /* 0x0001345801007387 */ /* 0x000fe20000100800 */
[----:B------:R-:W-:-:S03]  /*152a0*/  IMAD.X R81, R81, 0x1, R71, P3 ;  /* 0x0000000151517824 */ /* 0x000fc600018e0647 */
[----:B0-----:R-:W3:Y:S01]  /*152b0*/  LDL.LU R83, [R1+0x180] ;  /* 0x0001800001537983 */ /* 0x001ee20000300800 */
[----:B-1----:R-:W-:Y:S02]  /*152c0*/  @!P1 IMAD.MOV.U32 R28, RZ, RZ, R84 ;  /* 0x000000ffff1c9224 */ /* 0x002fe400078e0054 */
[----:B------:R-:W-:Y:S01]  /*152d0*/  @!P1 IMAD.MOV.U32 R29, RZ, RZ, R88 ;  /* 0x000000ffff1d9224 */ /* 0x000fe200078e0058 */
[----:B------:R-:W4:Y:S04]  /*152e0*/  LDL.LU R80, [R1+0x158] ;  /* 0x0001580001507983 */ /* 0x000f280000300800 */
[----:B------:R0:W-:Y:S04]  /*152f0*/  STL [R1+0x13c], R81 ;  /* 0x00013c5101007387 */ /* 0x0001e80000100800 */
[----:B------:R1:W2:Y:S04]  /*15300*/  @!P1 LDG.E.U16 R52, desc[UR14][R28.64] ;  /* 0x0000000e1c349981 */ /* 0x0002a8000c1e1500 */
[----:B------:R-:W2:Y:S01]  /*15310*/  LDL.LU R84, [R1+0x17c] ;  /* 0x00017c0001547983 */ /* 0x000ea20000300800 */
[----:B-1----:R-:W-:-:S03]  /*15320*/  @!P1 IMAD.MOV.U32 R29, RZ, RZ, R81 ;  /* 0x000000ffff1d9224 */ /* 0x002fc600078e0051 */
[----:B0-----:R-:W2:Y:S01]  /*15330*/  LDL.LU R81, [R1+0x154] ;  /* 0x0001540001517983 */ /* 0x001ea20000300800 */
[----:B------:R-:W-:-:S03]  /*15340*/  @!P1 IMAD.MOV.U32 R28, RZ, RZ, R78 ;  /* 0x000000ffff1c9224 */ /* 0x000fc600078e004e */
[----:B------:R-:W2:Y:S01]  /*15350*/  LDL.LU R78, [R1+0x184] ;  /* 0x00018400014e7983 */ /* 0x000ea20000300800 */
[----:B------:R-:W-:-:S03]  /*15360*/  IADD3 R86, P5, PT, R86, R70, RZ ;  /* 0x0000004656567210 */ /* 0x000fc60007fbe0ff */
[----:B------:R0:W2:Y:S01]  /*15370*/  @!P1 LDG.E.U16 R53, desc[UR14][R28.64] ;  /* 0x0000000e1c359981 */ /* 0x0000a2000c1e1500 */
[-C--:B------:R-:W-:Y:S02]  /*15380*/  IADD3 R82, P4, PT, R82, R70.reuse, RZ ;  /* 0x0000004652527210 */ /* 0x080fe40007f9e0ff */
[----:B------:R-:W-:Y:S01]  /*15390*/  IADD3 R77, P3, PT, R77, R70, RZ ;  /* 0x000000464d4d7210 */ /* 0x000fe20007f7e0ff */
[----:B------:R-:W-:Y:S02]  /*153a0*/  IMAD.X R87, R87, 0x1, R71, P5 ;  /* 0x0000000157577824 */ /* 0x000fe400028e0647 */
[----:B0-----:R-:W-:Y:S02]  /*153b0*/  @!P1 IMAD.MOV.U32 R28, RZ, RZ, R86 ;  /* 0x000000ffff1c9224 */ /* 0x001fe400078e0056 */
[----:B------:R-:W-:Y:S02]  /*153c0*/  @!P1 IMAD.MOV.U32 R29, RZ, RZ, R87 ;  /* 0x000000ffff1d9224 */ /* 0x000fe400078e0057 */
[--C-:B------:R-:W-:Y:S01]  /*153d0*/  IMAD.X R85, R85, 0x1, R71.reuse, P4 ;  /* 0x0000000155557824 */ /* 0x100fe200020e0647 */
[----:B------:R-:W-:Y:S04]  /*153e0*/  STL [R1+0x148], R86 ;  /* 0x0001485601007387 */ /* 0x000fe80000100800 */
[----:B------:R0:W2:Y:S04]  /*153f0*/  @!P1 LDG.E.U16 R54, desc[UR14][R28.64] ;  /* 0x0000000e1c369981 */ /* 0x0000a8000c1e1500 */
[----:B------:R-:W-:Y:S01]  /*15400*/  STL [R1+0x178], R77 ;  /* 0x0001784d01007387 */ /* 0x000fe20000100800 */
[----:B------:R-:W-:-:S02]  /*15410*/  IMAD.X R79, R79, 0x1, R71, P3 ;  /* 0x000000014f4f7824 */ /* 0x000fc400018e0647 */
[----:B0-----:R-:W-:Y:S02]  /*15420*/  @!P1 IMAD.MOV.U32 R28, RZ, RZ, R82 ;  /* 0x000000ffff1c9224 */ /* 0x001fe400078e0052 */
[----:B------:R-:W-:Y:S01]  /*15430*/  @!P1 IMAD.MOV.U32 R29, RZ, RZ, R85 ;  /* 0x000000ffff1d9224 */ /* 0x000fe200078e0055 */
[----:B------:R-:W-:Y:S04]  /*15440*/  STL [R1+0x150], R82 ;  /* 0x0001505201007387 */ /* 0x000fe80000100800 */
[----:B------:R-:W-:Y:S04]  /*15450*/  STL [R1+0x144], R87 ;  /* 0x0001445701007387 */ /* 0x000fe80000100800 */
[----:B------:R-:W-:Y:S04]  /*15460*/  STL [R1+0x14c], R85 ;  /* 0x00014c5501007387 */ /* 0x000fe80000100800 */
[----:B------:R0:W-:Y:S04]  /*15470*/  STL [R1+0x174], R79 ;  /* 0x0001744f01007387 */ /* 0x0001e80000100800 */
[----:B------:R1:W2:Y:S04]  /*15480*/  @!P1 LDG.E.U16 R55, desc[UR14][R28.64] ;  /* 0x0000000e1c379981 */ /* 0x0002a8000c1e1500 */
[----:B------:R-:W2:Y:S01]  /*15490*/  LDL.LU R88, [R1+0x190] ;  /* 0x0001900001587983 */ /* 0x000ea20000300800 */
[----:B-1----:R-:W-:-:S02]  /*154a0*/  @!P1 IMAD.MOV.U32 R29, RZ, RZ, R79 ;  /* 0x000000ffff1d9224 */ /* 0x002fc400078e004f */
[----:B------:R-:W-:Y:S01]  /*154b0*/  @!P1 IMAD.MOV.U32 R28, RZ, RZ, R77 ;  /* 0x000000ffff1c9224 */ /* 0x000fe200078e004d */
[----:B0-----:R-:W2:Y:S04]  /*154c0*/  LDL.LU R79, [R1+0x15c] ;  /* 0x00015c00014f7983 */ /* 0x001ea80000300800 */
[----:B------:R-:W2:Y:S04]  /*154d0*/  LDL.LU R77, [R1+0x160] ;  /* 0x00016000014d7983 */ /* 0x000ea80000300800 */
[----:B------:R-:W2:Y:S04]  /*154e0*/  LDL.LU R91, [R1+0x114] ;  /* 0x00011400015b7983 */ /* 0x000ea80000300800 */
[----:B------:R-:W2:Y:S01]  /*154f0*/  LDL.LU R90, [R1+0x18c] ;  /* 0x00018c00015a7983 */ /* 0x000ea20000300800 */
[----:B------:R-:W-:-:S03]  /*15500*/  IADD3 R76, P3, PT, R76, R70, RZ ;  /* 0x000000464c4c7210 */ /* 0x000fc60007f7e0ff */
[----:B------:R-:W2:Y:S01]  /*15510*/  LDL.LU R89, [R1+0x11c] ;  /* 0x00011c0001597983 */ /* 0x000ea20000300800 */
[----:B------:R-:W-:-:S03]  /*15520*/  PRMT R56, RZ, 0x7610, R56 ;  /* 0x00007610ff387816 */ /* 0x000fc60000000038 */
[----:B------:R-:W2:Y:S04]  /*15530*/  LDL.LU R82, [R1+0x198] ;  /* 0x0001980001527983 */ /* 0x000ea80000300800 */
[----:B------:R0:W2:Y:S01]  /*15540*/  @!P1 LDG.E.U16 R56, desc[UR14][R28.64] ;  /* 0x0000000e1c389981 */ /* 0x0000a2000c1e1500 */
[----:B------:R-:W-:Y:S02]  /*15550*/  PRMT R58, RZ, 0x7610, R58 ;  /* 0x00007610ff3a7816 */ /* 0x000fe4000000003a */
[----:B------:R-:W-:Y:S02]  /*15560*/  PRMT R57, RZ, 0x7610, R57 ;  /* 0x00007610ff397816 */ /* 0x000fe40000000039 */
[----:B------:R-:W-:Y:S02]  /*15570*/  PRMT R59, RZ, 0x7610, R59 ;  /* 0x00007610ff3b7816 */ /* 0x000fe4000000003b */
[----:B---3--:R-:W-:-:S02]  /*15580*/  IADD3 R83, P4, PT, R83, R70, RZ ;  /* 0x0000004653537210 */ /* 0x008fc40007f9e0ff */
[----:B----4-:R-:W-:-:S03]  /*15590*/  IADD3 R80, P5, PT, R80, R70, RZ ;  /* 0x0000004650507210 */ /* 0x010fc60007fbe0ff */
[----:B------:R-:W-:Y:S04]  /*155a0*/  STL [R1+0x180], R83 ;  /* 0x0001805301007387 */ /* 0x000fe80000100800 */
[----:B------:R-:W-:Y:S01]  /*155b0*/  STL [R1+0x188], R76 ;  /* 0x0001884c01007387 */ /* 0x000fe20000100800 */
[----:B--2---:R-:W-:-:S03]  /*155c0*/  IMAD.X R84, R84, 0x1, R71, P4 ;  /* 0x0000000154547824 */ /* 0x004fc600020e0647 */
[----:B------:R-:W-:Y:S01]  /*155d0*/  STL [R1+0x158], R80 ;  /* 0x0001585001007387 */ /* 0x000fe20000100800 */
[----:B------:R-:W-:-:S03]  /*155e0*/  IMAD.X R81, R81, 0x1, R71, P5 ;  /* 0x0000000151517824 */ /* 0x000fc600028e0647 */
[----:B------:R1:W-:Y:S01]  /*155f0*/  STL [R1+0x17c], R84 ;  /* 0x00017c5401007387 */ /* 0x0003e20000100800 */
[----:B------:R-:W-:-:S03]  /*15600*/  IMAD.X R78, R78, 0x1, R71, P3 ;  /* 0x000000014e4e7824 */ /* 0x000fc600018e0647 */
[----:B------:R2:W-:Y:S01]  /*15610*/  STL [R1+0x154], R81 ;  /* 0x0001545101007387 */ /* 0x0005e20000100800 */
[----:B0-----:R-:W-:-:S03]  /*15620*/  @!P1 IMAD.MOV.U32 R29, RZ, RZ, R84 ;  /* 0x000000ffff1d9224 */ /* 0x001fc600078e0054 */
[----:B------:R-:W3:Y:S04]  /*15630*/  LDL.LU R86, [R1+0x168] ;  /* 0x0001680001567983 */ /* 0x000ee80000300800 */
[----:B-1----:R-:W4:Y:S04]  /*15640*/  LDL.LU R84, [R1+0x194] ;  /* 0x0001940001547983 */ /* 0x002f280000300800 */
[----:B------:R0:W-:Y:S04]  /*15650*/  STL [R1+0x184], R78 ;  /* 0x0001844e01007387 */ /* 0x0001e80000100800 */
[----:B------:R-:W4:Y:S01]  /*15660*/  LDL.LU R87, [R1+0x164] ;  /* 0x0001640001577983 */ /* 0x000f220000300800 */
[----:B------:R-:W-:-:S03]  /*15670*/  @!P1 IMAD.MOV.U32 R28, RZ, RZ, R83 ;  /* 0x000000ffff1c9224 */ /* 0x000fc600078e0053 */
[----:B------:R-:W4:Y:S04]  /*15680*/  LDL.LU R85, [R1+0x120] ;  /* 0x0001200001557983 */ /* 0x000f280000300800 */
[----:B------:R1:W4:Y:S04]  /*15690*/  @!P1 LDG.E.U16 R58, desc[UR14][R28.64] ;  /* 0x0000000e1c3a9981 */ /* 0x000328000c1e1500 */
[----:B------:R-:W4:Y:S01]  /*156a0*/  LDL.LU R83, [R1+0x124] ;  /* 0x0001240001537983 */ /* 0x000f220000300800 */
[----:B-1----:R-:W-:Y:S02]  /*156b0*/  @!P1 IMAD.MOV.U32 R28, RZ, RZ, R80 ;  /* 0x000000ffff1c9224 */ /* 0x002fe400078e0050 */
[----:B------:R-:W-:-:S02]  /*156c0*/  @!P1 IMAD.MOV.U32 R29, RZ, RZ, R81 ;  /* 0x000000ffff1d9224 */ /* 0x000fc400078e0051 */
[----:B--2---:R-:W2:Y:S04]  /*156d0*/  LDL.LU R81, [R1+0x12c] ;  /* 0x00012c0001517983 */ /* 0x004ea80000300800 */
[----:B------:R-:W2:Y:S04]  /*156e0*/  LDL.LU R80, [R1+0x130] ;  /* 0x0001300001507983 */ /* 0x000ea80000300800 */
[----:B------:R1:W2:Y:S02]  /*156f0*/  @!P1 LDG.E.U16 R57, desc[UR14][R28.64] ;  /* 0x0000000e1c399981 */ /* 0x0002a4000c1e1500 */
[----:B-1----:R-:W-:-:S02]  /*15700*/  @!P1 IMAD.MOV.U32 R29, RZ, RZ, R78 ;  /* 0x000000ffff1d9224 */ /* 0x002fc400078e004e */
[----:B------:R-:W-:Y:S01]  /*15710*/  @!P1 IMAD.MOV.U32 R28, RZ, RZ, R76 ;  /* 0x000000ffff1c9224 */ /* 0x000fe200078e004c */
[----:B0-----:R-:W2:Y:S04]  /*15720*/  LDL.LU R78, [R1+0x170] ;  /* 0x00017000014e7983 */ /* 0x001ea80000300800 */
[----:B------:R-:W2:Y:S01]  /*15730*/  LDL.LU R76, [R1+0x128] ;  /* 0x00012800014c7983 */ /* 0x000ea20000300800 */
[----:B------:R-:W-:-:S03]  /*15740*/  IADD3 R88, P3, PT, R88, R70, RZ ;  /* 0x0000004658587210 */ /* 0x000fc60007f7e0ff */
[----:B------:R0:W2:Y:S01]  /*15750*/  @!P1 LDG.E.U16 R59, desc[UR14][R28.64] ;  /* 0x0000000e1c3b9981 */ /* 0x0000a2000c1e1500 */
[-C--:B------:R-:W-:Y:S02]  /*15760*/  IADD3 R77, P5, PT, R77, R70.reuse, RZ ;  /* 0x000000464d4d7210 */ /* 0x080fe40007fbe0ff */
[----:B------:R-:W-:-:S03]  /*15770*/  IADD3 R90, P4, PT, R90, R70, RZ ;  /* 0x000000465a5a7210 */ /* 0x000fc60007f9e0ff */
[--C-:B------:R-:W-:Y:S01]  /*15780*/  IMAD.X R79, R79, 0x1, R71.reuse, P5 ;  /* 0x000000014f4f7824 */ /* 0x100fe200028e0647 */
[----:B------:R-:W-:Y:S01]  /*15790*/  STL [R1+0x160], R77 ;  /* 0x0001604d01007387 */ /* 0x000fe20000100800 */
[----:B------:R-:W-:-:S03]  /*157a0*/  IMAD.X R91, R91, 0x1, R71, P4 ;  /* 0x000000015b5b7824 */ /* 0x000fc600020e0647 */
[----:B------:R-:W-:Y:S01]  /*157b0*/  STL [R1+0x190], R88 ;  /* 0x0001905801007387 */ /* 0x000fe20000100800 */
[----:B0-----:R-:W-:-:S03]  /*157c0*/  @!P1 IMAD.MOV.U32 R29, RZ, RZ, R79 ;  /* 0x000000ffff1d9224 */ /* 0x001fc600078e004f */
[----:B------:R-:W-:Y:S04]  /*157d0*/  STL [R1+0x18c], R90 ;  /* 0x00018c5a01007387 */ /* 0x000fe80000100800 */
[----:B------:R0:W-:Y:S04]  /*157e0*/  STL [R1+0x15c], R79 ;  /* 0x00015c4f01007387 */ /* 0x0001e80000100800 */
[----:B------:R-:W-:Y:S01]  /*157f0*/  STL [R1+0x114], R91 ;  /* 0x0001145b01007387 */ /* 0x000fe20000100800 */
[----:B------:R-:W-:-:S03]  /*15800*/  @!P1 IMAD.MOV.U32 R28, RZ, RZ, R77 ;  /* 0x000000ffff1c9224 */ /* 0x000fc600078e004d */
[----:B0-----:R-:W2:Y:S04]  /*15810*/  LDL.LU R79, [R1+0x16c] ;  /* 0x00016c00014f7983 */ /* 0x001ea80000300800 */
[----:B------:R-:W2:Y:S01]  /*15820*/  LDL.LU R77, [R1+0x118] ;  /* 0x00011800014d7983 */ /* 0x000ea20000300800 */
[----:B------:R-:W-:Y:S02]  /*15830*/  PRMT R60, RZ, 0x7610, R60 ;  /* 0x00007610ff3c7816 */ /* 0x000fe4000000003c */
[----:B------:R-:W-:Y:S01]  /*15840*/  PRMT R61, RZ, 0x7610, R61 ;  /* 0x00007610ff3d7816 */ /* 0x000fe2000000003d */
[----:B------:R-:W-:-:S03]  /*15850*/  IMAD.X R89, R89, 0x1, R71, P3 ;  /* 0x0000000159597824 */ /* 0x000fc600018e0647 */
[----:B------:R0:W2:Y:S01]  /*15860*/  @!P1 LDG.E.U16 R60, desc[UR14][R28.64] ;  /* 0x0000000e1c3c9981 */ /* 0x0000a2000c1e1500 */
[----:B------:R-:W-:Y:S01]  /*15870*/  PRMT R62, RZ, 0x7610, R62 ;  /* 0x00007610ff3e7816 */ /* 0x000fe2000000003e */
[----:B0-----:R-:W-:Y:S02]  /*15880*/  @!P1 IMAD.MOV.U32 R28, RZ, RZ, R90 ;  /* 0x000000ffff1c9224 */ /* 0x001fe400078e005a */
[----:B------:R-:W-:-:S05]  /*15890*/  @!P1 IMAD.MOV.U32 R29, RZ, RZ, R91 ;  /* 0x000000ffff1d9224 */ /* 0x000fca00078e005b */
[----:B------:R0:W2:Y:S01]  /*158a0*/  @!P1 LDG.E.U16 R61, desc[UR14][R28.64] ;  /* 0x0000000e1c3d9981 */ /* 0x0000a2000c1e1500 */
[----:B------:R-:W-:Y:S01]  /*158b0*/  PRMT R63, RZ, 0x7610, R63 ;  /* 0x00007610ff3f7816 */ /* 0x000fe2000000003f */
[----:B0-----:R-:W-:Y:S02]  /*158c0*/  @!P1 IMAD.MOV.U32 R28, RZ, RZ, R88 ;  /* 0x000000ffff1c9224 */ /* 0x001fe400078e0058 */
[----:B------:R-:W-:Y:S01]  /*158d0*/  @!P1 IMAD.MOV.U32 R29, RZ, RZ, R89 ;  /* 0x000000ffff1d9224 */ /* 0x000fe200078e0059 */
[----:B------:R-:W-:-:S04]  /*158e0*/  IADD3 R82, P3, PT, R82, R70, RZ ;  /* 0x0000004652527210 */ /* 0x000fc80007f7e0ff */
[----:B------:R0:W2:Y:S01]  /*158f0*/  @!P1 LDG.E.U16 R62, desc[UR14][R28.64] ;  /* 0x0000000e1c3e9981 */ /* 0x0000a2000c1e1500 */
[----:B------:R-:W-:Y:S02]  /*15900*/  PRMT R64, RZ, 0x7610, R64 ;  /* 0x00007610ff407816 */ /* 0x000fe40000000040 */
[----:B------:R-:W-:Y:S02]  /*15910*/  PRMT R65, RZ, 0x7610, R65 ;  /* 0x00007610ff417816 */ /* 0x000fe40000000041 */
[----:B------:R-:W-:Y:S02]  /*15920*/  PRMT R66, RZ, 0x7610, R66 ;  /* 0x00007610ff427816 */ /* 0x000fe40000000042 */
[----:B------:R-:W-:Y:S02]  /*15930*/  PRMT R67, RZ, 0x7610, R67 ;  /* 0x00007610ff437816 */ /* 0x000fe40000000043 */
[----:B------:R-:W-:Y:S02]  /*15940*/  PRMT R75, RZ, 0x7610, R75 ;  /* 0x00007610ff4b7816 */ /* 0x000fe4000000004b */
[----:B---3--:R-:W-:-:S02]  /*15950*/  IADD3 R86, P5, PT, R86, R70, RZ ;  /* 0x0000004656567210 */ /* 0x008fc40007fbe0ff */
[----:B----4-:R-:W-:-:S03]  /*15960*/  IADD3 R84, P4, PT, R84, R70, RZ ;  /* 0x0000004654547210 */ /* 0x010fc60007f9e0ff */
[----:B0-----:R-:W-:Y:S02]  /*15970*/  @!P1 IMAD.MOV.U32 R28, RZ, RZ, R86 ;  /* 0x000000ffff1c9224 */ /* 0x001fe400078e0056 */
[----:B------:R-:W-:-:S04]  /*15980*/  IMAD.X R87, R87, 0x1, R71, P5 ;  /* 0x0000000157577824 */ /* 0x000fc800028e0647 */
[----:B------:R-:W-:Y:S02]  /*15990*/  @!P1 IMAD.MOV.U32 R29, RZ, RZ, R87 ;  /* 0x000000ffff1d9224 */ /* 0x000fe400078e0057 */
[----:B------:R-:W-:-:S03]  /*159a0*/  IMAD.X R85, R85, 0x1, R71, P4 ;  /* 0x0000000155557824 */ /* 0x000fc600020e0647 */
[----:B------:R0:W3:Y:S01]  /*159b0*/  @!P1 LDG.E.U16 R63, desc[UR14][R28.64] ;  /* 0x0000000e1c3f9981 */ /* 0x0000e2000c1e1500 */
[----:B------:R-:W-:Y:S02]  /*159c0*/  IMAD.X R83, R83, 0x1, R71, P3 ;  /* 0x0000000153537824 */ /* 0x000fe400018e0647 */
[----:B0-----:R-:W-:Y:S02]  /*159d0*/  @!P1 IMAD.MOV.U32 R28, RZ, RZ, R84 ;  /* 0x000000ffff1c9224 */ /* 0x001fe400078e0054 */
[----:B------:R-:W-:Y:S01]  /*159e0*/  @!P1 IMAD.MOV.U32 R29, RZ, RZ, R85 ;  /* 0x000000ffff1d9224 */ /* 0x000fe200078e0055 */
[----:B--2---:R-:W-:-:S04]  /*159f0*/  IADD3 R80, P5, PT, R80, R70, RZ ;  /* 0x0000004650507210 */ /* 0x004fc80007fbe0ff */
[----:B------:R0:W2:Y:S01]  /*15a00*/  @!P1 LDG.E.U16 R64, desc[UR14][R28.64] ;  /* 0x0000000e1c409981 */ /* 0x0000a2000c1e1500 */
[----:B------:R-:W-:Y:S02]  /*15a10*/  IMAD.X R81, R81, 0x1, R71, P5 ;  /* 0x0000000151517824 */ /* 0x000fe400028e0647 */
[----:B0-----:R-:W-:Y:S02]  /*15a20*/  @!P1 IMAD.MOV.U32 R28, RZ, RZ, R82 ;  /* 0x000000ffff1c9224 */ /* 0x001fe400078e0052 */
[----:B------:R-:W-:Y:S01]  /*15a30*/  @!P1 IMAD.MOV.U32 R29, RZ, RZ, R83 ;  /* 0x000000ffff1d9224 */ /* 0x000fe200078e0053 */
[----:B------:R-:W-:-:S04]  /*15a40*/  IADD3 R78, P4, PT, R78, R70, RZ ;  /* 0x000000464e4e7210 */ /* 0x000fc80007f9e0ff */
[----:B------:R0:W4:Y:S01]  /*15a50*/  @!P1 LDG.E.U16 R65, desc[UR14][R28.64] ;  /* 0x0000000e1c419981 */ /* 0x000122000c1e1500 */
[----:B------:R-:W-:Y:S01]  /*15a60*/  IADD3 R76, P3, PT, R76, R70, RZ ;  /* 0x000000464c4c7210 */ /* 0x000fe20007f7e0ff */
[----:B0-----:R-:W-:Y:S02]  /*15a70*/  @!P1 IMAD.MOV.U32 R28, RZ, RZ, R80 ;  /* 0x000000ffff1c9224 */ /* 0x001fe400078e0050 */
[----:B------:R-:W-:-:S05]  /*15a80*/  @!P1 IMAD.MOV.U32 R29, RZ, RZ, R81 ;  /* 0x000000ffff1d9224 */ /* 0x000fca00078e0051 */
[----:B------:R0:W2:Y:S02]  /*15a90*/  @!P1 LDG.E.U16 R66, desc[UR14][R28.64] ;  /* 0x0000000e1c429981 */ /* 0x0000a4000c1e1500 */
[----:B0-----:R-:W-:Y:S02]  /*15aa0*/  @!P1 IMAD.MOV.U32 R28, RZ, RZ, R78 ;  /* 0x000000ffff1c9224 */ /* 0x001fe400078e004e */
[----:B------:R-:W-:-:S04]  /*15ab0*/  IMAD.X R79, R79, 0x1, R71, P4 ;  /* 0x000000014f4f7824 */ /* 0x000fc800020e0647 */
[----:B------:R-:W-:Y:S02]  /*15ac0*/  @!P1 IMAD.MOV.U32 R29, RZ, RZ, R79 ;  /* 0x000000ffff1d9224 */ /* 0x000fe400078e004f */
[----:B------:R-:W-:-:S03]  /*15ad0*/  IMAD.X R77, R77, 0x1, R71, P3 ;  /* 0x000000014d4d7824 */ /* 0x000fc600018e0647 */
[----:B------:R0:W4:Y:S02]  /*15ae0*/  @!P1 LDG.E.U16 R67, desc[UR14][R28.64] ;  /* 0x0000000e1c439981 */ /* 0x000124000c1e1500 */
[----:B0-----:R-:W-:Y:S02]  /*15af0*/  @!P1 IMAD.MOV.U32 R28, RZ, RZ, R76 ;  /* 0x000000ffff1c9224 */ /* 0x001fe400078e004c */
[----:B------:R-:W-:-:S05]  /*15b00*/  @!P1 IMAD.MOV.U32 R29, RZ, RZ, R77 ;  /* 0x000000ffff1d9224 */ /* 0x000fca00078e004d */
[----:B------:R-:W4:Y:S01]  /*15b10*/  @!P1 LDG.E.U16 R75, desc[UR14][R28.64] ;  /* 0x0000000e1c4b9981 */ /* 0x000f22000c1e1500 */
[----:B------:R-:W-:Y:S06]  /*15b20*/  BAR.SYNC.DEFER_BLOCKING 0x0 ;  /* 0x0000000000007b1d */ /* 0x000fec0000010000 */
[----:B------:R-:W-:Y:S04]  /*15b30*/  STL [R1+0x11c], R89 ;  /* 0x00011c5901007387 */ /* 0x000fe80000100800 */
[----:B------:R-:W-:Y:S04]  /*15b40*/  STL [R1+0x168], R86 ;  /* 0x0001685601007387 */ /* 0x000fe80000100800 */
[----:B------:R-:W-:Y:S04]  /*15b50*/  STL [R1+0x198], R82 ;  /* 0x0001985201007387 */ /* 0x000fe80000100800 */
[----:B------:R-:W-:Y:S04]  /*15b60*/  STL [R1+0x194], R84 ;  /* 0x0001945401007387 */ /* 0x000fe80000100800 */
[----:B------:R-:W-:Y:S04]  /*15b70*/  STL [R1+0x164], R87 ;  /* 0x0001645701007387 */ /* 0x000fe80000100800 */
[----:B------:R-:W-:Y:S04]  /*15b80*/  STL [R1+0x120], R85 ;  /* 0x0001205501007387 */ /* 0x000fe80000100800 */
[----:B------:R-:W-:Y:S04]  /*15b90*/  STL [R1+0x124], R83 ;  /* 0x0001245301007387 */ /* 0x000fe80000100800 */
[----:B------:R-:W-:Y:S04]  /*15ba0*/  STL [R1+0x130], R80 ;  /* 0x0001305001007387 */ /* 0x000fe80000100800 */
[----:B------:R0:W-:Y:S04]  /*15bb0*/  STL [R1+0x128], R76 ;  /* 0x0001284c01007387 */ /* 0x0001e80000100800 */
[----:B------:R-:W-:Y:S01]  /*15bc0*/  STL [R1+0x170], R78 ;  /* 0x0001704e01007387 */ /* 0x000fe20000100800 */
[----:B0-----:R-:W-:-:S03]  /*15bd0*/  LOP3.LUT R76, R73, 0x10, RZ, 0x3c, !PT ;  /* 0x00000010494c7812 */ /* 0x001fc600078e3cff */
[----:B------:R-:W-:Y:S04]  /*15be0*/  STS.U16 [R73+UR6+0x4000], R74 ;  /* 0x0040004a49007988 */ /* 0x000fe80008000406 */
[----:B------:R-:W-:Y:S04]  /*15bf0*/  STS.U16 [R73+UR6+0x4400], R11 ;  /* 0x0044000b49007988 */ /* 0x000fe80008000406 */
[----:B------:R-:W-:Y:S04]  /*15c00*/  STS.U16 [R73+UR6+0x4800], R19 ;  /* 0x0048001349007988 */ /* 0x000fe80008000406 */
[----:B------:R-:W-:Y:S04]  /*15c10*/  STS.U16 [R73+UR6+0x4c00], R27 ;  /* 0x004c001b49007988 */ /* 0x000fe80008000406 */
[----:B------:R-:W-:Y:S04]  /*15c20*/  STS.U16 [R73+UR6+0x5000], R37 ;  /* 0x0050002549007988 */ /* 0x000fe80008000406 */
[----:B------:R-:W-:Y:S04]  /*15c30*/  STS.U16 [R73+UR6+0x5400], R45 ;  /* 0x0054002d49007988 */ /* 0x000fe80008000406 */
[----:B------:R-:W-:Y:S04]  /*15c40*/  STS.U16 [R73+UR6+0x5800], R52 ;  /* 0x0058003449007988 */ /* 0x000fe80008000406 */
[----:B------:R-:W-:Y:S04]  /*15c50*/  STS.U16 [R73+UR6+0x5c00], R56 ;  /* 0x005c003849007988 */ /* 0x000fe80008000406 */
[----:B------:R-:W-:Y:S04]  /*15c60*/  STL [R1+0x12c], R81 ;  /* 0x00012c5101007387 */ /* 0x000fe80000100800 */
[----:B------:R-:W-:Y:S04]  /*15c70*/  STS.U16 [R76+UR6+0x4080], R4 ;  /* 0x004080044c007988 */ /* 0x000fe80008000406 */
[----:B------:R-:W-:Y:S04]  /*15c80*/  STL [R1+0x16c], R79 ;  /* 0x00016c4f01007387 */ /* 0x000fe80000100800 */
[----:B------:R-:W-:Y:S04]  /*15c90*/  STS.U16 [R76+UR6+0x4480], R12 ;  /* 0x0044800c4c007988 */ /* 0x000fe80008000406 */
[----:B------:R0:W-:Y:S04]  /*15ca0*/  STL [R1+0x118], R77 ;  /* 0x0001184d01007387 */ /* 0x0001e80000100800 */
[----:B------:R-:W-:Y:S04]  /*15cb0*/  STS.U16 [R76+UR6+0x4880], R20 ;  /* 0x004880144c007988 */ /* 0x000fe80008000406 */
[----:B------:R-:W-:Y:S01]  /*15cc0*/  STS.U16 [R76+UR6+0x4c80], R30 ;  /* 0x004c801e4c007988 */ /* 0x000fe20008000406 */
[----:B0-----:R-:W-:-:S03]  /*15cd0*/  LOP3.LUT R77, R73, 0x20, RZ, 0x3c, !PT ;  /* 0x00000020494d7812 */ /* 0x001fc600078e3cff */
[----:B------:R-:W-:Y:S04]  /*15ce0*/  STS.U16 [R76+UR6+0x5080], R38 ;  /* 0x005080264c007988 */ /* 0x000fe80008000406 */
[----:B------:R-:W-:Y:S04]  /*15cf0*/  STS.U16 [R76+UR6+0x5480], R46 ;  /* 0x0054802e4c007988 */ /* 0x000fe80008000406 */
[----:B------:R-:W-:Y:S04]  /*15d00*/  STS.U16 [R76+UR6+0x5880], R53 ;  /* 0x005880354c007988 */ /* 0x000fe80008000406 */
[----:B------:R0:W-:Y:S04]  /*15d10*/  STS.U16 [R76+UR6+0x5c80], R58 ;  /* 0x005c803a4c007988 */ /* 0x0001e80008000406 */
[----:B------:R-:W-:Y:S04]  /*15d20*/  STS.U16 [R77+UR6+0x4100], R5 ;  /* 0x004100054d007988 */ /* 0x000fe80008000406 */
[----:B------:R-:W-:Y:S01]  /*15d30*/  STS.U16 [R77+UR6+0x4500], R13 ;  /* 0x0045000d4d007988 */ /* 0x000fe20008000406 */
[----:B0-----:R-:W-:-:S03]  /*15d40*/  LOP3.LUT R76, R73, 0x30, RZ, 0x3c, !PT ;  /* 0x00000030494c7812 */ /* 0x001fc600078e3cff */
[----:B------:R-:W-:Y:S04]  /*15d50*/  STS.U16 [R77+UR6+0x4900], R21 ;  /* 0x004900154d007988 */ /* 0x000fe80008000406 */
[----:B------:R-:W-:Y:S04]  /*15d60*/  STS.U16 [R77+UR6+0x4d00], R31 ;  /* 0x004d001f4d007988 */ /* 0x000fe80008000406 */
        /* <DEDUP_REMOVED lines=13> */
[----:B------:R1:W-:Y:S04]  /*15e40*/  STS.U16 [R77+UR6+0x4200], R7 ;  /* 0x004200074d007988 */ /* 0x0003e80008000406 */
        /* <DEDUP_REMOVED lines=8> */
[----:B------:R-:W-:-:S03]  /*15ed0*/  LOP3.LUT R11, R73, 0x60, RZ, 0x3c, !PT ;  /* 0x00000060490b7812 */ /* 0x000fc600078e3cff */
[----:B------:R1:W-:Y:S04]  /*15ee0*/  STS.U16 [R76+UR6+0x4280], R8 ;  /* 0x004280084c007988 */ /* 0x0003e80008000406 */
[----:B------:R1:W-:Y:S04]  /*15ef0*/  STS.U16 [R76+UR6+0x4680], R16 ;  /* 0x004680104c007988 */ /* 0x0003e80008000406 */
[----:B------:R1:W-:Y:S04]  /*15f00*/  STS.U16 [R76+UR6+0x4a80], R24 ;  /* 0x004a80184c007988 */ /* 0x0003e80008000406 */
[----:B------:R1:W-:Y:S04]  /*15f10*/  STS.U16 [R76+UR6+0x4e80], R34 ;  /* 0x004e80224c007988 */ /* 0x0003e80008000406 */
[----:B------:R1:W-:Y:S04]  /*15f20*/  STS.U16 [R76+UR6+0x5280], R42 ;  /* 0x0052802a4c007988 */ /* 0x0003e80008000406 */
[----:B------:R1:W-:Y:S04]  /*15f30*/  STS.U16 [R76+UR6+0x5680], R50 ;  /* 0x005680324c007988 */ /* 0x0003e80008000406 */
[----:B------:R1:W-:Y:S04]  /*15f40*/  STS.U16 [R76+UR6+0x5a80], R60 ;  /* 0x005a803c4c007988 */ /* 0x0003e80008000406 */
[----:B--2---:R1:W-:Y:S01]  /*15f50*/  STS.U16 [R76+UR6+0x5e80], R64 ;  /* 0x005e80404c007988 */ /* 0x0043e20008000406 */
[----:B------:R-:W-:-:S03]  /*15f60*/  LOP3.LUT R4, R73, 0x70, RZ, 0x3c, !PT ;  /* 0x0000007049047812 */ /* 0x000fc600078e3cff */
[----:B------:R1:W-:Y:S04]  /*15f70*/  STS.U16 [R11+UR6+0x4300], R9 ;  /* 0x004300090b007988 */ /* 0x0003e80008000406 */
[----:B------:R1:W-:Y:S04]  /*15f80*/  STS.U16 [R11+UR6+0x4700], R17 ;  /* 0x004700110b007988 */ /* 0x0003e80008000406 */
[----:B------:R1:W-:Y:S04]  /*15f90*/  STS.U16 [R11+UR6+0x4b00], R25 ;  /* 0x004b00190b007988 */ /* 0x0003e80008000406 */
[----:B------:R1:W-:Y:S04]  /*15fa0*/  STS.U16 [R11+UR6+0x4f00], R35 ;  /* 0x004f00230b007988 */ /* 0x0003e80008000406 */
[----:B------:R1:W-:Y:S04]  /*15fb0*/  STS.U16 [R11+UR6+0x5300], R43 ;  /* 0x0053002b0b007988 */ /* 0x0003e80008000406 */
[----:B------:R1:W-:Y:S04]  /*15fc0*/  STS.U16 [R11+UR6+0x5700], R51 ;  /* 0x005700330b007988 */ /* 0x0003e80008000406 */
[----:B---3--:R1:W-:Y:S04]  /*15fd0*/  STS.U16 [R11+UR6+0x5b00], R63 ;  /* 0x005b003f0b007988 */ /* 0x0083e80008000406 */
[----:B----4-:R1:W-:Y:S04]  /*15fe0*/  STS.U16 [R11+UR6+0x5f00], R65 ;  /* 0x005f00410b007988 */ /* 0x0103e80008000406 */
        /* <DEDUP_REMOVED lines=9> */
[----:B0-----:R-:W0:Y:S02]  /*16080*/  FENCE.VIEW.ASYNC.S ;  /* 0x00000000000073c6 */ /* 0x001e240000000000 */
[----:B0-----:R-:W-:Y:S01]  /*16090*/  BAR.SYNC.DEFER_BLOCKING 0x0 ;  /* 0x0000000000007b1d */ /* 0x001fe20000010000 */
[----:B------:R-:W-:-:S04]  /*160a0*/  ULEA UR8, UR9, UR6, 0x3 ;  /* 0x0000000609087291 */ /* 0x000fc8000f8e18ff */
[----:B------:R-:W-:Y:S01]  /*160b0*/  UIADD3 UR8, UPT, UPT, UR8, 0x8000, URZ ;  /* 0x0000800008087890 */ /* 0x000fe2000fffe0ff */
[----:B------:R-:W-:-:S00]  /*160c0*/  MEMBAR.ALL.CTA ;  /* 0x0000000000007992 */ /* 0x000fc00000008000 */
[----:B------:R-:W-:Y:S06]  /*160d0*/  MEMBAR.ALL.GPU ;  /* 0x0000000000007992 */ /* 0x000fec000000a000 */
[----:B------:R-:W-:-:S00]  /*160e0*/  ERRBAR ;  /* 0x00000000000079ab */ /* 0x000fc00000000000 */
[----:B------:R-:W-:Y:S08]  /*160f0*/  CGAERRBAR ;  /* 0x00000000000075ab */ /* 0x000ff00000000000 */
[----:B------:R-:W-:Y:S06]  /*16100*/  UCGABAR_ARV ;  /* 0x00000000000079c7 */ /* 0x000fec0008000000 */
[----:B------:R-:W-:Y:S01]  /*16110*/  UCGABAR_WAIT ;  /* 0x0000000000007dc7 */ /* 0x000fe20008000000 */
[----:B------:R-:W-:Y:S01]  /*16120*/  CCTL.IVALL ;  /* 0x00000000ff00798f */ /* 0x000fe20002000000 */
[----:B-1----:R-:W-:Y:S05]  /*16130*/  @P0 BRA `(.L_x_16) ;  /* 0x00000000008c0947 */ /* 0x002fea0003800000 */
[----:B------:R-:W-:Y:S02]  /*16140*/  UIADD3 UR4, UPT, UPT, UR16, 0x88, URZ ;  /* 0x0000008810047890 */ /* 0x000fe4000fffe0ff */
[----:B------:R-:W-:Y:S02]  /*16150*/  UIADD3 UR34, UPT, UPT, UR16, 0x90, URZ ;  /* 0x0000009010227890 */ /* 0x000fe4000fffe0ff */
[----:B------:R-:W-:Y:S02]  /*16160*/  UIADD3 UR35, UPT, UPT, UR16, 0x98, URZ ;  /* 0x0000009810237890 */ /* 0x000fe4000fffe0ff */
[----:B------:R-:W-:Y:S02]  /*16170*/  UIADD3 UR40, UPT, UPT, UR16, 0xa0, URZ ;  /* 0x000000a010287890 */ /* 0x000fe4000fffe0ff */
[----:B------:R-:W-:Y:S02]  /*16180*/  UIADD3 UR41, UPT, UPT, UR16, 0xa8, URZ ;  /* 0x000000a810297890 */ /* 0x000fe4000fffe0ff */
[----:B------:R-:W-:Y:S01]  /*16190*/  UIADD3 UR46, UPT, UPT, UR16, 0xb0, URZ ;  /* 0x000000b0102e7890 */ /* 0x000fe2000fffe0ff */
[----:B------:R-:W-:Y:S01]  /*161a0*/  UMOV UR30, 0x0 ;  /* 0x00000000001e7882 */ /* 0x000fe20000000000 */
[----:B------:R-:W-:Y:S01]  /*161b0*/  UMOV UR31, 0x10200490 ;  /* 0x10200490001f7882 */ /* 0x000fe20000000000 */
[----:B------:R-:W-:Y:S01]  /*161c0*/  UMOV UR11, 0x40004040 ;  /* 0x40004040000b7882 */ /* 0x000fe20000000000 */
[----:B------:R-:W-:-:S02]  /*161d0*/  UIADD3 UR47, UPT, UPT, UR16, 0xb8, URZ ;  /* 0x000000b8102f7890 */ /* 0x000fc4000fffe0ff */
[----:B------:R0:W-:Y:S01]  /*161e0*/  UTCHMMA.2CTA tmem[UR17], gdesc[UR10], tmem[UR16], tmem[UR30], idesc[UR31], UPT ;  /* 0x00ff1e0a110079ea */ /* 0x0001e2000ba00010 */
[----:B------:R-:W-:Y:S01]  /*161f0*/  UMOV UR32, 0x0 ;  /* 0x0000000000207882 */ /* 0x000fe20000000000 */
[----:B------:R-:W-:Y:S01]  /*16200*/  UMOV UR33, 0x10200490 ;  /* 0x1020049000217882 */ /* 0x000fe20000000000 */
[----:B------:R-:W-:Y:S01]  /*16210*/  UMOV UR36, 0x0 ;  /* 0x0000000000247882 */ /* 0x000fe20000000000 */
[----:B------:R-:W-:Y:S01]  /*16220*/  UMOV UR37, 0x10200490 ;  /* 0x1020049000257882 */ /* 0x000fe20000000000 */
        /* <DEDUP_REMOVED lines=20> */
.L_x_16:
[----:B------:R-:W2:Y:S01]  /*16370*/  LDL R4, [R1+0x594] ;  /* 0x0005940001047983 */ /* 0x000ea20000100800 */
[----:B------:R-:W-:-:S04]  /*16380*/  UIADD3 UR9, UPT, UPT, UR9, 0x1, URZ ;  /* 0x0000000109097890 */ /* 0x000fc8000fffe0ff */
[----:B------:R-:W-:-:S04]  /*16390*/  UISETP.GT.AND UP1, UPT, UR9, 0x1, UPT ;  /* 0x000000010900788c */ /* 0x000fc8000bf24270 */
[----:B0-----:R-:W-:Y:S02]  /*163a0*/  USEL UR4, URZ, 0x1, !UP1 ;  /* 0x00000001ff047887 */ /* 0x001fe4000c800000 */
[----:B------:R-:W-:Y:S02]  /*163b0*/  USEL UR9, UR9, URZ, !UP1 ;  /* 0x000000ff09097287 */ /* 0x000fe4000c800000 */
[----:B------:R-:W-:-:S03]  /*163c0*/  ULOP3.LUT UR11, UR5, UR4, URZ, 0x3c, !UPT ;  /* 0x00000004050b7292 */ /* 0x000fc6000f8e3cff */
[----:B------:R-:W-:-:S04]  /*163d0*/  UMOV UR4, UR5 ;  /* 0x0000000500047c82 */ /* 0x000fc80008000000 */
[----:B------:R-:W-:Y:S01]  /*163e0*/  UMOV UR5, UR11 ;  /* 0x0000000b00057c82 */ /* 0x000fe20008000000 */
[----:B--2---:R-:W-:-:S13]  /*163f0*/  ISETP.NE.U32.AND P1, PT, R72, R4, PT ;  /* 0x000000044800720c */ /* 0x004fda0003f25070 */
[----:B------:R-:W-:Y:S05]  /*16400*/  @P1 BRA `(.L_x_17) ;  /* 0xffffff74006c1947 */ /* 0x000fea000383ffff */
.L_x_14:
[----:B------:R-:W0:Y:S01]  /*16410*/  LDC R4, c[0x0][0x3a0] ;  /* 0x0000e800ff047b82 */ /* 0x000e220000000800 */
[----:B------:R-:W1:Y:S01]  /*16420*/  LDCU UR5, c[0x0][0x3b8] ;  /* 0x00007700ff0577ac */ /* 0x000e620008000800 */
[----:B------:R-:W2:Y:S01]  /*16430*/  LDCU UR9, c[0x0][0x3b4] ;  /* 0x00007680ff0977ac */ /* 0x000ea20008000800 */
[----:B------:R-:W3:Y:S01]  /*16440*/  LDCU.128 UR20, c[0x0][0x390] ;  /* 0x00007200ff1477ac */ /* 0x000ee20008000c00 */
[----:B-1----:R-:W-:Y:S02]  /*16450*/  IMAD R133, R0, UR5, RZ ;  /* 0x0000000500857c24 */ /* 0x002fe4000f8e02ff */
[----:B0-----:R-:W-:-:S05]  /*16460*/  VIADD R4, R4, 0x7f ;  /* 0x0000007f04047836 */ /* 0x001fca0000000000 */
[----:B------:R-:W-:-:S13]  /*16470*/  ISETP.GE.AND P0, PT, R4, 0x80, PT ;  /* 0x000000800400780c */ /* 0x000fda0003f06270 */
[----:B--23--:R-:W-:Y:S05]  /*16480*/  @!P0 BRA `(.L_x_18) ;  /* 0x0000000000108947 */ /* 0x00cfea0003800000 */
[----:B------:R-:W-:-:S06]  /*16490*/  USHF.L.U32 UR4, UR4, 0x1f, URZ ;  /* 0x0000001f04047899 */ /* 0x000fcc00080006ff */
[----:B------:R-:W-:-:S04]  /*164a0*/  IMAD.U32 R2, RZ, RZ, UR4 ;  /* 0x00000004ff027e24 */ /* 0x000fc8000f8e00ff */
[----:B------:R-:W0:Y:S02]  /*164b0*/  SYNCS.PHASECHK.TRANS64.TRYWAIT P0, [UR8], R2 ;  /* 0x00000002ff0075a7 */ /* 0x000e240008001108 */
[----:B0-----:R-:W-:Y:S05]  /*164c0*/  @!P0 BRA `(.L_x_19) ;  /* 0x0000004000fc8947 */ /* 0x001fea0003800000 */
.L_x_18:
[----:B------:R-:W2:Y:S01]  /*164d0*/  LDL.LU R3, [R1+0x5b4] ;  /* 0x0005b40001037983 */ /* 0x000ea20000300800 */
[----:B------:R-:W-:Y:S01]  /*164e0*/  VIADD R134, R133, UR5 ;  /* 0x0000000585867c36 */ /* 0x000fe20008000000 */
[----:B------:R-:W0:Y:S01]  /*164f0*/  LDCU UR4, c[0x0][0x39c] ;  /* 0x00007380ff0477ac */ /* 0x000e220008000800 */
[----:B------:R-:W-:Y:S01]  /*16500*/  VIADD R2, R0, 0x1 ;  /* 0x0000000100027836 */ /* 0x000fe20000000000 */
[----:B------:R-:W-:Y:S01]  /*16510*/  BAR.SYNC.DEFER_BLOCKING 0x0 ;  /* 0x0000000000007b1d */ /* 0x000fe20000010000 */
[----:B------:R-:W-:Y:S02]  /*16520*/  VIADD R135, R134, UR5 ;  /* 0x0000000586877c36 */ /* 0x000fe40008000000 */
[C---:B------:R-:W-:Y:S02]  /*16530*/  VIADD R132, R0.reuse, 0x3 ;  /* 0x0000000300847836 */ /* 0x040fe40000000000 */
[----:B------:R-:W-:Y:S01]  /*16540*/  VIADD R136, R135, UR5 ;  /* 0x0000000587887c36 */ /* 0x000fe20008000000 */
[----:B------:R-:W1:Y:S01]  /*16550*/  LDCU UR8, c[0x0][0x39c] ;  /* 0x00007380ff0877ac */ /* 0x000e620008000800 */
[----:B------:R-:W-:-:S02]  /*16560*/  VIADD R138, R0, 0x2 ;  /* 0x00000002008a7836 */ /* 0x000fc40000000000 */
[----:B------:R-:W-:Y:S02]  /*16570*/  VIADD R137, R136, UR5 ;  /* 0x0000000588897c36 */ /* 0x000fe40008000000 */
[----:B------:R-:W-:Y:S02]  /*16580*/  VIADD R163, R0, 0x4 ;  /* 0x0000000400a37836 */ /* 0x000fe40000000000 */
[----:B------:R-:W-:-:S04]  /*16590*/  VIADD R139, R137, UR5 ;  /* 0x00000005898b7c36 */ /* 0x000fc80008000000 */
[----:B------:R-:W-:-:S04]  /*165a0*/  VIADD R141, R139, UR5 ;  /* 0x000000058b8d7c36 */ /* 0x000fc80008000000 */
[----:B------:R-:W-:Y:S01]  /*165b0*/  VIADD R143, R141, UR5 ;  /* 0x000000058d8f7c36 */ /* 0x000fe20008000000 */
[----:B------:R-:W3:Y:S02]  /*165c0*/  @!P2 SYNCS.CCTL.IV [UR6+0x8000] ;  /* 0x00800000ff00a9b1 */ /* 0x000ee40008000006 */
[----:B---3--:R-:W-:Y:S01]  /*165d0*/  BAR.SYNC.DEFER_BLOCKING 0x0 ;  /* 0x0000000000007b1d */ /* 0x008fe20000010000 */
[----:B------:R-:W-:-:S04]  /*165e0*/  VIADD R145, R143, UR5 ;  /* 0x000000058f917c36 */ /* 0x000fc80008000000 */
[----:B------:R-:W-:Y:S01]  /*165f0*/  VIADD R147, R145, UR5 ;  /* 0x0000000591937c36 */ /* 0x000fe20008000000 */
[----:B------:R-:W3:Y:S03]  /*16600*/  LDTM.x128 R4, tmem[UR7] ;  /* 0x00000007000479ee */ /* 0x000ee600083c0000 */
[----:B------:R-:W-:Y:S01]  /*16610*/  VIADD R149, R147, UR5 ;  /* 0x0000000593957c36 */ /* 0x000fe20008000000 */
[----:B------:R-:W4:Y:S03]  /*16620*/  LDCU UR7, c[0x0][0x39c] ;  /* 0x00007380ff0777ac */ /* 0x000f260008000800 */
[----:B------:R-:W-:-:S04]  /*16630*/  VIADD R151, R149, UR5 ;  /* 0x0000000595977c36 */ /* 0x000fc80008000000 */
[----:B------:R-:W-:-:S04]  /*16640*/  VIADD R153, R151, UR5 ;  /* 0x0000000597997c36 */ /* 0x000fc80008000000 */
[----:B------:R-:W-:Y:S01]  /*16650*/  VIADD R155, R153, UR5 ;  /* 0x00000005999b7c36 */ /* 0x000fe20008000000 */
[----:B------:R-:W5:Y:S03]  /*16660*/  @!P2 SYNCS.CCTL.IV [UR6+0x8008] ;  /* 0x00800800ff00a9b1 */ /* 0x000f660008000006 */
[----:B------:R-:W-:Y:S01]  /*16670*/  VIADD R157, R155, UR5 ;  /* 0x000000059b9d7c36 */ /* 0x000fe20008000000 */
[----:B------:R-:W-:Y:S01]  /*16680*/  NOP ;  /* 0x0000000000007918 */ /* 0x000fe20000000000 */
[----:B------:R-:W0:Y:S02]  /*16690*/  LDCU UR6, c[0x0][0x39c] ;  /* 0x00007380ff0677ac */ /* 0x000e240008000800 */
[----:B------:R-:W-:Y:S01]  /*166a0*/  VIADD R159, R157, UR5 ;  /* 0x000000059d9f7c36 */ /* 0x000fe20008000000 */
[----:B---3--:R3:W-:Y:S01]  /*166b0*/  STL [R1+0x5c8], R127 ;  /* 0x0005c87f01007387 */ /* 0x0087e20000100800 */
[----:B------:R-:W-:-:S02]  /*166c0*/  F2FP.BF16.F32.PACK_AB R4, R5, R4 ;  /* 0x000000040504723e */ /* 0x000fc400000010ff */
[----:B------:R-:W-:Y:S01]  /*166d0*/  VIADD R161, R159, UR5 ;  /* 0x000000059fa17c36 */ /* 0x000fe20008000000 */
[----:B------:R1:W-:Y:S04]  /*166e0*/  STL [R1+0x5c4], R128 ;  /* 0x0005c48001007387 */ /* 0x0003e80000100800 */
[----:B------:R0:W-:Y:S01]  /*166f0*/  STL [R1+0x5c0], R129 ;  /* 0x0005c08101007387 */ /* 0x0001e20000100800 */
[----:B---3--:R-:W-:-:S03]  /*16700*/  PRMT R127, R4, 0x7610, R127 ;  /* 0x00007610047f7816 */ /* 0x008fc6000000007f */
[----:B------:R3:W-:Y:S01]  /*16710*/  STL [R1+0x5bc], R130 ;  /* 0x0005bc8201007387 */ /* 0x0007e20000100800 */
[----:B-1----:R-:W-:-:S03]  /*16720*/  VIADD R128, R0, 0x5 ;  /* 0x0000000500807836 */ /* 0x002fc60000000000 */
[----:B------:R1:W-:Y:S01]  /*16730*/  STL [R1+0x5b8], R131 ;  /* 0x0005b88301007387 */ /* 0x0003e20000100800 */
[----:B0-----:R-:W-:Y:S02]  /*16740*/  PRMT R129, R127, 0x7610, R129 ;  /* 0x000076107f817816 */ /* 0x001fe40000000081 */
[----:B------:R-:W-:Y:S01]  /*16750*/  F2FP.BF16.F32.PACK_AB R6, R7, R6 ;  /* 0x000000060706723e */ /* 0x000fe200000010ff */
[----:B------:R-:W4:Y:S01]  /*16760*/  LDL.LU R127, [R1+0x5c8] ;  /* 0x0005c800017f7983 */ /* 0x000f220000300800 */
[----:B---3--:R-:W-:Y:S01]  /*16770*/  PRMT R130, R4, 0x7632, R130 ;  /* 0x0000763204827816 */ /* 0x008fe20000000082 */
[----:B-1----:R-:W-:-:S03]  /*16780*/  VIADD R131, R161, UR5 ;  /* 0x00000005a1837c36 */ /* 0x002fc60008000000 */
[----:B------:R-:W-:Y:S02]  /*16790*/  PRMT R7, R130, 0x7610, R7 ;  /* 0x0000761082077816 */ /* 0x000fe40000000007 */
[----:B------:R-:W-:Y:S02]  /*167a0*/  F2FP.BF16.F32.PACK_AB R8, R9, R8 ;  /* 0x000000080908723e */ /* 0x000fe400000010ff */
[----:B------:R-:W-:Y:S01]  /*167b0*/  F2FP.BF16.F32.PACK_AB R10, R11, R10 ;  /* 0x0000000a0b0a723e */ /* 0x000fe200000010ff */
[----:B------:R-:W-:Y:S01]  /*167c0*/  VIADD R9, R0, 0x9 ;  /* 0x0000000900097836 */ /* 0x000fe20000000000 */
[----:B------:R-:W-:Y:S02]  /*167d0*/  F2FP.BF16.F32.PACK_AB R12, R13, R12 ;  /* 0x0000000c0d0c723e */ /* 0x000fe400000010ff */
[----:B------:R-:W-:Y:S02]  /*167e0*/  F2FP.BF16.F32.PACK_AB R14, R15, R14 ;  /* 0x0000000e0f0e723e */ /* 0x000fe400000010ff */
[----:B------:R-:W-:-:S02]  /*167f0*/  F2FP.BF16.F32.PACK_AB R16, R17, R16 ;  /* 0x000000101110723e */ /* 0x000fc400000010ff */
[----:B------:R-:W-:Y:S02]  /*16800*/  F2FP.BF16.F32.PACK_AB R18, R19, R18 ;  /* 0x000000121312723e */ /* 0x000fe400000010ff */
[----:B------:R-:W-:Y:S02]  /*16810*/  F2FP.BF16.F32.PACK_AB R20, R21, R20 ;  /* 0x000000141514723e */ /* 0x000fe400000010ff */
[----:B------:R-:W-:-:S04]  /*16820*/  F2FP.BF16.F32.PACK_AB R22, R23, R22 ;  /* 0x000000161716723e */ /* 0x000fc800000010ff */
[----:B------:R-:W-:Y:S02]  /*16830*/  PRMT R11, R22, 0x7632, R11 ;  /* 0x00007632160b7816 */ /* 0x000fe4000000000b */
[----:B------:R-:W-:Y:S02]  /*16840*/  F2FP.BF16.F32.PACK_AB R24, R25, R24 ;  /* 0x000000181918723e */ /* 0x000fe400000010ff */
[----:B------:R-:W-:Y:S02]  /*16850*/  F2FP.BF16.F32.PACK_AB R26, R27, R26 ;  /* 0x0000001a1b1a723e */ /* 0x000fe400000010ff */
[----:B------:R-:W-:Y:S02]  /*16860*/  F2FP.BF16.F32.PACK_AB R28, R29, R28 ;  /* 0x0000001c1d1c723e */ /* 0x000fe400000010ff */
[C---:B--2---:R-:W-:Y:S01]  /*16870*/  ISETP.GE.AND P0, PT, R3.reuse, UR22, PT ;  /* 0x0000001603007c0c */ /* 0x044fe2000bf06270 */
[----:B------:R-:W-:-:S03]  /*16880*/  IMAD R3, R3, UR9, RZ ;  /* 0x0000000903037c24 */ /* 0x000fc6000f8e02ff */
[----:B------:R-:W-:Y:S02]  /*16890*/  ISETP.LT.AND P3, PT, R2, UR23, !P0 ;  /* 0x0000001702007c0c */ /* 0x000fe4000c761270 */
[C---:B------:R-:W-:Y:S02]  /*168a0*/  LEA R2, P5, R3.reuse, UR20, 0x1 ;  /* 0x0000001403027c11 */ /* 0x040fe4000f8a08ff */
[----:B------:R-:W-:Y:S02]  /*168b0*/  ISETP.LT.AND P4, PT, R132, UR23, !P0 ;  /* 0x0000001784007c0c */ /* 0x000fe4000c781270 */
[----:B------:R-:W-:Y:S02]  /*168c0*/  LEA.HI.X.SX32 R3, R3, UR21, 0x1, P5 ;  /* 0x0000001503037c11 */ /* 0x000fe4000a8f0eff */
[-C--:B------:R-:W-:Y:S02]  /*168d0*/  LEA R164, P5, R133, R2.reuse, 0x1 ;  /* 0x0000000285a47211 */ /* 0x080fe400078a08ff */
[----:B------:R-:W-:-:S02]  /*168e0*/  LEA R132, P6, R134, R2, 0x1 ;  /* 0x0000000286847211 */ /* 0x000fc400078c08ff */
[-C--:B------:R-:W-:Y:S02]  /*168f0*/  LEA.HI.X.SX32 R165, R133, R3.reuse, 0x1, P5 ;  /* 0x0000000385a57211 */ /* 0x080fe400028f0eff */
[-C--:B------:R-:W-:Y:S02]  /*16900*/  LEA.HI.X.SX32 R133, R134, R3.reuse, 0x1, P6 ;  /* 0x0000000386857211 */ /* 0x080fe400030f0eff */
[CC--:B------:R-:W-:Y:S02]  /*16910*/  LEA R4, P5, R135.reuse, R2.reuse, 0x1 ;  /* 0x0000000287047211 */ /* 0x0c0fe400078a08ff */
[C---:B------:R-:W-:Y:S02]  /*16920*/  LEA R134, P6, R136.reuse, R2, 0x1 ;  /* 0x0000000288867211 */ /* 0x040fe400078c08ff */
[-C--:B------:R-:W-:Y:S02]  /*16930*/  LEA.HI.X.SX32 R5, R135, R3.reuse, 0x1, P5 ;  /* 0x0000000387057211 */ /* 0x080fe400028f0eff */
[----:B------:R-:W-:-:S02]  /*16940*/  LEA.HI.X.SX32 R135, R136, R3, 0x1, P6 ;  /* 0x0000000388877211 */ /* 0x000fc400030f0eff */
[-C--:B------:R-:W-:Y:S02]  /*16950*/  LEA R140, P6, R141, R2.reuse, 0x1 ;  /* 0x000000028d8c7211 */ /* 0x080fe400078c08ff */
[----:B------:R-:W-:Y:S02]  /*16960*/  ISETP.LT.AND P1, PT, R138, UR23, !P0 ;  /* 0x000000178a007c0c */ /* 0x000fe4000c721270 */
[-C--:B------:R-:W-:Y:S02]  /*16970*/  LEA R138, P2, R139, R2.reuse, 0x1 ;  /* 0x000000028b8a7211 */ /* 0x080fe400078408ff */
[-C--:B------:R-:W-:Y:S02]  /*16980*/  LEA R136, P5, R137, R2.reuse, 0x1 ;  /* 0x0000000289887211 */ /* 0x080fe400078a08ff */
[----:B------:R-:W-:Y:S02]  /*16990*/  LEA.HI.X.SX32 R141, R141, R3, 0x1, P6 ;  /* 0x000000038d8d7211 */ /* 0x000fe400030f0eff */
[----:B------:R-:W-:-:S02]  /*169a0*/  LEA R146, P6, R147, R2, 0x1 ;  /* 0x0000000293927211 */ /* 0x000fc400078c08ff */
[-C--:B------:R-:W-:Y:S02]  /*169b0*/  LEA.HI.X.SX32 R139, R139, R3.reuse, 0x1, P2 ;  /* 0x000000038b8b7211 */ /* 0x080fe400010f0eff */
[-C--:B------:R-:W-:Y:S02]  /*169c0*/  LEA.HI.X.SX32 R137, R137, R3.reuse, 0x1, P5 ;  /* 0x0000000389897211 */ /* 0x080fe400028f0eff */
        /* <DEDUP_REMOVED lines=12> */
[----:B------:R-:W-:Y:S02]  /*16a90*/  ISETP.LT.AND P2, PT, R0, UR23, !P0 ;  /* 0x0000001700007c0c */ /* 0x000fe4000c741270 */
[-C--:B------:R-:W-:Y:S02]  /*16aa0*/  LEA R154, P5, R155, R2.reuse, 0x1 ;  /* 0x000000029b9a7211 */ /* 0x080fe400078a08ff */
[----:B------:R-:W-:Y:S02]  /*16ab0*/  LEA.HI.X.SX32 R157, R157, R3, 0x1, P6 ;  /* 0x000000039d9d7211 */ /* 0x000fe400030f0eff */
[----:B------:R-:W-:-:S02]  /*16ac0*/  LEA R158, P6, R159, R2, 0x1 ;  /* 0x000000029f9e7211 */ /* 0x000fc400078c08ff */
[-C--:B------:R-:W-:Y:S02]  /*16ad0*/  LEA.HI.X.SX32 R155, R155, R3.reuse, 0x1, P5 ;  /* 0x000000039b9b7211 */ /* 0x080fe400028f0eff */
[-C--:B------:R-:W-:Y:S02]  /*16ae0*/  LEA R160, P5, R161, R2.reuse, 0x1 ;  /* 0x00000002a1a07211 */ /* 0x080fe400078a08ff */
[-C--:B------:R-:W-:Y:S02]  /*16af0*/  LEA.HI.X.SX32 R159, R159, R3.reuse, 0x1, P6 ;  /* 0x000000039f9f7211 */ /* 0x080fe400030f0eff */
[----:B------:R-:W-:Y:S02]  /*16b00*/  LEA R162, P6, R131, R2, 0x1 ;  /* 0x0000000283a27211 */ /* 0x000fe400078c08ff */
[-C--:B------:R-:W-:Y:S02]  /*16b10*/  LEA.HI.X.SX32 R161, R161, R3.reuse, 0x1, P5 ;  /* 0x00000003a1a17211 */ /* 0x080fe400028f0eff */
[----:B------:R-:W-:Y:S01]  /*16b20*/  ISETP.LT.AND P5, PT, R163, UR23, !P0 ;  /* 0x00000017a3007c0c */ /* 0x000fe2000c7a1270 */
[----:B------:R0:W-:Y:S01]  /*16b30*/  @P2 STG.E.U16 desc[UR14][R164.64], R129 ;  /* 0x00000081a4002986 */ /* 0x0001e2000c10150e */
[----:B------:R-:W-:-:S02]  /*16b40*/  LEA.HI.X.SX32 R163, R131, R3, 0x1, P6 ;  /* 0x0000000383a37211 */ /* 0x000fc400030f0eff */
[----:B------:R-:W-:Y:S01]  /*16b50*/  ISETP.LT.AND P6, PT, R128, UR23, !P0 ;  /* 0x0000001780007c0c */ /* 0x000fe2000c7c1270 */
[----:B------:R-:W-:Y:S04]  /*16b60*/  @P3 STG.E.U16 desc[UR14][R132.64], R7 ;  /* 0x0000000784003986 */ /* 0x000fe8000c10150e */
[----:B------:R1:W-:Y:S01]  /*16b70*/  @P1 STG.E.U16 desc[UR14][R4.64], R6 ;  /* 0x0000000604001986 */ /* 0x0003e2000c10150e */
[C---:B0-----:R-:W-:Y:S01]  /*16b80*/  VIADD R165, R0.reuse, 0x6 ;  /* 0x0000000600a57836 */ /* 0x041fe20000000000 */
[----:B------:R-:W-:Y:S01]  /*16b90*/  F2FP.BF16.F32.PACK_AB R30, R31, R30 ;  /* 0x0000001e1f1e723e */ /* 0x000fe200000010ff */
[----:B------:R-:W-:Y:S01]  /*16ba0*/  VIADD R164, R0, 0x7 ;  /* 0x0000000700a47836 */ /* 0x000fe20000000000 */
[----:B------:R-:W-:Y:S01]  /*16bb0*/  F2FP.BF16.F32.PACK_AB R32, R33, R32 ;  /* 0x000000202120723e */ /* 0x000fe200000010ff */
[----:B------:R-:W2:Y:S01]  /*16bc0*/  LDL.LU R128, [R1+0x5c4] ;  /* 0x0005c40001807983 */ /* 0x000ea20000300800 */
[----:B------:R-:W-:-:S02]  /*16bd0*/  ISETP.LT.AND P2, PT, R165, UR23, !P0 ;  /* 0x00000017a5007c0c */ /* 0x000fc4000c741270 */
[----:B-1----:R-:W-:Y:S01]  /*16be0*/  PRMT R5, R6, 0x7632, R5 ;  /* 0x0000763206057816 */ /* 0x002fe20000000005 */
[----:B------:R-:W-:Y:S01]  /*16bf0*/  VIADD R4, R0, 0xb ;  /* 0x0000000b00047836 */ /* 0x000fe20000000000 */
[----:B------:R-:W-:Y:S01]  /*16c00*/  PRMT R6, R8, 0x7632, R6 ;  /* 0x0000763208067816 */ /* 0x000fe20000000006 */
[----:B------:R-:W-:Y:S01]  /*16c10*/  VIADD R7, R0, 0x8 ;  /* 0x0000000800077836 */ /* 0x000fe20000000000 */
[----:B------:R-:W-:Y:S01]  /*16c20*/  ISETP.LT.AND P3, PT, R164, UR23, !P0 ;  /* 0x00000017a4007c0c */ /* 0x000fe2000c761270 */
[----:B------:R0:W-:Y:S04]  /*16c30*/  @P4 STG.E.U16 desc[UR14][R134.64], R5 ;  /* 0x0000000586004986 */ /* 0x0001e8000c10150e */
[----:B------:R-:W-:Y:S04]  /*16c40*/  @P5 STG.E.U16 desc[UR14][R136.64], R8 ;  /* 0x0000000888005986 */ /* 0x000fe8000c10150e */
[----:B------:R1:W-:Y:S01]  /*16c50*/  @P6 STG.E.U16 desc[UR14][R138.64], R6 ;  /* 0x000000068a006986 */ /* 0x0003e2000c10150e */
[----:B------:R-:W-:Y:S01]  /*16c60*/  ISETP.LT.AND P6, PT, R4, UR23, !P0 ;  /* 0x0000001704007c0c */ /* 0x000fe2000c7c1270 */
[----:B------:R-:W-:Y:S01]  /*16c70*/  VIADD R4, R0, 0xc ;  /* 0x0000000c00047836 */ /* 0x000fe20000000000 */
[----:B------:R-:W-:Y:S01]  /*16c80*/  ISETP.LT.AND P1, PT, R7, UR23, !P0 ;  /* 0x0000001707007c0c */ /* 0x000fe2000c721270 */
[----:B------:R-:W-:Y:S01]  /*16c90*/  @P2 STG.E.U16 desc[UR14][R140.64], R10 ;  /* 0x0000000a8c002986 */ /* 0x000fe2000c10150e */
[----:B0-----:R-:W-:-:S02]  /*16ca0*/  PRMT R5, R10, 0x7632, R5 ;  /* 0x000076320a057816 */ /* 0x001fc40000000005 */
[----:B------:R-:W-:Y:S01]  /*16cb0*/  ISETP.LT.AND P2, PT, R4, UR23, !P0 ;  /* 0x0000001704007c0c */ /* 0x000fe2000c741270 */
[C---:B------:R-:W-:Y:S01]  /*16cc0*/  VIADD R4, R0.reuse, 0xd ;  /* 0x0000000d00047836 */ /* 0x040fe20000000000 */
[----:B------:R-:W-:Y:S01]  /*16cd0*/  ISETP.LT.AND P4, PT, R9, UR23, !P0 ;  /* 0x0000001709007c0c */ /* 0x000fe2000c781270 */
[----:B------:R-:W-:Y:S01]  /*16ce0*/  VIADD R7, R0, 0xa ;  /* 0x0000000a00077836 */ /* 0x000fe20000000000 */
[----:B------:R-:W-:Y:S02]  /*16cf0*/  @P3 STG.E.U16 desc[UR14][R142.64], R5 ;  /* 0x000000058e003986 */ /* 0x000fe4000c10150e */
[----:B------:R-:W-:Y:S01]  /*16d00*/  ISETP.LT.AND P3, PT, R4, UR23, !P0 ;  /* 0x0000001704007c0c */ /* 0x000fe2000c761270 */
[----:B------:R-:W-:Y:S01]  /*16d10*/  VIADD R4, R0, 0xe ;  /* 0x0000000e00047836 */ /* 0x000fe20000000000 */
[----:B------:R-:W-:Y:S01]  /*16d20*/  ISETP.LT.AND P5, PT, R7, UR23, !P0 ;  /* 0x0000001707007c0c */ /* 0x000fe2000c7a1270 */
[----:B------:R-:W-:Y:S01]  /*16d30*/  @P1 STG.E.U16 desc[UR14][R144.64], R12 ;  /* 0x0000000c90001986 */ /* 0x000fe2000c10150e */
[----:B-1----:R-:W-:-:S02]  /*16d40*/  PRMT R6, R12, 0x7632, R6 ;  /* 0x000076320c067816 */ /* 0x002fc40000000006 */
[----:B------:R-:W-:Y:S01]  /*16d50*/  ISETP.LT.AND P1, PT, R4, UR23, !P0 ;  /* 0x0000001704007c0c */ /* 0x000fe2000c721270 */
[----:B------:R-:W-:Y:S01]  /*16d60*/  VIADD R4, R0, 0xf ;  /* 0x0000000f00047836 */ /* 0x000fe20000000000 */
[----:B------:R-:W-:Y:S01]  /*16d70*/  F2FP.BF16.F32.PACK_AB R34, R35, R34 ;  /* 0x000000222322723e */ /* 0x000fe200000010ff */
[----:B------:R0:W-:Y:S03]  /*16d80*/  @P4 STG.E.U16 desc[UR14][R146.64], R6 ;  /* 0x0000000692004986 */ /* 0x0001e6000c10150e */
[----:B------:R-:W-:Y:S01]  /*16d90*/  ISETP.LT.AND P4, PT, R4, UR23, !P0 ;  /* 0x0000001704007c0c */ /* 0x000fe2000c781270 */
[----:B------:R-:W-:Y:S01]  /*16da0*/  VIADD R4, R0, 0x10 ;  /* 0x0000001000047836 */ /* 0x000fe20000000000 */
[----:B------:R-:W-:Y:S01]  /*16db0*/  PRMT R7, R14, 0x7632, R7 ;  /* 0x000076320e077816 */ /* 0x000fe20000000007 */
[----:B------:R-:W-:Y:S03]  /*16dc0*/  @P5 STG.E.U16 desc[UR14][R148.64], R14 ;  /* 0x0000000e94005986 */ /* 0x000fe6000c10150e */
[----:B------:R-:W-:Y:S01]  /*16dd0*/  ISETP.LT.AND P5, PT, R4, UR23, !P0 ;  /* 0x0000001704007c0c */ /* 0x000fe2000c7a1270 */
[----:B------:R-:W-:Y:S01]  /*16de0*/  VIADD R4, R0, 0x11 ;  /* 0x0000001100047836 */ /* 0x000fe20000000000 */
[----:B------:R1:W-:Y:S04]  /*16df0*/  @P6 STG.E.U16 desc[UR14][R150.64], R7 ;  /* 0x0000000796006986 */ /* 0x0003e8000c10150e */
[----:B------:R-:W-:Y:S01]  /*16e00*/  ISETP.LT.AND P6, PT, R4, UR23, !P0 ;  /* 0x0000001704007c0c */ /* 0x000fe2000c7c1270 */
[----:B------:R-:W-:Y:S01]  /*16e10*/  VIADD R4, R0, 0x12 ;  /* 0x0000001200047836 */ /* 0x000fe20000000000 */
[----:B------:R-:W-:Y:S01]  /*16e20*/  @P2 STG.E.U16 desc[UR14][R152.64], R16 ;  /* 0x0000001098002986 */ /* 0x000fe2000c10150e */
[----:B0-----:R-:W-:Y:S01]  /*16e30*/  PRMT R6, R16, 0x7632, R6 ;  /* 0x0000763210067816 */ /* 0x001fe20000000006 */
[----:B------:R-:W-:-:S02]  /*16e40*/  VIADD R5, R0, 0x13 ;  /* 0x0000001300057836 */ /* 0x000fc40000000000 */
[----:B------:R-:W-:Y:S01]  /*16e50*/  ISETP.LT.AND P2, PT, R4, UR4, !P0 ;  /* 0x0000000404007c0c */ /* 0x000fe2000c741270 */
[----:B------:R-:W0:Y:S01]  /*16e60*/  LDCU UR4, c[0x0][0x39c] ;  /* 0x00007380ff0477ac */ /* 0x000e220008000800 */
[----:B------:R-:W-:Y:S01]  /*16e70*/  VIADD R4, R0, 0x14 ;  /* 0x0000001400047836 */ /* 0x000fe20000000000 */
[----:B------:R3:W-:Y:S01]  /*16e80*/  @P3 STG.E.U16 desc[UR14][R154.64], R6 ;  /* 0x000000069a003986 */ /* 0x0007e2000c10150e */
[----:B------:R-:W-:Y:S01]  /*16e90*/  ISETP.LT.AND P3, PT, R5, UR6, !P0 ;  /* 0x0000000605007c0c */ /* 0x000fe2000c761270 */
[----:B------:R-:W5:Y:S01]  /*16ea0*/  LDCU UR6, c[0x0][0x39c] ;  /* 0x00007380ff0677ac */ /* 0x000f620008000800 */
[----:B-1----:R-:W-:Y:S01]  /*16eb0*/  PRMT R7, R18, 0x7632, R7 ;  /* 0x0000763212077816 */ /* 0x002fe20000000007 */
[----:B------:R-:W-:Y:S01]  /*16ec0*/  @P1 STG.E.U16 desc[UR14][R156.64], R18 ;  /* 0x000000129c001986 */ /* 0x000fe2000c10150e */
[----:B----4-:R-:W-:Y:S01]  /*16ed0*/  ISETP.LT.AND P1, PT, R4, UR7, !P0 ;  /* 0x0000000704007c0c */ /* 0x010fe2000c721270 */
[----:B------:R-:W-:Y:S01]  /*16ee0*/  VIADD R4, R0, 0x15 ;  /* 0x0000001500047836 */ /* 0x000fe20000000000 */
[----:B------:R-:W-:Y:S01]  /*16ef0*/  PRMT R9, R20, 0x7632, R9 ;  /* 0x0000763214097816 */ /* 0x000fe20000000009 */
[----:B------:R-:W-:Y:S01]  /*16f00*/  VIADD R5, R131, UR5 ;  /* 0x0000000583057c36 */ /* 0x000fe20008000000 */
[----:B------:R-:W-:Y:S01]  /*16f10*/  @P4 STG.E.U16 desc[UR14][R158.64], R7 ;  /* 0x000000079e004986 */ /* 0x000fe2000c10150e */
[----:B------:R-:W1:Y:S01]  /*16f20*/  LDCU UR7, c[0x0][0x39c] ;  /* 0x00007380ff0777ac */ /* 0x000e620008000800 */
[----:B------:R-:W-:Y:S01]  /*16f30*/  ISETP.LT.AND P4, PT, R4, UR8, !P0 ;  /* 0x0000000804007c0c */ /* 0x000fe2000c781270 */
[----:B---3--:R-:W-:Y:S01]  /*16f40*/  VIADD R6, R0, 0x16 ;  /* 0x0000001600067836 */ /* 0x008fe20000000000 */
[----:B------:R-:W-:Y:S01]  /*16f50*/  @P5 STG.E.U16 desc[UR14][R160.64], R20 ;  /* 0x00000014a0005986 */ /* 0x000fe2000c10150e */
[C---:B------:R-:W-:Y:S01]  /*16f60*/  LEA R4, P5, R5.reuse, R2, 0x1 ;  /* 0x0000000205047211 */ /* 0x040fe200078a08ff */
[----:B------:R-:W-:-:S02]  /*16f70*/  VIADD R8, R5, UR5 ;  /* 0x0000000505087c36 */ /* 0x000fc40008000000 */
[----:B------:R3:W-:Y:S01]  /*16f80*/  @P6 STG.E.U16 desc[UR14][R162.64], R9 ;  /* 0x00000009a2006986 */ /* 0x0007e2000c10150e */
[----:B0-----:R-:W-:Y:S01]  /*16f90*/  ISETP.LT.AND P6, PT, R6, UR4, !P0 ;  /* 0x0000000406007c0c */ /* 0x001fe2000c7c1270 */
[----:B------:R-:W0:Y:S01]  /*16fa0*/  LDCU UR4, c[0x0][0x39c] ;  /* 0x00007380ff0477ac */ /* 0x000e220008000800 */
[----:B------:R-:W-:Y:S01]  /*16fb0*/  LEA.HI.X.SX32 R5, R5, R3, 0x1, P5 ;  /* 0x0000000305057211 */ /* 0x000fe200028f0eff */
[----:B------:R-:W2:Y:S01]  /*16fc0*/  LDL.LU R129, [R1+0x5c0] ;  /* 0x0005c00001817983 */ /* 0x000ea20000300800 */
[----:B------:R-:W-:-:S03]  /*16fd0*/  LEA R6, P5, R8, R2, 0x1 ;  /* 0x0000000208067211 */ /* 0x000fc600078a08ff */
[----:B------:R4:W-:Y:S01]  /*16fe0*/  @P2 STG.E.U16 desc[UR14][R4.64], R22 ;  /* 0x0000001604002986 */ /* 0x0009e2000c10150e */
[----:B---3--:R-:W-:Y:S01]  /*16ff0*/  VIADD R9, R0, 0x17 ;  /* 0x0000001700097836 */ /* 0x008fe20000000000 */
[----:B------:R-:W-:Y:S01]  /*17000*/  LEA.HI.X.SX32 R7, R8, R3, 0x1, P5 ;  /* 0x0000000308077211 */ /* 0x000fe200028f0eff */
[----:B------:R-:W-:Y:S01]  /*17010*/  VIADD R12, R0, 0x1c ;  /* 0x0000001c000c7836 */ /* 0x000fe20000000000 */
[----:B------:R-:W-:Y:S01]  /*17020*/  F2FP.BF16.F32.PACK_AB R36, R37, R36 ;  /* 0x000000242524723e */ /* 0x000fe200000010ff */
[----:B------:R-:W3:Y:S01]  /*17030*/  LDL.LU R130, [R1+0x5bc] ;  /* 0x0005bc0001827983 */ /* 0x000ee20000300800 */
[----:B-----5:R-:W-:Y:S01]  /*17040*/  ISETP.LT.AND P2, PT, R9, UR6, !P0 ;  /* 0x0000000609007c0c */ /* 0x020fe2000c741270 */
[----:B------:R-:W-:Y:S01]  /*17050*/  VIADD R9, R8, UR5 ;  /* 0x0000000508097c36 */ /* 0x000fe20008000000 */
[----:B------:R-:W5:Y:S01]  /*17060*/  LDCU UR6, c[0x0][0x39c] ;  /* 0x00007380ff0677ac */ /* 0x000f620008000800 */
[----:B------:R1:W-:Y:S01]  /*17070*/  @P3 STG.E.U16 desc[UR14][R6.64], R11 ;  /* 0x0000000b06003986 */ /* 0x0003e2000c10150e */
[----:B----4-:R-:W-:-:S02]  /*17080*/  VIADD R4, R0, 0x18 ;  /* 0x0000001800047836 */ /* 0x010fc40000000000 */
[C---:B------:R-:W-:Y:S01]  /*17090*/  LEA R8, P3, R9.reuse, R2, 0x1 ;  /* 0x0000000209087211 */ /* 0x040fe200078608ff */
[----:B------:R-:W-:Y:S01]  /*170a0*/  VIADD R10, R9, UR5 ;  /* 0x00000005090a7c36 */ /* 0x000fe20008000000 */
[----:B------:R-:W-:Y:S01]  /*170b0*/  F2FP.BF16.F32.PACK_AB R38, R39, R38 ;  /* 0x000000262726723e */ /* 0x000fe200000010ff */
[----:B------:R-:W-:Y:S01]  /*170c0*/  VIADD R5, R0, 0x19 ;  /* 0x0000001900057836 */ /* 0x000fe20000000000 */
[-C--:B------:R-:W-:Y:S01]  /*170d0*/  LEA.HI.X.SX32 R9, R9, R3.reuse, 0x1, P3 ;  /* 0x0000000309097211 */ /* 0x080fe200018f0eff */
[----:B------:R-:W3:Y:S01]  /*170e0*/  LDL.LU R131, [R1+0x5b8] ;  /* 0x0005b80001837983 */ /* 0x000ee20000300800 */
[----:B0-----:R-:W-:Y:S01]  /*170f0*/  ISETP.LT.AND P3, PT, R4, UR4, !P0 ;  /* 0x0000000404007c0c */ /* 0x001fe2000c761270 */
[----:B------:R-:W0:Y:S01]  /*17100*/  LDCU UR4, c[0x0][0x39c] ;  /* 0x00007380ff0477ac */ /* 0x000e220008000800 */
[----:B------:R-:W-:Y:S01]  /*17110*/  LEA R4, P5, R10, R2, 0x1 ;  /* 0x000000020a047211 */ /* 0x000fe200078a08ff */
[----:B------:R-:W-:Y:S01]  /*17120*/  @P1 STG.E.U16 desc[UR14][R8.64], R24 ;  /* 0x0000001808001986 */ /* 0x000fe2000c10150e */
[----:B-1----:R-:W-:Y:S01]  /*17130*/  ISETP.LT.AND P1, PT, R5, UR7, !P0 ;  /* 0x0000000705007c0c */ /* 0x002fe2000c721270 */
[----:B------:R-:W-:Y:S01]  /*17140*/  VIADD R6, R0, 0x1a ;  /* 0x0000001a00067836 */ /* 0x000fe20000000000 */
[C---:B------:R-:W-:Y:S01]  /*17150*/  LEA.HI.X.SX32 R5, R10.reuse, R3, 0x1, P5 ;  /* 0x000000030a057211 */ /* 0x040fe200028f0eff */
[----:B------:R-:W-:Y:S01]  /*17160*/  VIADD R10, R10, UR5 ;  /* 0x000000050a0a7c36 */ /* 0x000fe20008000000 */
[----:B------:R-:W-:Y:S01]  /*17170*/  PRMT R7, R24, 0x7632, R7 ;  /* 0x0000763218077816 */ /* 0x000fe20000000007 */
[----:B------:R-:W1:Y:S01]  /*17180*/  LDCU UR7, c[0x0][0x39c] ;  /* 0x00007380ff0777ac */ /* 0x000e620008000800 */
[----:B-----5:R-:W-:Y:S01]  /*17190*/  ISETP.LT.AND P5, PT, R6, UR6, !P0 ;  /* 0x0000000606007c0c */ /* 0x020fe2000c7a1270 */
[----:B------:R-:W-:-:S02]  /*171a0*/  VIADD R11, R10, UR5 ;  /* 0x000000050a0b7c36 */ /* 0x000fc40008000000 */
[----:B------:R4:W-:Y:S01]  /*171b0*/  @P4 STG.E.U16 desc[UR14][R4.64], R7 ;  /* 0x0000000704004986 */ /* 0x0009e2000c10150e */
[CC--:B------:R-:W-:Y:S01]  /*171c0*/  LEA R6, P4, R10.reuse, R2.reuse, 0x1 ;  /* 0x000000020a067211 */ /* 0x0c0fe200078808ff */
[----:B------:R-:W5:Y:S03]  /*171d0*/  LDCU UR6, c[0x0][0x39c] ;  /* 0x00007380ff0677ac */ /* 0x000f660008000800 */
[-C--:B----4-:R-:W-:Y:S02]  /*171e0*/  LEA.HI.X.SX32 R7, R10, R3.reuse, 0x1, P4 ;  /* 0x000000030a077211 */ /* 0x090fe400020f0eff */
[CC--:B------:R-:W-:Y:S01]  /*171f0*/  LEA R8, P4, R11.reuse, R2.reuse, 0x1 ;  /* 0x000000020b087211 */ /* 0x0c0fe200078808ff */
[----:B------:R-:W-:Y:S01]  /*17200*/  VIADD R10, R0, 0x1b ;  /* 0x0000001b000a7836 */ /* 0x000fe20000000000 */
[----:B------:R-:W-:Y:S02]  /*17210*/  PRMT R5, R26, 0x7632, R5 ;  /* 0x000076321a057816 */ /* 0x000fe40000000005 */
[C---:B------:R-:W-:Y:S01]  /*17220*/  LEA.HI.X.SX32 R9, R11.reuse, R3, 0x1, P4 ;  /* 0x000000030b097211 */ /* 0x040fe200020f0eff */
[----:B------:R-:W-:Y:S01]  /*17230*/  VIADD R11, R11, UR5 ;  /* 0x000000050b0b7c36 */ /* 0x000fe20008000000 */
[----:B------:R4:W-:Y:S01]  /*17240*/  @P6 STG.E.U16 desc[UR14][R6.64], R26 ;  /* 0x0000001a06006986 */ /* 0x0009e2000c10150e */
[----:B0-----:R-:W-:Y:S01]  /*17250*/  ISETP.LT.AND P4, PT, R10, UR4, !P0 ;  /* 0x000000040a007c0c */ /* 0x001fe2000c781270 */
[----:B------:R-:W0:Y:S02]  /*17260*/  LDCU UR4, c[0x0][0x39c] ;  /* 0x00007380ff0477ac */ /* 0x000e240008000800 */
[----:B------:R1:W-:Y:S01]  /*17270*/  @P2 STG.E.U16 desc[UR14][R8.64], R5 ;  /* 0x0000000508002986 */ /* 0x0003e2000c10150e */
[C---:B------:R-:W-:Y:S01]  /*17280*/  LEA R4, P2, R11.reuse, R2, 0x1 ;  /* 0x000000020b047211 */ /* 0x040fe200078408ff */
[----:B------:R-:W-:-:S02]  /*17290*/  VIADD R10, R11, UR5 ;  /* 0x000000050b0a7c36 */ /* 0x000fc40008000000 */
[----:B----4-:R-:W-:-:S03]  /*172a0*/  VIADD R7, R0, 0x1d ;  /* 0x0000001d00077836 */ /* 0x010fc60000000000 */
[----:B------:R-:W-:Y:S02]  /*172b0*/  LEA R6, P6, R10, R2, 0x1 ;  /* 0x000000020a067211 */ /* 0x000fe400078c08ff */
[-C--:B-1----:R-:W-:Y:S02]  /*172c0*/  LEA.HI.X.SX32 R5, R11, R3.reuse, 0x1, P2 ;  /* 0x000000030b057211 */ /* 0x082fe400010f0eff */
[----:B-----5:R-:W-:Y:S01]  /*172d0*/  ISETP.LT.AND P2, PT, R12, UR6, !P0 ;  /* 0x000000060c007c0c */ /* 0x020fe2000c741270 */
[----:B------:R-:W1:Y:S02]  /*172e0*/  LDCU UR6, c[0x0][0x39c] ;  /* 0x00007380ff0677ac */ /* 0x000e640008000800 */
[----:B------:R4:W-:Y:S01]  /*172f0*/  @P3 STG.E.U16 desc[UR14][R4.64], R28 ;  /* 0x0000001c04003986 */ /* 0x0009e2000c10150e */
[----:B------:R-:W-:Y:S01]  /*17300*/  ISETP.LT.AND P3, PT, R7, UR7, !P0 ;  /* 0x0000000707007c0c */ /* 0x000fe2000c761270 */
[----:B------:R-:W-:Y:S01]  /*17310*/  VIADD R9, R0, 0x1e ;  /* 0x0000001e00097836 */ /* 0x000fe20000000000 */
[C---:B------:R-:W-:Y:S01]  /*17320*/  LEA.HI.X.SX32 R7, R10.reuse, R3, 0x1, P6 ;  /* 0x000000030a077211 */ /* 0x040fe200030f0eff */
[----:B------:R-:W-:Y:S01]  /*17330*/  VIADD R10, R10, UR5 ;  /* 0x000000050a0a7c36 */ /* 0x000fe20008000000 */
[----:B------:R-:W5:Y:S01]  /*17340*/  LDCU UR7, c[0x0][0x39c] ;  /* 0x00007380ff0777ac */ /* 0x000f620008000800 */
[----:B----4-:R-:W-:-:S03]  /*17350*/  PRMT R5, R28, 0x7632, R5 ;  /* 0x000076321c057816 */ /* 0x010fc60000000005 */
[C---:B------:R-:W-:Y:S02]  /*17360*/  LEA R8, P6, R10.reuse, R2, 0x1 ;  /* 0x000000020a087211 */ /* 0x040fe400078c08ff */
[----:B------:R4:W-:Y:S01]  /*17370*/  @P1 STG.E.U16 desc[UR14][R6.64], R5 ;  /* 0x0000000506001986 */ /* 0x0009e2000c10150e */
[----:B0-----:R-:W-:Y:S01]  /*17380*/  ISETP.LT.AND P1, PT, R9, UR4, !P0 ;  /* 0x0000000409007c0c */ /* 0x001fe2000c721270 */
[----:B------:R-:W0:Y:S01]  /*17390*/  LDCU UR4, c[0x0][0x39c] ;  /* 0x00007380ff0477ac */ /* 0x000e220008000800 */
[C---:B------:R-:W-:Y:S01]  /*173a0*/  VIADD R11, R10.reuse, UR5 ;  /* 0x000000050a0b7c36 */ /* 0x040fe20008000000 */
[----:B------:R-:W-:Y:S01]  /*173b0*/  LEA.HI.X.SX32 R9, R10, R3, 0x1, P6 ;  /* 0x000000030a097211 */ /* 0x000fe200030f0eff */
[----:B------:R-:W-:-:S03]  /*173c0*/  VIADD R10, R0, 0x1f ;  /* 0x0000001f000a7836 */ /* 0x000fc60000000000 */
[CC--:B------:R-:W-:Y:S01]  /*173d0*/  LEA R4, P6, R11.reuse, R2.reuse, 0x1 ;  /* 0x000000020b047211 */ /* 0x0c0fe200078c08ff */
[----:B------:R-:W-:Y:S01]  /*173e0*/  @P5 STG.E.U16 desc[UR14][R8.64], R30 ;  /* 0x0000001e08005986 */ /* 0x000fe2000c10150e */
[----:B-1----:R-:W-:Y:S01]  /*173f0*/  ISETP.LT.AND P5, PT, R10, UR6, !P0 ;  /* 0x000000060a007c0c */ /* 0x002fe2000c7a1270 */
[----:B------:R-:W1:Y:S01]  /*17400*/  LDCU UR6, c[0x0][0x39c] ;  /* 0x00007380ff0677ac */ /* 0x000e620008000800 */
[C---:B----4-:R-:W-:Y:S01]  /*17410*/  LEA.HI.X.SX32 R5, R11.reuse, R3, 0x1, P6 ;  /* 0x000000030b057211 */ /* 0x050fe200030f0eff */
[----:B------:R-:W-:Y:S01]  /*17420*/  VIADD R11, R11, UR5 ;  /* 0x000000050b0b7c36 */ /* 0x000fe20008000000 */
[----:B------:R-:W-:Y:S01]  /*17430*/  PRMT R7, R30, 0x7632, R7 ;  /* 0x000076321e077816 */ /* 0x000fe20000000007 */
[----:B------:R-:W-:Y:S02]  /*17440*/  VIADD R12, R0, 0x20 ;  /* 0x00000020000c7836 */ /* 0x000fe40000000000 */
[C---:B------:R-:W-:Y:S02]  /*17450*/  VIADD R10, R11.reuse, UR5 ;  /* 0x000000050b0a7c36 */ /* 0x040fe40008000000 */
[----:B------:R4:W-:Y:S01]  /*17460*/  @P4 STG.E.U16 desc[UR14][R4.64], R7 ;  /* 0x0000000704004986 */ /* 0x0009e2000c10150e */
[----:B------:R-:W-:-:S02]  /*17470*/  LEA R6, P4, R11, R2, 0x1 ;  /* 0x000000020b067211 */ /* 0x000fc400078808ff */
[----:B0-----:R-:W-:Y:S01]  /*17480*/  ISETP.LT.AND P6, PT, R12, UR4, !P0 ;  /* 0x000000040c007c0c */ /* 0x001fe2000c7c1270 */
[----:B------:R-:W0:Y:S01]  /*17490*/  LDCU UR4, c[0x0][0x39c] ;  /* 0x00007380ff0477ac */ /* 0x000e220008000800 */
[-C--:B----4-:R-:W-:Y:S02]  /*174a0*/  LEA.HI.X.SX32 R7, R11, R3.reuse, 0x1, P4 ;  /* 0x000000030b077211 */ /* 0x090fe400020f0eff */
[-C--:B------:R-:W-:Y:S01]  /*174b0*/  LEA R8, P4, R10, R2.reuse, 0x1 ;  /* 0x000000020a087211 */ /* 0x080fe200078808ff */
[----:B------:R-:W-:Y:S01]  /*174c0*/  VIADD R4, R0, 0x21 ;  /* 0x0000002100047836 */ /* 0x000fe20000000000 */
[----:B------:R-:W-:Y:S02]  /*174d0*/  PRMT R5, R32, 0x7632, R5 ;  /* 0x0000763220057816 */ /* 0x000fe40000000005 */
[C---:B------:R-:W-:Y:S01]  /*174e0*/  LEA.HI.X.SX32 R9, R10.reuse, R3, 0x1, P4 ;  /* 0x000000030a097211 */ /* 0x040fe200020f0eff */
[----:B------:R-:W-:Y:S01]  /*174f0*/  VIADD R10, R10, UR5 ;  /* 0x000000050a0a7c36 */ /* 0x000fe20008000000 */
[----:B------:R4:W-:Y:S01]  /*17500*/  @P2 STG.E.U16 desc[UR14][R6.64], R32 ;  /* 0x0000002006002986 */ /* 0x0009e2000c10150e */
[----:B-1----:R-:W-:Y:S01]  /*17510*/  ISETP.LT.AND P2, PT, R4, UR6, !P0 ;  /* 0x0000000604007c0c */ /* 0x002fe2000c741270 */
[----:B------:R-:W1:Y:S02]  /*17520*/  LDCU UR6, c[0x0][0x39c] ;  /* 0x00007380ff0677ac */ /* 0x000e640008000800 */
[----:B------:R0:W-:Y:S01]  /*17530*/  @P3 STG.E.U16 desc[UR14][R8.64], R5 ;  /* 0x0000000508003986 */ /* 0x0001e2000c10150e */
[C---:B------:R-:W-:Y:S01]  /*17540*/  LEA R4, P3, R10.reuse, R2, 0x1 ;  /* 0x000000020a047211 */ /* 0x040fe200078608ff */
[----:B------:R-:W-:-:S02]  /*17550*/  VIADD R11, R10, UR5 ;  /* 0x000000050a0b7c36 */ /* 0x000fc40008000000 */
[C---:B----4-:R-:W-:Y:S02]  /*17560*/  VIADD R6, R0.reuse, 0x22 ;  /* 0x0000002200067836 */ /* 0x050fe40000000000 */
[----:B------:R-:W-:Y:S01]  /*17570*/  VIADD R7, R0, 0x23 ;  /* 0x0000002300077836 */ /* 0x000fe20000000000 */
[-C--:B0-----:R-:W-:Y:S02]  /*17580*/  LEA.HI.X.SX32 R5, R10, R3.reuse, 0x1, P3 ;  /* 0x000000030a057211 */ /* 0x081fe400018f0eff */
[----:B------:R-:W-:Y:S01]  /*17590*/  ISETP.LT.AND P3, PT, R6, UR4, !P0 ;  /* 0x0000000406007c0c */ /* 0x000fe2000c761270 */
[----:B------:R-:W-:Y:S01]  /*175a0*/  VIADD R8, R0, 0x24 ;  /* 0x0000002400087836 */ /* 0x000fe20000000000 */
[-C--:B------:R-:W-:Y:S01]  /*175b0*/  LEA R6, P4, R11, R2.reuse, 0x1 ;  /* 0x000000020b067211 */ /* 0x080fe200078808ff */
[----:B------:R0:W-:Y:S01]  /*175c0*/  @P1 STG.E.U16 desc[UR14][R4.64], R34 ;  /* 0x0000002204001986 */ /* 0x0001e2000c10150e */
[----:B-----5:R-:W-:Y:S01]  /*175d0*/  ISETP.LT.AND P1, PT, R7, UR7, !P0 ;  /* 0x0000000707007c0c */ /* 0x020fe2000c721270 */
[----:B------:R-:W4:Y:S01]  /*175e0*/  LDCU UR4, c[0x0][0x39c] ;  /* 0x00007380ff0477ac */ /* 0x000f220008000800 */
[C---:B------:R-:W-:Y:S01]  /*175f0*/  LEA.HI.X.SX32 R7, R11.reuse, R3, 0x1, P4 ;  /* 0x000000030b077211 */ /* 0x040fe200020f0eff */
[----:B------:R-:W-:Y:S01]  /*17600*/  VIADD R11, R11, UR5 ;  /* 0x000000050b0b7c36 */ /* 0x000fe20008000000 */
[----:B-1----:R-:W-:Y:S01]  /*17610*/  ISETP.LT.AND P4, PT, R8, UR6, !P0 ;  /* 0x0000000608007c0c */ /* 0x002fe2000c781270 */
[----:B------:R-:W1:Y:S01]  /*17620*/  LDCU UR6, c[0x0][0x39c] ;  /* 0x00007380ff0677ac */ /* 0x000e620008000800 */
[----:B0-----:R-:W-:Y:S01]  /*17630*/  PRMT R5, R34, 0x7632, R5 ;  /* 0x0000763222057816 */ /* 0x001fe20000000005 */
[C---:B------:R-:W-:Y:S01]  /*17640*/  VIADD R10, R11.reuse, UR5 ;  /* 0x000000050b0a7c36 */ /* 0x040fe20008000000 */
[----:B------:R-:W0:Y:S03]  /*17650*/  LDCU UR7, c[0x0][0x39c] ;  /* 0x00007380ff0777ac */ /* 0x000e260008000800 */
[----:B------:R5:W-:Y:S01]  /*17660*/  @P5 STG.E.U16 desc[UR14][R6.64], R5 ;  /* 0x0000000506005986 */ /* 0x000be2000c10150e */
[----:B------:R-:W-:-:S04]  /*17670*/  LEA R8, P5, R11, R2, 0x1 ;  /* 0x000000020b087211 */ /* 0x000fc800078a08ff */
[-C--:B------:R-:W-:Y:S02]  /*17680*/  LEA.HI.X.SX32 R9, R11, R3.reuse, 0x1, P5 ;  /* 0x000000030b097211 */ /* 0x080fe400028f0eff */
[-C--:B------:R-:W-:Y:S01]  /*17690*/  LEA R4, P5, R10, R2.reuse, 0x1 ;  /* 0x000000020a047211 */ /* 0x080fe200078a08ff */
[----:B------:R-:W-:Y:S01]  /*176a0*/  VIADD R11, R0, 0x25 ;  /* 0x00000025000b7836 */ /* 0x000fe20000000000 */
[----:B-----5:R-:W-:Y:S02]  /*176b0*/  PRMT R7, R36, 0x7632, R7 ;  /* 0x0000763224077816 */ /* 0x020fe40000000007 */
[C---:B------:R-:W-:Y:S01]  /*176c0*/  LEA.HI.X.SX32 R5, R10.reuse, R3, 0x1, P5 ;  /* 0x000000030a057211 */ /* 0x040fe200028f0eff */
[----:B------:R-:W-:Y:S01]  /*176d0*/  VIADD R10, R10, UR5 ;  /* 0x000000050a0a7c36 */ /* 0x000fe20008000000 */
[----:B------:R5:W-:Y:S01]  /*176e0*/  @P6 STG.E.U16 desc[UR14][R8.64], R36 ;  /* 0x0000002408006986 */ /* 0x000be2000c10150e */
[----:B----4-:R-:W-:Y:S01]  /*176f0*/  ISETP.LT.AND P5, PT, R11, UR4, !P0 ;  /* 0x000000040b007c0c */ /* 0x010fe2000c7a1270 */
[----:B------:R-:W4:Y:S02]  /*17700*/  LDCU UR4, c[0x0][0x39c] ;  /* 0x00007380ff0477ac */ /* 0x000f240008000800 */
[----:B------:R0:W-:Y:S01]  /*17710*/  @P2 STG.E.U16 desc[UR14][R4.64], R7 ;  /* 0x0000000704002986 */ /* 0x0001e2000c10150e */
[C---:B------:R-:W-:Y:S01]  /*17720*/  LEA R6, P2, R10.reuse, R2, 0x1 ;  /* 0x000000020a067211 */ /* 0x040fe200078408ff */
[----:B------:R-:W-:-:S02]  /*17730*/  VIADD R11, R10, UR5 ;  /* 0x000000050a0b7c36 */ /* 0x000fc40008000000 */
[C---:B------:R-:W-:Y:S02]  /*17740*/  VIADD R12, R0.reuse, 0x26 ;  /* 0x00000026000c7836 */ /* 0x040fe40000000000 */
[----:B-----5:R-:W-:Y:S01]  /*17750*/  VIADD R9, R0, 0x27 ;  /* 0x0000002700097836 */ /* 0x020fe20000000000 */
[----:B------:R-:W-:Y:S02]  /*17760*/  LEA R8, P6, R11, R2, 0x1 ;  /* 0x000000020b087211 */ /* 0x000fe400078c08ff */
[-C--:B0-----:R-:W-:Y:S02]  /*17770*/  LEA.HI.X.SX32 R7, R10, R3.reuse, 0x1, P2 ;  /* 0x000000030a077211 */ /* 0x081fe400010f0eff */
[----:B-1----:R-:W-:Y:S01]  /*17780*/  ISETP.LT.AND P2, PT, R12, UR6, !P0 ;  /* 0x000000060c007c0c */ /* 0x002fe2000c741270 */
[----:B------:R-:W0:Y:S02]  /*17790*/  LDCU UR6, c[0x0][0x39c] ;  /* 0x00007380ff0677ac */ /* 0x000e240008000800 */
[----:B------:R1:W-:Y:S01]  /*177a0*/  @P3 STG.E.U16 desc[UR14][R6.64], R38 ;  /* 0x0000002606003986 */ /* 0x0003e2000c10150e */
[----:B------:R-:W-:Y:S01]  /*177b0*/  ISETP.LT.AND P3, PT, R9, UR7, !P0 ;  /* 0x0000000709007c0c */ /* 0x000fe2000c761270 */
[C---:B------:R-:W-:Y:S01]  /*177c0*/  VIADD R5, R0.reuse, 0x28 ;  /* 0x0000002800057836 */ /* 0x040fe20000000000 */
[C---:B------:R-:W-:Y:S01]  /*177d0*/  LEA.HI.X.SX32 R9, R11.reuse, R3, 0x1, P6 ;  /* 0x000000030b097211 */ /* 0x040fe200030f0eff */
[----:B------:R-:W-:Y:S01]  /*177e0*/  VIADD R11, R11, UR5 ;  /* 0x000000050b0b7c36 */ /* 0x000fe20008000000 */
[----:B------:R-:W-:Y:S01]  /*177f0*/  F2FP.BF16.F32.PACK_AB R40, R41, R40 ;  /* 0x000000282928723e */ /* 0x000fe200000010ff */
[----:B------:R-:W-:Y:S01]  /*17800*/  VIADD R12, R0, 0x2a ;  /* 0x0000002a000c7836 */ /* 0x000fe20000000000 */
[----:B------:R-:W-:Y:S01]  /*17810*/  F2FP.BF16.F32.PACK_AB R42, R43, R42 ;  /* 0x0000002a2b2a723e */ /* 0x000fe200000010ff */
[----:B------:R-:W5:Y:S01]  /*17820*/  LDCU UR7, c[0x0][0x39c] ;  /* 0x00007380ff0777ac */ /* 0x000f620008000800 */
[----:B-1----:R-:W-:-:S02]  /*17830*/  PRMT R7, R38, 0x7632, R7 ;  /* 0x0000763226077816 */ /* 0x002fc40000000007 */
[----:B------:R-:W-:-:S03]  /*17840*/  LEA R4, P6, R11, R2, 0x1 ;  /* 0x000000020b047211 */ /* 0x000fc600078c08ff */
[----:B------:R1:W-:Y:S01]  /*17850*/  @P1 STG.E.U16 desc[UR14][R8.64], R7 ;  /* 0x0000000708001986 */ /* 0x0003e2000c10150e */
[----:B----4-:R-:W-:Y:S01]  /*17860*/  ISETP.LT.AND P1, PT, R5, UR4, !P0 ;  /* 0x0000000405007c0c */ /* 0x010fe2000c721270 */
[----:B------:R-:W4:Y:S01]  /*17870*/  LDCU UR4, c[0x0][0x39c] ;  /* 0x00007380ff0477ac */ /* 0x000f220008000800 */
[C---:B------:R-:W-:Y:S01]  /*17880*/  VIADD R10, R11.reuse, UR5 ;  /* 0x000000050b0a7c36 */ /* 0x040fe20008000000 */
[----:B------:R-:W-:Y:S01]  /*17890*/  LEA.HI.X.SX32 R5, R11, R3, 0x1, P6 ;  /* 0x000000030b057211 */ /* 0x000fe200030f0eff */
[----:B------:R-:W-:-:S03]  /*178a0*/  VIADD R11, R0, 0x29 ;  /* 0x00000029000b7836 */ /* 0x000fc60000000000 */
[C---:B------:R-:W-:Y:S01]  /*178b0*/  LEA R6, P6, R10.reuse, R2, 0x1 ;  /* 0x000000020a067211 */ /* 0x040fe200078c08ff */
[----:B------:R4:W-:Y:S01]  /*178c0*/  @P4 STG.E.U16 desc[UR14][R4.64], R40 ;  /* 0x0000002804004986 */ /* 0x0009e2000c10150e */
[----:B0-----:R-:W-:Y:S01]  /*178d0*/  ISETP.LT.AND P4, PT, R11, UR6, !P0 ;  /* 0x000000060b007c0c */ /* 0x001fe2000c781270 */
[----:B------:R-:W0:Y:S01]  /*178e0*/  LDCU UR6, c[0x0][0x39c] ;  /* 0x00007380ff0677ac */ /* 0x000e220008000800 */
[C---:B-1----:R-:W-:Y:S01]  /*178f0*/  LEA.HI.X.SX32 R7, R10.reuse, R3, 0x1, P6 ;  /* 0x000000030a077211 */ /* 0x042fe200030f0eff */
[----:B------:R-:W-:Y:S01]  /*17900*/  VIADD R10, R10, UR5 ;  /* 0x000000050a0a7c36 */ /* 0x000fe20008000000 */
[----:B----4-:R-:W-:-:S03]  /*17910*/  PRMT R5, R40, 0x7632, R5 ;  /* 0x0000763228057816 */ /* 0x010fc60000000005 */
[----:B------:R-:W-:Y:S01]  /*17920*/  VIADD R11, R10, UR5 ;  /* 0x000000050a0b7c36 */ /* 0x000fe20008000000 */
[----:B------:R-:W-:Y:S01]  /*17930*/  ISETP.LT.AND P6, PT, R12, UR4, !P0 ;  /* 0x000000040c007c0c */ /* 0x000fe2000c7c1270 */
[----:B------:R-:W1:Y:S01]  /*17940*/  LDCU UR4, c[0x0][0x39c] ;  /* 0x00007380ff0477ac */ /* 0x000e620008000800 */
[----:B------:R4:W-:Y:S01]  /*17950*/  @P5 STG.E.U16 desc[UR14][R6.64], R5 ;  /* 0x0000000506005986 */ /* 0x0009e2000c10150e */
[----:B------:R-:W-:-:S04]  /*17960*/  LEA R8, P5, R10, R2, 0x1 ;  /* 0x000000020a087211 */ /* 0x000fc800078a08ff */
[----:B------:R-:W-:Y:S02]  /*17970*/  LEA.HI.X.SX32 R9, R10, R3, 0x1, P5 ;  /* 0x000000030a097211 */ /* 0x000fe400028f0eff */
[----:B------:R-:W-:Y:S01]  /*17980*/  LEA R4, P5, R11, R2, 0x1 ;  /* 0x000000020b047211 */ /* 0x000fe200078a08ff */
[----:B----4-:R-:W-:-:S03]  /*17990*/  VIADD R6, R0, 0x2b ;  /* 0x0000002b00067836 */ /* 0x010fc60000000000 */
[C---:B------:R-:W-:Y:S01]  /*179a0*/  LEA.HI.X.SX32 R5, R11.reuse, R3, 0x1, P5 ;  /* 0x000000030b057211 */ /* 0x040fe200028f0eff */
[----:B------:R-:W-:Y:S01]  /*179b0*/  VIADD R11, R11, UR5 ;  /* 0x000000050b0b7c36 */ /* 0x000fe20008000000 */
[----:B------:R-:W-:Y:S01]  /*179c0*/  PRMT R7, R42, 0x7632, R7 ;  /* 0x000076322a077816 */ /* 0x000fe20000000007 */
[----:B------:R4:W-:Y:S01]  /*179d0*/  @P2 STG.E.U16 desc[UR14][R8.64], R42 ;  /* 0x0000002a08002986 */ /* 0x0009e2000c10150e */
[----:B0-----:R-:W-:Y:S01]  /*179e0*/  ISETP.LT.AND P2, PT, R6, UR6, !P0 ;  /* 0x0000000606007c0c */ /* 0x001fe2000c741270 */
[----:B------:R-:W0:Y:S02]  /*179f0*/  LDCU UR6, c[0x0][0x39c] ;  /* 0x00007380ff0677ac */ /* 0x000e240008000800 */
[----:B------:R1:W-:Y:S01]  /*17a00*/  @P3 STG.E.U16 desc[UR14][R4.64], R7 ;  /* 0x0000000704003986 */ /* 0x0003e2000c10150e */
[C---:B------:R-:W-:Y:S01]  /*17a10*/  LEA R6, P3, R11.reuse, R2, 0x1 ;  /* 0x000000020b067211 */ /* 0x040fe200078608ff */
[----:B------:R-:W-:Y:S01]  /*17a20*/  VIADD R10, R11, UR5 ;  /* 0x000000050b0a7c36 */ /* 0x000fe20008000000 */
[----:B------:R-:W-:Y:S01]  /*17a30*/  F2FP.BF16.F32.PACK_AB R44, R45, R44 ;  /* 0x0000002c2d2c723e */ /* 0x000fe200000010ff */
[----:B----4-:R-:W-:-:S02]  /*17a40*/  VIADD R8, R0, 0x2c ;  /* 0x0000002c00087836 */ /* 0x010fc40000000000 */
[----:B------:R-:W-:Y:S01]  /*17a50*/  VIADD R9, R0, 0x2d ;  /* 0x0000002d00097836 */ /* 0x000fe20000000000 */
[-C--:B-1----:R-:W-:Y:S02]  /*17a60*/  LEA.HI.X.SX32 R7, R11, R3.reuse, 0x1, P3 ;  /* 0x000000030b077211 */ /* 0x082fe400018f0eff */
[----:B------:R-:W-:Y:S01]  /*17a70*/  ISETP.LT.AND P3, PT, R8, UR4, !P0 ;  /* 0x0000000408007c0c */ /* 0x000fe2000c761270 */
[----:B------:R-:W-:Y:S01]  /*17a80*/  VIADD R4, R0, 0x2e ;  /* 0x0000002e00047836 */ /* 0x000fe20000000000 */
[C---:B------:R-:W-:Y:S01]  /*17a90*/  LEA R8, P5, R10.reuse, R2, 0x1 ;  /* 0x000000020a087211 */ /* 0x040fe200078a08ff */
[----:B------:R-:W-:Y:S01]  /*17aa0*/  @P1 STG.E.U16 desc[UR14][R6.64], R44 ;  /* 0x0000002c06001986 */ /* 0x000fe2000c10150e */
[----:B-----5:R-:W-:Y:S01]  /*17ab0*/  ISETP.LT.AND P1, PT, R9, UR7, !P0 ;  /* 0x0000000709007c0c */ /* 0x020fe2000c721270 */
[----:B------:R-:W1:Y:S01]  /*17ac0*/  LDCU UR4, c[0x0][0x39c] ;  /* 0x00007380ff0477ac */ /* 0x000e620008000800 */
[C---:B------:R-:W-:Y:S01]  /*17ad0*/  LEA.HI.X.SX32 R9, R10.reuse, R3, 0x1, P5 ;  /* 0x000000030a097211 */ /* 0x040fe200028f0eff */
[----:B------:R-:W-:Y:S01]  /*17ae0*/  VIADD R10, R10, UR5 ;  /* 0x000000050a0a7c36 */ /* 0x000fe20008000000 */
[----:B------:R-:W-:Y:S01]  /*17af0*/  PRMT R5, R44, 0x7632, R5 ;  /* 0x000076322c057816 */ /* 0x000fe20000000005 */
[----:B------:R-:W4:Y:S01]  /*17b00*/  LDCU UR7, c[0x0][0x39c] ;  /* 0x00007380ff0777ac */ /* 0x000f220008000800 */
[----:B0-----:R-:W-:Y:S01]  /*17b10*/  ISETP.LT.AND P5, PT, R4, UR6, !P0 ;  /* 0x0000000604007c0c */ /* 0x001fe2000c7a1270 */
[----:B------:R-:W-:-:S02]  /*17b20*/  VIADD R11, R10, UR5 ;  /* 0x000000050a0b7c36 */ /* 0x000fc40008000000 */
[----:B------:R0:W-:Y:S01]  /*17b30*/  @P4 STG.E.U16 desc[UR14][R8.64], R5 ;  /* 0x0000000508004986 */ /* 0x0001e2000c10150e */
[C---:B------:R-:W-:Y:S01]  /*17b40*/  LEA R4, P4, R10.reuse, R2, 0x1 ;  /* 0x000000020a047211 */ /* 0x040fe200078808ff */
[----:B------:R-:W5:Y:S01]  /*17b50*/  LDCU UR6, c[0x0][0x39c] ;  /* 0x00007380ff0677ac */ /* 0x000f620008000800 */
[----:B------:R-:W-:Y:S02]  /*17b60*/  F2FP.BF16.F32.PACK_AB R46, R47, R46 ;  /* 0x0000002e2f2e723e */ /* 0x000fe400000010ff */
[-C--:B0-----:R-:W-:Y:S02]  /*17b70*/  LEA.HI.X.SX32 R5, R10, R3.reuse, 0x1, P4 ;  /* 0x000000030a057211 */ /* 0x081fe400020f0eff */
[CC--:B------:R-:W-:Y:S01]  /*17b80*/  LEA R6, P4, R11.reuse, R2.reuse, 0x1 ;  /* 0x000000020b067211 */ /* 0x0c0fe200078808ff */
        /* <DEDUP_REMOVED lines=9> */
[----:B------:R-:W-:Y:S01]  /*17c20*/  VIADD R10, R11, UR5 ;  /* 0x000000050b0a7c36 */ /* 0x000fe20008000000 */
[----:B------:R-:W-:Y:S01]  /*17c30*/  F2FP.BF16.F32.PACK_AB R48, R49, R48 ;  /* 0x000000303130723e */ /* 0x000fe200000010ff */
[----:B------:R-:W-:-:S02]  /*17c40*/  VIADD R12, R0, 0x30 ;  /* 0x00000030000c7836 */ /* 0x000fc40000000000 */
[----:B0-----:R-:W-:Y:S01]  /*17c50*/  VIADD R5, R0, 0x31 ;  /* 0x0000003100057836 */ /* 0x001fe20000000000 */
[----:B------:R-:W-:Y:S02]  /*17c60*/  LEA R4, P6, R10, R2, 0x1 ;  /* 0x000000020a047211 */ /* 0x000fe400078c08ff */
[-C--:B--2---:R-:W-:Y:S02]  /*17c70*/  LEA.HI.X.SX32 R9, R11, R3.reuse, 0x1, P2 ;  /* 0x000000030b097211 */ /* 0x084fe400010f0eff */
[----:B-----5:R-:W-:Y:S01]  /*17c80*/  ISETP.LT.AND P2, PT, R12, UR6, !P0 ;  /* 0x000000060c007c0c */ /* 0x020fe2000c741270 */
[----:B------:R-:W0:Y:S02]  /*17c90*/  LDCU UR6, c[0x0][0x39c] ;  /* 0x00007380ff0677ac */ /* 0x000e240008000800 */
[----:B------:R2:W-:Y:S01]  /*17ca0*/  @P3 STG.E.U16 desc[UR14][R8.64], R48 ;  /* 0x0000003008003986 */ /* 0x0005e2000c10150e */
[----:B----4-:R-:W-:Y:S01]  /*17cb0*/  ISETP.LT.AND P3, PT, R5, UR7, !P0 ;  /* 0x0000000705007c0c */ /* 0x010fe2000c761270 */
[----:B------:R-:W-:Y:S01]  /*17cc0*/  VIADD R7, R0, 0x32 ;  /* 0x0000003200077836 */ /* 0x000fe20000000000 */
[C---:B------:R-:W-:Y:S01]  /*17cd0*/  LEA.HI.X.SX32 R5, R10.reuse, R3, 0x1, P6 ;  /* 0x000000030a057211 */ /* 0x040fe200030f0eff */
[----:B------:R-:W-:Y:S01]  /*17ce0*/  VIADD R10, R10, UR5 ;  /* 0x000000050a0a7c36 */ /* 0x000fe20008000000 */
[----:B------:R-:W-:Y:S01]  /*17cf0*/  F2FP.BF16.F32.PACK_AB R50, R51, R50 ;  /* 0x000000323332723e */ /* 0x000fe200000010ff */
[----:B------:R-:W-:Y:S01]  /*17d00*/  VIADD R12, R0, 0x34 ;  /* 0x00000034000c7836 */ /* 0x000fe20000000000 */
[----:B------:R-:W-:Y:S01]  /*17d10*/  F2FP.BF16.F32.PACK_AB R52, R53, R52 ;  /* 0x000000343534723e */ /* 0x000fe200000010ff */
[----:B------:R-:W4:Y:S01]  /*17d20*/  LDCU UR7, c[0x0][0x39c] ;  /* 0x00007380ff0777ac */ /* 0x000f220008000800 */
[----:B--2---:R-:W-:-:S02]  /*17d30*/  PRMT R9, R48, 0x7632, R9 ;  /* 0x0000763230097816 */ /* 0x004fc40000000009 */
[----:B------:R-:W-:-:S03]  /*17d40*/  LEA R6, P6, R10, R2, 0x1 ;  /* 0x000000020a067211 */ /* 0x000fc600078c08ff */
[----:B------:R2:W-:Y:S01]  /*17d50*/  @P1 STG.E.U16 desc[UR14][R4.64], R9 ;  /* 0x0000000904001986 */ /* 0x0005e2000c10150e */
[----:B-1----:R-:W-:Y:S01]  /*17d60*/  ISETP.LT.AND P1, PT, R7, UR4, !P0 ;  /* 0x0000000407007c0c */ /* 0x002fe2000c721270 */
[----:B------:R-:W1:Y:S01]  /*17d70*/  LDCU UR4, c[0x0][0x39c] ;  /* 0x00007380ff0477ac */ /* 0x000e620008000800 */
[C---:B------:R-:W-:Y:S01]  /*17d80*/  VIADD R11, R10.reuse, UR5 ;  /* 0x000000050a0b7c36 */ /* 0x040fe20008000000 */
[----:B------:R-:W-:Y:S01]  /*17d90*/  LEA.HI.X.SX32 R7, R10, R3, 0x1, P6 ;  /* 0x000000030a077211 */ /* 0x000fe200030f0eff */
[----:B------:R-:W-:-:S03]  /*17da0*/  VIADD R10, R0, 0x33 ;  /* 0x00000033000a7836 */ /* 0x000fc60000000000 */
[C---:B------:R-:W-:Y:S01]  /*17db0*/  LEA R8, P6, R11.reuse, R2, 0x1 ;  /* 0x000000020b087211 */ /* 0x040fe200078c08ff */
[----:B------:R-:W-:Y:S01]  /*17dc0*/  @P5 STG.E.U16 desc[UR14][R6.64], R50 ;  /* 0x0000003206005986 */ /* 0x000fe2000c10150e */
[----:B0-----:R-:W-:Y:S01]  /*17dd0*/  ISETP.LT.AND P5, PT, R10, UR6, !P0 ;  /* 0x000000060a007c0c */ /* 0x001fe2000c7a1270 */
[----:B------:R-:W0:Y:S01]  /*17de0*/  LDCU UR6, c[0x0][0x39c] ;  /* 0x00007380ff0677ac */ /* 0x000e220008000800 */
[C---:B--2---:R-:W-:Y:S01]  /*17df0*/  LEA.HI.X.SX32 R9, R11.reuse, R3, 0x1, P6 ;  /* 0x000000030b097211 */ /* 0x044fe200030f0eff */
[----:B------:R-:W-:Y:S01]  /*17e00*/  VIADD R11, R11, UR5 ;  /* 0x000000050b0b7c36 */ /* 0x000fe20008000000 */
[----:B------:R-:W-:-:S03]  /*17e10*/  PRMT R5, R50, 0x7632, R5 ;  /* 0x0000763232057816 */ /* 0x000fc60000000005 */
[C---:B------:R-:W-:Y:S02]  /*17e20*/  VIADD R10, R11.reuse, UR5 ;  /* 0x000000050b0a7c36 */ /* 0x040fe40008000000 */
[----:B------:R2:W-:Y:S01]  /*17e30*/  @P4 STG.E.U16 desc[UR14][R8.64], R5 ;  /* 0x0000000508004986 */ /* 0x0005e2000c10150e */
[CC--:B------:R-:W-:Y:S02]  /*17e40*/  LEA R4, P4, R11.reuse, R2.reuse, 0x1 ;  /* 0x000000020b047211 */ /* 0x0c0fe400078808ff */
[----:B-1----:R-:W-:Y:S01]  /*17e50*/  ISETP.LT.AND P6, PT, R12, UR4, !P0 ;  /* 0x000000040c007c0c */ /* 0x002fe2000c7c1270 */
[----:B------:R-:W1:Y:S01]  /*17e60*/  LDCU UR4, c[0x0][0x39c] ;  /* 0x00007380ff0477ac */ /* 0x000e620008000800 */
[----:B--2---:R-:W-:Y:S02]  /*17e70*/  LEA.HI.X.SX32 R5, R11, R3, 0x1, P4 ;  /* 0x000000030b057211 */ /* 0x004fe400020f0eff */
[----:B------:R-:W-:Y:S01]  /*17e80*/  LEA R6, P4, R10, R2, 0x1 ;  /* 0x000000020a067211 */ /* 0x000fe200078808ff */
[----:B------:R-:W-:Y:S01]  /*17e90*/  VIADD R8, R0, 0x35 ;  /* 0x0000003500087836 */ /* 0x000fe20000000000 */
[----:B------:R-:W-:-:S02]  /*17ea0*/  PRMT R9, R52, 0x7632, R9 ;  /* 0x0000763234097816 */ /* 0x000fc40000000009 */
[C---:B------:R-:W-:Y:S01]  /*17eb0*/  LEA.HI.X.SX32 R7, R10.reuse, R3, 0x1, P4 ;  /* 0x000000030a077211 */ /* 0x040fe200020f0eff */
[----:B------:R-:W-:Y:S01]  /*17ec0*/  VIADD R10, R10, UR5 ;  /* 0x000000050a0a7c36 */ /* 0x000fe20008000000 */
[----:B------:R2:W-:Y:S01]  /*17ed0*/  @P2 STG.E.U16 desc[UR14][R4.64], R52 ;  /* 0x0000003404002986 */ /* 0x0005e2000c10150e */
[----:B0-----:R-:W-:Y:S01]  /*17ee0*/  ISETP.LT.AND P2, PT, R8, UR6, !P0 ;  /* 0x0000000608007c0c */ /* 0x001fe2000c741270 */
[----:B------:R-:W0:Y:S02]  /*17ef0*/  LDCU UR6, c[0x0][0x39c] ;  /* 0x00007380ff0677ac */ /* 0x000e240008000800 */
[----:B------:R5:W-:Y:S01]  /*17f00*/  @P3 STG.E.U16 desc[UR14][R6.64], R9 ;  /* 0x0000000906003986 */ /* 0x000be2000c10150e */
[C---:B------:R-:W-:Y:S01]  /*17f10*/  LEA R8, P3, R10.reuse, R2, 0x1 ;  /* 0x000000020a087211 */ /* 0x040fe200078608ff */
[----:B------:R-:W-:Y:S01]  /*17f20*/  VIADD R11, R10, UR5 ;  /* 0x000000050a0b7c36 */ /* 0x000fe20008000000 */
[----:B------:R-:W-:Y:S01]  /*17f30*/  F2FP.BF16.F32.PACK_AB R54, R55, R54 ;  /* 0x000000363736723e */ /* 0x000fe200000010ff */
[----:B--2---:R-:W-:-:S02]  /*17f40*/  VIADD R4, R0, 0x36 ;  /* 0x0000003600047836 */ /* 0x004fc40000000000 */
[----:B------:R-:W-:Y:S01]  /*17f50*/  VIADD R5, R0, 0x37 ;  /* 0x0000003700057836 */ /* 0x000fe20000000000 */
[-C--:B-----5:R-:W-:Y:S02]  /*17f60*/  LEA.HI.X.SX32 R9, R10, R3.reuse, 0x1, P3 ;  /* 0x000000030a097211 */ /* 0x0a0fe400018f0eff */
[----:B-1----:R-:W-:Y:S01]  /*17f70*/  ISETP.LT.AND P3, PT, R4, UR4, !P0 ;  /* 0x0000000404007c0c */ /* 0x002fe2000c761270 */
[----:B------:R-:W-:Y:S01]  /*17f80*/  VIADD R6, R0, 0x38 ;  /* 0x0000003800067836 */ /* 0x000fe20000000000 */
[----:B------:R-:W-:Y:S01]  /*17f90*/  LEA R4, P4, R11, R2, 0x1 ;  /* 0x000000020b047211 */ /* 0x000fe200078808ff */
[----:B------:R-:W-:Y:S01]  /*17fa0*/  @P1 STG.E.U16 desc[UR14][R8.64], R54 ;  /* 0x0000003608001986 */ /* 0x000fe2000c10150e */
[----:B----4-:R-:W-:Y:S01]  /*17fb0*/  ISETP.LT.AND P1, PT, R5, UR7, !P0 ;  /* 0x0000000705007c0c */ /* 0x010fe2000c721270 */
[----:B------:R-:W1:Y:S01]  /*17fc0*/  LDCU UR4, c[0x0][0x39c] ;  /* 0x00007380ff0477ac */ /* 0x000e620008000800 */
[C---:B------:R-:W-:Y:S01]  /*17fd0*/  LEA.HI.X.SX32 R5, R11.reuse, R3, 0x1, P4 ;  /* 0x000000030b057211 */ /* 0x040fe200020f0eff */
[----:B------:R-:W-:Y:S01]  /*17fe0*/  VIADD R11, R11, UR5 ;  /* 0x000000050b0b7c36 */ /* 0x000fe20008000000 */
[----:B------:R-:W-:Y:S01]  /*17ff0*/  PRMT R7, R54, 0x7632, R7 ;  /* 0x0000763236077816 */ /* 0x000fe20000000007 */
[----:B------:R-:W2:Y:S01]  /*18000*/  LDCU UR7, c[0x0][0x39c] ;  /* 0x00007380ff0777ac */ /* 0x000ea20008000800 */
[----:B0-----:R-:W-:Y:S01]  /*18010*/  ISETP.LT.AND P4, PT, R6, UR6, !P0 ;  /* 0x0000000606007c0c */ /* 0x001fe2000c781270 */
[----:B------:R-:W-:-:S02]  /*18020*/  VIADD R10, R11, UR5 ;  /* 0x000000050b0a7c36 */ /* 0x000fc40008000000 */
[----:B------:R0:W-:Y:S01]  /*18030*/  @P5 STG.E.U16 desc[UR14][R4.64], R7 ;  /* 0x0000000704005986 */ /* 0x0001e2000c10150e */
[----:B------:R-:W-:Y:S01]  /*18040*/  LEA R6, P5, R11, R2, 0x1 ;  /* 0x000000020b067211 */ /* 0x000fe200078a08ff */
[----:B------:R-:W4:Y:S01]  /*18050*/  LDCU UR6, c[0x0][0x39c] ;  /* 0x00007380ff0677ac */ /* 0x000f220008000800 */
[----:B------:R-:W-:Y:S02]  /*18060*/  F2FP.BF16.F32.PACK_AB R56, R57, R56 ;  /* 0x000000383938723e */ /* 0x000fe400000010ff */
[-C--:B0-----:R-:W-:Y:S02]  /*18070*/  LEA.HI.X.SX32 R7, R11, R3.reuse, 0x1, P5 ;  /* 0x000000030b077211 */ /* 0x081fe400028f0eff */
        /* <DEDUP_REMOVED lines=15> */
[-C--:B-----5:R-:W-:Y:S02]  /*18170*/  LEA.HI.X.SX32 R5, R10, R3.reuse, 0x1, P2 ;  /* 0x000000030a057211 */ /* 0x0a0fe400010f0eff */
[----:B----4-:R-:W-:Y:S01]  /*18180*/  ISETP.LT.AND P2, PT, R12, UR6, !P0 ;  /* 0x000000060c007c0c */ /* 0x010fe2000c741270 */
[----:B------:R-:W0:Y:S02]  /*18190*/  LDCU UR6, c[0x0][0x39c] ;  /* 0x00007380ff0677ac */ /* 0x000e240008000800 */
[----:B------:R4:W-:Y:S01]  /*181a0*/  @P3 STG.E.U16 desc[UR14][R4.64], R58 ;  /* 0x0000003a04003986 */ /* 0x0009e2000c10150e */
[----:B--2---:R-:W-:Y:S01]  /*181b0*/  ISETP.LT.AND P3, PT, R7, UR7, !P0 ;  /* 0x0000000707007c0c */ /* 0x004fe2000c761270 */
[C---:B------:R-:W-:Y:S01]  /*181c0*/  VIADD R9, R0.reuse, 0x3c ;  /* 0x0000003c00097836 */ /* 0x040fe20000000000 */
[C---:B------:R-:W-:Y:S01]  /*181d0*/  LEA.HI.X.SX32 R7, R11.reuse, R3, 0x1, P6 ;  /* 0x000000030b077211 */ /* 0x040fe200030f0eff */
[----:B------:R-:W-:Y:S01]  /*181e0*/  VIADD R11, R11, UR5 ;  /* 0x000000050b0b7c36 */ /* 0x000fe20008000000 */
[----:B------:R-:W-:Y:S01]  /*181f0*/  F2FP.BF16.F32.PACK_AB R60, R61, R60 ;  /* 0x0000003c3d3c723e */ /* 0x000fe200000010ff */
[----:B------:R-:W-:Y:S01]  /*18200*/  VIADD R12, R0, 0x3e ;  /* 0x0000003e000c7836 */ /* 0x000fe20000000000 */
[----:B------:R-:W-:Y:S01]  /*18210*/  F2FP.BF16.F32.PACK_AB R62, R63, R62 ;  /* 0x0000003e3f3e723e */ /* 0x000fe200000010ff */
[----:B------:R-:W2:Y:S01]  /*18220*/  LDCU UR7, c[0x0][0x39c] ;  /* 0x00007380ff0777ac */ /* 0x000ea20008000800 */
[----:B----4-:R-:W-:-:S02]  /*18230*/  PRMT R5, R58, 0x7632, R5 ;  /* 0x000076323a057816 */ /* 0x010fc40000000005 */
        /* <DEDUP_REMOVED lines=11> */
[C---:B----4-:R-:W-:Y:S01]  /*182f0*/  LEA.HI.X.SX32 R5, R10.reuse, R3, 0x1, P6 ;  /* 0x000000030a057211 */ /* 0x050fe200030f0eff */
[----:B------:R-:W-:Y:S01]  /*18300*/  VIADD R10, R10, UR5 ;  /* 0x000000050a0a7c36 */ /* 0x000fe20008000000 */
[----:B------:R-:W-:-:S03]  /*18310*/  PRMT R7, R60, 0x7632, R7 ;  /* 0x000076323c077816 */ /* 0x000fc60000000007 */
[C---:B------:R-:W-:Y:S02]  /*18320*/  VIADD R11, R10.reuse, UR5 ;  /* 0x000000050a0b7c36 */ /* 0x040fe40008000000 */
[----:B------:R4:W-:Y:S01]  /*18330*/  @P5 STG.E.U16 desc[UR14][R4.64], R7 ;  /* 0x0000000704005986 */ /* 0x0009e2000c10150e */
[-C--:B------:R-:W-:Y:S02]  /*18340*/  LEA R6, P5, R10, R2.reuse, 0x1 ;  /* 0x000000020a067211 */ /* 0x080fe400078a08ff */
[----:B-1----:R-:W-:Y:S01]  /*18350*/  ISETP.LT.AND P6, PT, R12, UR4, !P0 ;  /* 0x000000040c007c0c */ /* 0x002fe2000c7c1270 */
[----:B------:R-:W1:Y:S01]  /*18360*/  LDCU UR4, c[0x0][0x39c] ;  /* 0x00007380ff0477ac */ /* 0x000e620008000800 */
[----:B----4-:R-:W-:Y:S02]  /*18370*/  LEA.HI.X.SX32 R7, R10, R3, 0x1, P5 ;  /* 0x000000030a077211 */ /* 0x010fe400028f0eff */
        /* <DEDUP_REMOVED lines=14> */
[-C--:B-----5:R-:W-:Y:S02]  /*18460*/  LEA.HI.X.SX32 R5, R11, R3.reuse, 0x1, P3 ;  /* 0x000000030b057211 */ /* 0x0a0fe400018f0eff */
[----:B-1----:R-:W-:Y:S01]  /*18470*/  ISETP.LT.AND P3, PT, R6, UR4, !P0 ;  /* 0x0000000406007c0c */ /* 0x002fe2000c761270 */
[----:B------:R-:W-:Y:S01]  /*18480*/  VIADD R8, R0, 0x42 ;  /* 0x0000004200087836 */ /* 0x000fe20000000000 */
[C---:B------:R-:W-:Y:S01]  /*18490*/  LEA R6, P5, R10.reuse, R2, 0x1 ;  /* 0x000000020a067211 */ /* 0x040fe200078a08ff */
[----:B------:R1:W-:Y:S01]  /*184a0*/  @P1 STG.E.U16 desc[UR14][R4.64], R64 ;  /* 0x0000004004001986 */ /* 0x0003e2000c10150e */
[----:B--2---:R-:W-:Y:S01]  /*184b0*/  ISETP.LT.AND P1, PT, R7, UR7, !P0 ;  /* 0x0000000707007c0c */ /* 0x004fe2000c721270 */
[----:B------:R-:W2:Y:S01]  /*184c0*/  LDCU UR4, c[0x0][0x39c] ;  /* 0x00007380ff0477ac */ /* 0x000ea20008000800 */
[C---:B------:R-:W-:Y:S01]  /*184d0*/  LEA.HI.X.SX32 R7, R10.reuse, R3, 0x1, P5 ;  /* 0x000000030a077211 */ /* 0x040fe200028f0eff */
[----:B------:R-:W-:Y:S01]  /*184e0*/  VIADD R10, R10, UR5 ;  /* 0x000000050a0a7c36 */ /* 0x000fe20008000000 */
[----:B0-----:R-:W-:Y:S01]  /*184f0*/  ISETP.LT.AND P5, PT, R8, UR6, !P0 ;  /* 0x0000000608007c0c */ /* 0x001fe2000c7a1270 */
[----:B------:R-:W0:Y:S01]  /*18500*/  LDCU UR6, c[0x0][0x39c] ;  /* 0x00007380ff0677ac */ /* 0x000e220008000800 */
[----:B-1----:R-:W-:Y:S01]  /*18510*/  PRMT R5, R64, 0x7632, R5 ;  /* 0x0000763240057816 */ /* 0x002fe20000000005 */
[C---:B------:R-:W-:Y:S01]  /*18520*/  VIADD R11, R10.reuse, UR5 ;  /* 0x000000050a0b7c36 */ /* 0x040fe20008000000 */
[----:B------:R-:W-:Y:S01]  /*18530*/  F2FP.BF16.F32.PACK_AB R66, R67, R66 ;  /* 0x000000424342723e */ /* 0x000fe200000010ff */
[----:B------:R-:W1:Y:S02]  /*18540*/  LDCU UR7, c[0x0][0x39c] ;  /* 0x00007380ff0777ac */ /* 0x000e640008000800 */
[----:B------:R4:W-:Y:S01]  /*18550*/  @P4 STG.E.U16 desc[UR14][R6.64], R5 ;  /* 0x0000000506004986 */ /* 0x0009e2000c10150e */
[----:B------:R-:W-:-:S04]  /*18560*/  LEA R8, P4, R10, R2, 0x1 ;  /* 0x000000020a087211 */ /* 0x000fc800078808ff */
[-C--:B------:R-:W-:Y:S02]  /*18570*/  LEA.HI.X.SX32 R9, R10, R3.reuse, 0x1, P4 ;  /* 0x000000030a097211 */ /* 0x080fe400020f0eff */
[CC--:B------:R-:W-:Y:S01]  /*18580*/  LEA R4, P4, R11.reuse, R2.reuse, 0x1 ;  /* 0x000000020b047211 */ /* 0x0c0fe200078808ff */
[----:B------:R-:W-:Y:S01]  /*18590*/  VIADD R10, R0, 0x43 ;  /* 0x00000043000a7836 */ /* 0x000fe20000000000 */
[----:B----4-:R-:W-:Y:S02]  /*185a0*/  PRMT R7, R66, 0x7632, R7 ;  /* 0x0000763242077816 */ /* 0x010fe40000000007 */
[C---:B------:R-:W-:Y:S01]  /*185b0*/  LEA.HI.X.SX32 R5, R11.reuse, R3, 0x1, P4 ;  /* 0x000000030b057211 */ /* 0x040fe200020f0eff */
[----:B------:R-:W-:Y:S01]  /*185c0*/  VIADD R11, R11, UR5 ;  /* 0x000000050b0b7c36 */ /* 0x000fe20008000000 */
[----:B------:R4:W-:Y:S01]  /*185d0*/  @P6 STG.E.U16 desc[UR14][R8.64], R66 ;  /* 0x0000004208006986 */ /* 0x0009e2000c10150e */
[----:B--2---:R-:W-:Y:S01]  /*185e0*/  ISETP.LT.AND P4, PT, R10, UR4, !P0 ;  /* 0x000000040a007c0c */ /* 0x004fe2000c781270 */
[----:B------:R-:W2:Y:S02]  /*185f0*/  LDCU UR4, c[0x0][0x39c] ;  /* 0x00007380ff0477ac */ /* 0x000ea40008000800 */
[----:B------:R5:W-:Y:S01]  /*18600*/  @P2 STG.E.U16 desc[UR14][R4.64], R7 ;  /* 0x0000000704002986 */ /* 0x000be2000c10150e */
[C---:B------:R-:W-:Y:S01]  /*18610*/  LEA R6, P2, R11.reuse, R2, 0x1 ;  /* 0x000000020b067211 */ /* 0x040fe200078408ff */
[----:B------:R-:W-:Y:S01]  /*18620*/  VIADD R10, R11, UR5 ;  /* 0x000000050b0a7c36 */ /* 0x000fe20008000000 */
[----:B------:R-:W-:Y:S01]  /*18630*/  F2FP.BF16.F32.PACK_AB R68, R69, R68 ;  /* 0x000000444544723e */ /* 0x000fe200000010ff */
[----:B------:R-:W-:-:S02]  /*18640*/  VIADD R12, R0, 0x44 ;  /* 0x00000044000c7836 */ /* 0x000fc40000000000 */
[----:B----4-:R-:W-:Y:S01]  /*18650*/  VIADD R9, R0, 0x45 ;  /* 0x0000004500097836 */ /* 0x010fe20000000000 */
[----:B------:R-:W-:Y:S02]  /*18660*/  LEA R8, P6, R10, R2, 0x1 ;  /* 0x000000020a087211 */ /* 0x000fe400078c08ff */
[-C--:B-----5:R-:W-:Y:S02]  /*18670*/  LEA.HI.X.SX32 R7, R11, R3.reuse, 0x1, P2 ;  /* 0x000000030b077211 */ /* 0x0a0fe400010f0eff */
[----:B0-----:R-:W-:Y:S01]  /*18680*/  ISETP.LT.AND P2, PT, R12, UR6, !P0 ;  /* 0x000000060c007c0c */ /* 0x001fe2000c741270 */
[----:B------:R-:W0:Y:S02]  /*18690*/  LDCU UR6, c[0x0][0x39c] ;  /* 0x00007380ff0677ac */ /* 0x000e240008000800 */
[----:B------:R4:W-:Y:S01]  /*186a0*/  @P3 STG.E.U16 desc[UR14][R6.64], R68 ;  /* 0x0000004406003986 */ /* 0x0009e2000c10150e */
[----:B-1----:R-:W-:Y:S01]  /*186b0*/  ISETP.LT.AND P3, PT, R9, UR7, !P0 ;  /* 0x0000000709007c0c */ /* 0x002fe2000c761270 */
[----:B------:R-:W-:Y:S01]  /*186c0*/  VIADD R5, R0, 0x46 ;  /* 0x0000004600057836 */ /* 0x000fe20000000000 */
[C---:B------:R-:W-:Y:S01]  /*186d0*/  LEA.HI.X.SX32 R9, R10.reuse, R3, 0x1, P6 ;  /* 0x000000030a097211 */ /* 0x040fe200030f0eff */
[----:B------:R-:W-:Y:S01]  /*186e0*/  VIADD R10, R10, UR5 ;  /* 0x000000050a0a7c36 */ /* 0x000fe20008000000 */
[----:B------:R-:W-:Y:S01]  /*186f0*/  F2FP.BF16.F32.PACK_AB R70, R71, R70 ;  /* 0x000000464746723e */ /* 0x000fe200000010ff */
[----:B------:R-:W-:Y:S01]  /*18700*/  VIADD R12, R0, 0x48 ;  /* 0x00000048000c7836 */ /* 0x000fe20000000000 */
[----:B------:R-:W-:Y:S01]  /*18710*/  F2FP.BF16.F32.PACK_AB R72, R73, R72 ;  /* 0x000000484948723e */ /* 0x000fe200000010ff */
[----:B------:R-:W1:Y:S01]  /*18720*/  LDCU UR7, c[0x0][0x39c] ;  /* 0x00007380ff0777ac */ /* 0x000e620008000800 */
[----:B----4-:R-:W-:-:S02]  /*18730*/  PRMT R7, R68, 0x7632, R7 ;  /* 0x0000763244077816 */ /* 0x010fc40000000007 */
[----:B------:R-:W-:-:S03]  /*18740*/  LEA R4, P6, R10, R2, 0x1 ;  /* 0x000000020a047211 */ /* 0x000fc600078c08ff */
[----:B------:R4:W-:Y:S01]  /*18750*/  @P1 STG.E.U16 desc[UR14][R8.64], R7 ;  /* 0x0000000708001986 */ /* 0x0009e2000c10150e */
[----:B--2---:R-:W-:Y:S01]  /*18760*/  ISETP.LT.AND P1, PT, R5, UR4, !P0 ;  /* 0x0000000405007c0c */ /* 0x004fe2000c721270 */
[----:B------:R-:W2:Y:S01]  /*18770*/  LDCU UR4, c[0x0][0x39c] ;  /* 0x00007380ff0477ac */ /* 0x000ea20008000800 */
[C---:B------:R-:W-:Y:S01]  /*18780*/  VIADD R11, R10.reuse, UR5 ;  /* 0x000000050a0b7c36 */ /* 0x040fe20008000000 */
[----:B------:R-:W-:Y:S01]  /*18790*/  LEA.HI.X.SX32 R5, R10, R3, 0x1, P6 ;  /* 0x000000030a057211 */ /* 0x000fe200030f0eff */
[----:B------:R-:W-:-:S03]  /*187a0*/  VIADD R10, R0, 0x47 ;  /* 0x00000047000a7836 */ /* 0x000fc60000000000 */
[C---:B------:R-:W-:Y:S01]  /*187b0*/  LEA R6, P6, R11.reuse, R2, 0x1 ;  /* 0x000000020b067211 */ /* 0x040fe200078c08ff */
[----:B------:R5:W-:Y:S01]  /*187c0*/  @P5 STG.E.U16 desc[UR14][R4.64], R70 ;  /* 0x0000004604005986 */ /* 0x000be2000c10150e */
[----:B0-----:R-:W-:Y:S01]  /*187d0*/  ISETP.LT.AND P5, PT, R10, UR6, !P0 ;  /* 0x000000060a007c0c */ /* 0x001fe2000c7a1270 */
[----:B------:R-:W0:Y:S01]  /*187e0*/  LDCU UR6, c[0x0][0x39c] ;  /* 0x00007380ff0677ac */ /* 0x000e220008000800 */
[C---:B----4-:R-:W-:Y:S01]  /*187f0*/  LEA.HI.X.SX32 R7, R11.reuse, R3, 0x1, P6 ;  /* 0x000000030b077211 */ /* 0x050fe200030f0eff */
[----:B------:R-:W-:Y:S01]  /*18800*/  VIADD R11, R11, UR5 ;  /* 0x000000050b0b7c36 */ /* 0x000fe20008000000 */
[----:B-----5:R-:W-:-:S03]  /*18810*/  PRMT R5, R70, 0x7632, R5 ;  /* 0x0000763246057816 */ /* 0x020fc60000000005 */
[C---:B------:R-:W-:Y:S01]  /*18820*/  VIADD R10, R11.reuse, UR5 ;  /* 0x000000050b0a7c36 */ /* 0x040fe20008000000 */
[----:B--2---:R-:W-:Y:S01]  /*18830*/  ISETP.LT.AND P6, PT, R12, UR4, !P0 ;  /* 0x000000040c007c0c */ /* 0x004fe2000c7c1270 */
[----:B------:R-:W2:Y:S01]  /*18840*/  LDCU UR4, c[0x0][0x39c] ;  /* 0x00007380ff0477ac */ /* 0x000ea20008000800 */
        /* <DEDUP_REMOVED lines=18> */
[----:B--2---:R-:W-:Y:S01]  /*18970*/  ISETP.LT.AND P3, PT, R8, UR4, !P0 ;  /* 0x0000000408007c0c */ /* 0x004fe2000c761270 */
[----:B------:R-:W-:Y:S01]  /*18980*/  VIADD R4, R0, 0x4c ;  /* 0x0000004c00047836 */ /* 0x000fe20000000000 */
[----:B------:R-:W-:Y:S01]  /*18990*/  LEA R8, P4, R11, R2, 0x1 ;  /* 0x000000020b087211 */ /* 0x000fe200078808ff */
[----:B------:R-:W-:Y:S01]  /*189a0*/  @P1 STG.E.U16 desc[UR14][R6.64], R74 ;  /* 0x0000004a06001986 */ /* 0x000fe2000c10150e */
[----:B-1----:R-:W-:Y:S01]  /*189b0*/  ISETP.LT.AND P1, PT, R9, UR7, !P0 ;  /* 0x0000000709007c0c */ /* 0x002fe2000c721270 */
        /* <DEDUP_REMOVED lines=78> */
[----:B------:R-:W-:Y:S01]  /*18ea0*/  @P1 STG.E.U16 desc[UR14][R8.64], R84 ;  /* 0x0000005408001986 */ /* 0x000fe2000c10150e */
[----:B--2---:R-:W-:Y:S01]  /*18eb0*/  ISETP.LT.AND P1, PT, R5, UR7, !P0 ;  /* 0x0000000705007c0c */ /* 0x004fe2000c721270 */
        /* <DEDUP_REMOVED lines=8> */
[C---:B------:R-:W-:Y:S01]  /*18f40*/  LEA R6, P4, R10.reuse, R2, 0x1 ;  /* 0x000000020a067211 */ /* 0x040fe200078808ff */
[----:B------:R-:W4:Y:S01]  /*18f50*/  LDCU UR6, c[0x0][0x39c] ;  /* 0x00007380ff0677ac */ /* 0x000f220008000800 */
        /* <DEDUP_REMOVED lines=22> */
[----:B------:R-:W-:Y:S01]  /*190c0*/  VIADD R9, R0, 0x5a ;  /* 0x0000005a00097836 */ /* 0x000fe20000000000 */
        /* <DEDUP_REMOVED lines=23> */
[CC--:B------:R-:W-:Y:S02]  /*19240*/  LEA R6, P4, R11.reuse, R2.reuse, 0x1 ;  /* 0x000000020b067211 */ /* 0x0c0fe400078808ff */
        /* <DEDUP_REMOVED lines=20> */
[----:B------:R-:W-:Y:S01]  /*19390*/  LEA R6, P4, R11, R2, 0x1 ;  /* 0x000000020b067211 */ /* 0x000fe200078808ff */
        /* <DEDUP_REMOVED lines=8> */
[----:B------:R-:W-:Y:S01]  /*19420*/  VIADD R10, R11, UR5 ;  /* 0x000000050b0a7c36 */ /* 0x000fe20008000000 */
[----:B------:R-:W-:Y:S01]  /*19430*/  F2FP.BF16.F32.PACK_AB R96, R97, R96 ;  /* 0x000000606160723e */ /* 0x000fe200000010ff */
[----:B------:R-:W1:Y:S02]  /*19440*/  LDCU UR7, c[0x0][0x39c] ;  /* 0x00007380ff0777ac */ /* 0x000e640008000800 */
[----:B------:R4:W-:Y:S01]  /*19450*/  @P5 STG.E.U16 desc[UR14][R6.64], R5 ;  /* 0x0000000506005986 */ /* 0x0009e2000c10150e */
[----:B------:R-:W-:-:S04]  /*19460*/  LEA R8, P5, R11, R2, 0x1 ;  /* 0x000000020b087211 */ /* 0x000fc800078a08ff */
[-C--:B------:R-:W-:Y:S02]  /*19470*/  LEA.HI.X.SX32 R9, R11, R3.reuse, 0x1, P5 ;  /* 0x000000030b097211 */ /* 0x080fe400028f0eff */
[-C--:B------:R-:W-:Y:S01]  /*19480*/  LEA R4, P5, R10, R2.reuse, 0x1 ;  /* 0x000000020a047211 */ /* 0x080fe200078a08ff */
        /* <DEDUP_REMOVED lines=19> */
[C---:B------:R-:W-:Y:S01]  /*195c0*/  VIADD R5, R0.reuse, 0x64 ;  /* 0x0000006400057836 */ /* 0x040fe20000000000 */
        /* <DEDUP_REMOVED lines=21> */
[----:B------:R-:W-:Y:S01]  /*19720*/  VIADD R11, R10, UR5 ;  /* 0x000000050a0b7c36 */ /* 0x000fe20008000000 */
        /* <DEDUP_REMOVED lines=22> */
[C---:B------:R-:W-:Y:S01]  /*19890*/  LEA R8, P3, R10.reuse, R2, 0x1 ;  /* 0x000000020a087211 */ /* 0x040fe200078608ff */
        /* <DEDUP_REMOVED lines=39> */
[----:B------:R-:W-:-:S02]  /*19b10*/  F2FP.BF16.F32.PACK_AB R112, R113, R112 ;  /* 0x000000707170723e */ /* 0x000fc400000010ff */
[----:B----4-:R-:W-:Y:S01]  /*19b20*/  PRMT R9, R108, 0x7632, R9 ;  /* 0x000076326c097816 */ /* 0x010fe20000000009 */
[C---:B------:R-:W-:Y:S01]  /*19b30*/  VIADD R11, R10.reuse, UR5 ;  /* 0x000000050a0b7c36 */ /* 0x040fe20008000000 */
[CC--:B------:R-:W-:Y:S01]  /*19b40*/  LEA R6, P6, R10.reuse, R2.reuse, 0x1 ;  /* 0x000000020a067211 */ /* 0x0c0fe200078c08ff */
[----:B------:R-:W2:Y:S02]  /*19b50*/  LDCU UR7, c[0x0][0x39c] ;  /* 0x00007380ff0777ac */ /* 0x000ea40008000800 */
[----:B------:R4:W-:Y:S01]  /*19b60*/  @P1 STG.E.U16 desc[UR14][R4.64], R9 ;  /* 0x0000000904001986 */ /* 0x0009e2000c10150e */
[----:B-1----:R-:W-:Y:S01]  /*19b70*/  ISETP.LT.AND P1, PT, R7, UR4, !P0 ;  /* 0x0000000407007c0c */ /* 0x002fe2000c721270 */
[----:B------:R-:W1:Y:S01]  /*19b80*/  LDCU UR4, c[0x0][0x39c] ;  /* 0x00007380ff0477ac */ /* 0x000e620008000800 */
[----:B------:R-:W-:Y:S01]  /*19b90*/  LEA.HI.X.SX32 R7, R10, R3, 0x1, P6 ;  /* 0x000000030a077211 */ /* 0x000fe200030f0eff */
[----:B------:R-:W-:Y:S01]  /*19ba0*/  VIADD R10, R0, 0x6f ;  /* 0x0000006f000a7836 */ /* 0x000fe20000000000 */
[----:B------:R-:W-:-:S03]  /*19bb0*/  LEA R8, P6, R11, R2, 0x1 ;  /* 0x000000020b087211 */ /* 0x000fc600078c08ff */
[----:B------:R5:W-:Y:S01]  /*19bc0*/  @P3 STG.E.U16 desc[UR14][R6.64], R110 ;  /* 0x0000006e06003986 */ /* 0x000be2000c10150e */
[----:B0-----:R-:W-:Y:S01]  /*19bd0*/  ISETP.LT.AND P3, PT, R10, UR6, !P0 ;  /* 0x000000060a007c0c */ /* 0x001fe2000c761270 */
[----:B------:R-:W0:Y:S01]  /*19be0*/  LDCU UR6, c[0x0][0x39c] ;  /* 0x00007380ff0677ac */ /* 0x000e220008000800 */
[C---:B----4-:R-:W-:Y:S01]  /*19bf0*/  LEA.HI.X.SX32 R9, R11.reuse, R3, 0x1, P6 ;  /* 0x000000030b097211 */ /* 0x050fe200030f0eff */
[----:B------:R-:W-:Y:S01]  /*19c00*/  VIADD R11, R11, UR5 ;  /* 0x000000050b0b7c36 */ /* 0x000fe20008000000 */
[----:B------:R-:W-:-:S05]  /*19c10*/  PRMT R5, R110, 0x7632, R5 ;  /* 0x000076326e057816 */ /* 0x000fca0000000005 */
[----:B------:R4:W-:Y:S01]  /*19c20*/  @P4 STG.E.U16 desc[UR14][R8.64], R5 ;  /* 0x0000000508004986 */ /* 0x0009e2000c10150e */
[C---:B------:R-:W-:Y:S01]  /*19c30*/  LEA R4, P4, R11.reuse, R2, 0x1 ;  /* 0x000000020b047211 */ /* 0x040fe200078808ff */
[----:B------:R-:W-:-:S05]  /*19c40*/  VIADD R10, R11, UR5 ;  /* 0x000000050b0a7c36 */ /* 0x000fca0008000000 */
[-C--:B-----5:R-:W-:Y:S02]  /*19c50*/  LEA R6, P6, R10, R2.reuse, 0x1 ;  /* 0x000000020a067211 */ /* 0x0a0fe400078c08ff */
[-C--:B----4-:R-:W-:Y:S02]  /*19c60*/  LEA.HI.X.SX32 R5, R11, R3.reuse, 0x1, P4 ;  /* 0x000000030b057211 */ /* 0x090fe400020f0eff */
[----:B-1----:R-:W-:Y:S01]  /*19c70*/  ISETP.LT.AND P4, PT, R12, UR4, !P0 ;  /* 0x000000040c007c0c */ /* 0x002fe2000c781270 */
[----:B------:R-:W1:Y:S01]  /*19c80*/  LDCU UR4, c[0x0][0x39c] ;  /* 0x00007380ff0477ac */ /* 0x000e620008000800 */
[----:B------:R-:W-:Y:S01]  /*19c90*/  VIADD R8, R0, 0x71 ;  /* 0x0000007100087836 */ /* 0x000fe20000000000 */
        /* <DEDUP_REMOVED lines=33> */
[CC--:B------:R-:W-:Y:S01]  /*19eb0*/  LEA.HI.X.SX32 R9, R10.reuse, R3.reuse, 0x1, P3 ;  /* 0x000000030a097211 */ /* 0x0c0fe200018f0eff */
        /* <DEDUP_REMOVED lines=8> */
[----:B0-----:R-:W-:Y:S01]  /*19f40*/  VIADD R7, R0, 0x77 ;  /* 0x0000007700077836 */ /* 0x001fe20000000000 */
[----:B-----5:R-:W-:-:S02]  /*19f50*/  LEA.HI.X.SX32 R5, R10, R3, 0x1, P2 ;  /* 0x000000030a057211 */ /* 0x020fc400010f0eff */
[-C--:B------:R-:W-:Y:S01]  /*19f60*/  LEA R6, P2, R11, R2.reuse, 0x1 ;  /* 0x000000020b067211 */ /* 0x080fe200078408ff */
[C---:B------:R-:W-:Y:S02]  /*19f70*/  VIADD R8, R0.reuse, 0x78 ;  /* 0x0000007800087836 */ /* 0x040fe40000000000 */
[----:B------:R0:W-:Y:S01]  /*19f80*/  @P6 STG.E.U16 desc[UR14][R4.64], R118 ;  /* 0x0000007604006986 */ /* 0x0001e2000c10150e */
[----:B--2---:R-:W-:Y:S01]  /*19f90*/  ISETP.LT.AND P6, PT, R7, UR7, !P0 ;  /* 0x0000000707007c0c */ /* 0x004fe2000c7c1270 */
[----:B------:R-:W-:Y:S01]  /*19fa0*/  VIADD R12, R0, 0x76 ;  /* 0x00000076000c7836 */ /* 0x000fe20000000000 */
[C---:B------:R-:W-:Y:S01]  /*19fb0*/  LEA.HI.X.SX32 R7, R11.reuse, R3, 0x1, P2 ;  /* 0x000000030b077211 */ /* 0x040fe200010f0eff */
[----:B------:R-:W-:Y:S01]  /*19fc0*/  VIADD R11, R11, UR5 ;  /* 0x000000050b0b7c36 */ /* 0x000fe20008000000 */
[----:B-1----:R-:W-:Y:S01]  /*19fd0*/  ISETP.LT.AND P2, PT, R8, UR4, !P0 ;  /* 0x0000000408007c0c */ /* 0x002fe2000c741270 */
[----:B------:R-:W1:Y:S01]  /*19fe0*/  LDCU UR4, c[0x0][0x39c] ;  /* 0x00007380ff0477ac */ /* 0x000e620008000800 */
[----:B0-----:R-:W-:Y:S01]  /*19ff0*/  PRMT R5, R118, 0x7632, R5 ;  /* 0x0000763276057816 */ /* 0x001fe20000000005 */
[C---:B------:R-:W-:Y:S01]  /*1a000*/  VIADD R10, R11.reuse, UR5 ;  /* 0x000000050b0a7c36 */ /* 0x040fe20008000000 */
[----:B----4-:R-:W-:Y:S01]  /*1a010*/  ISETP.LT.AND P3, PT, R12, UR6, !P0 ;  /* 0x000000060c007c0c */ /* 0x010fe2000c761270 */
[----:B------:R-:W0:Y:S02]  /*1a020*/  LDCU UR6, c[0x0][0x39c] ;  /* 0x00007380ff0677ac */ /* 0x000e240008000800 */
[----:B------:R2:W-:Y:S01]  /*1a030*/  @P1 STG.E.U16 desc[UR14][R6.64], R5 ;  /* 0x0000000506001986 */ /* 0x0005e2000c10150e */
[----:B------:R-:W-:Y:S01]  /*1a040*/  LEA R8, P1, R11, R2, 0x1 ;  /* 0x000000020b087211 */ /* 0x000fe200078208ff */
[----:B------:R-:W4:Y:S01]  /*1a050*/  LDCU UR7, c[0x0][0x39c] ;  /* 0x00007380ff0777ac */ /* 0x000f220008000800 */
[----:B------:R-:W-:-:S02]  /*1a060*/  F2FP.BF16.F32.PACK_AB R120, R121, R120 ;  /* 0x000000787978723e */ /* 0x000fc400000010ff */
[----:B------:R-:W-:Y:S02]  /*1a070*/  LEA.HI.X.SX32 R9, R11, R3, 0x1, P1 ;  /* 0x000000030b097211 */ /* 0x000fe400008f0eff */
[----:B------:R-:W-:-:S03]  /*1a080*/  LEA R4, P1, R10, R2, 0x1 ;  /* 0x000000020a047211 */ /* 0x000fc600078208ff */
[----:B------:R5:W-:Y:S01]  /*1a090*/  @P5 STG.E.U16 desc[UR14][R8.64], R120 ;  /* 0x0000007808005986 */ /* 0x000be2000c10150e */
[C---:B--2---:R-:W-:Y:S01]  /*1a0a0*/  LEA.HI.X.SX32 R5, R10.reuse, R3, 0x1, P1 ;  /* 0x000000030a057211 */ /* 0x044fe200008f0eff */
[----:B------:R-:W-:Y:S02]  /*1a0b0*/  VIADD R10, R10, UR5 ;  /* 0x000000050a0a7c36 */ /* 0x000fe40008000000 */
[C---:B------:R-:W-:Y:S02]  /*1a0c0*/  VIADD R11, R0.reuse, 0x79 ;  /* 0x00000079000b7836 */ /* 0x040fe40000000000 */
[----:B------:R-:W-:Y:S01]  /*1a0d0*/  VIADD R7, R0, 0x7a ;  /* 0x0000007a00077836 */ /* 0x000fe20000000000 */
[----:B-----5:R-:W-:-:S05]  /*1a0e0*/  PRMT R9, R120, 0x7632, R9 ;  /* 0x0000763278097816 */ /* 0x020fca0000000009 */
[----:B------:R2:W-:Y:S01]  /*1a0f0*/  @P4 STG.E.U16 desc[UR14][R4.64], R9 ;  /* 0x0000000904004986 */ /* 0x0005e2000c10150e */
[----:B------:R-:W-:Y:S02]  /*1a100*/  LEA R6, P4, R10, R2, 0x1 ;  /* 0x000000020a067211 */ /* 0x000fe400078808ff */
[----:B0-----:R-:W-:Y:S01]  /*1a110*/  ISETP.LT.AND P1, PT, R11, UR6, !P0 ;  /* 0x000000060b007c0c */ /* 0x001fe2000c721270 */
[----:B------:R-:W-:Y:S01]  /*1a120*/  VIADD R11, R0, 0x7b ;  /* 0x0000007b000b7836 */ /* 0x000fe20000000000 */
[----:B-1----:R-:W-:Y:S01]  /*1a130*/  ISETP.LT.AND P5, PT, R7, UR4, !P0 ;  /* 0x0000000407007c0c */ /* 0x002fe2000c7a1270 */
[----:B------:R-:W0:Y:S01]  /*1a140*/  LDCU UR4, c[0x0][0x39c] ;  /* 0x00007380ff0477ac */ /* 0x000e220008000800 */
[----:B------:R-:W-:Y:S02]  /*1a150*/  F2FP.BF16.F32.PACK_AB R122, R123, R122 ;  /* 0x0000007a7b7a723e */ /* 0x000fe400000010ff */
[C---:B------:R-:W-:Y:S01]  /*1a160*/  LEA.HI.X.SX32 R7, R10.reuse, R3, 0x1, P4 ;  /* 0x000000030a077211 */ /* 0x040fe200020f0eff */
[----:B------:R-:W-:Y:S01]  /*1a170*/  VIADD R10, R10, UR5 ;  /* 0x000000050a0a7c36 */ /* 0x000fe20008000000 */
[----:B----4-:R-:W-:Y:S01]  /*1a180*/  ISETP.LT.AND P4, PT, R11, UR7, !P0 ;  /* 0x000000070b007c0c */ /* 0x010fe2000c781270 */
[----:B------:R-:W1:Y:S02]  /*1a190*/  LDCU UR6, c[0x0][0x39c] ;  /* 0x00007380ff0677ac */ /* 0x000e640008000800 */
[----:B------:R4:W-:Y:S01]  /*1a1a0*/  @P3 STG.E.U16 desc[UR14][R6.64], R122 ;  /* 0x0000007a06003986 */ /* 0x0009e2000c10150e */
[C---:B--2---:R-:W-:Y:S01]  /*1a1b0*/  LEA R4, P3, R10.reuse, R2, 0x1 ;  /* 0x000000020a047211 */ /* 0x044fe200078608ff */
[----:B------:R-:W-:-:S03]  /*1a1c0*/  VIADD R11, R10, UR5 ;  /* 0x000000050a0b7c36 */ /* 0x000fc60008000000 */
[-C--:B------:R-:W-:Y:S02]  /*1a1d0*/  LEA.HI.X.SX32 R5, R10, R3.reuse, 0x1, P3 ;  /* 0x000000030a057211 */ /* 0x080fe400018f0eff */
[----:B------:R-:W-:Y:S01]  /*1a1e0*/  LEA R8, P3, R11, R2, 0x1 ;  /* 0x000000020b087211 */ /* 0x000fe200078608ff */
[----:B------:R-:W-:Y:S01]  /*1a1f0*/  VIADD R10, R0, 0x7c ;  /* 0x0000007c000a7836 */ /* 0x000fe20000000000 */
[----:B------:R-:W-:Y:S02]  /*1a200*/  F2FP.BF16.F32.PACK_AB R124, R125, R124 ;  /* 0x0000007c7d7c723e */ /* 0x000fe400000010ff */
[C---:B------:R-:W-:Y:S02]  /*1a210*/  LEA.HI.X.SX32 R9, R11.reuse, R3, 0x1, P3 ;  /* 0x000000030b097211 */ /* 0x040fe400018f0eff */
[----:B----4-:R-:W-:Y:S01]  /*1a220*/  PRMT R7, R122, 0x7632, R7 ;  /* 0x000076327a077816 */ /* 0x010fe20000000007 */
[----:B------:R-:W-:Y:S01]  /*1a230*/  VIADD R11, R11, UR5 ;  /* 0x000000050b0b7c36 */ /* 0x000fe20008000000 */
[----:B0-----:R-:W-:Y:S01]  /*1a240*/  ISETP.LT.AND P3, PT, R10, UR4, !P0 ;  /* 0x000000040a007c0c */ /* 0x001fe2000c761270 */
[----:B------:R-:W-:Y:S01]  /*1a250*/  VIADD R12, R0, 0x7d ;  /* 0x0000007d000c7836 */ /* 0x000fe20000000000 */
[----:B------:R-:W0:Y:S01]  /*1a260*/  LDCU UR4, c[0x0][0x39c] ;  /* 0x00007380ff0477ac */ /* 0x000e220008000800 */
[----:B------:R2:W-:Y:S01]  /*1a270*/  @P6 STG.E.U16 desc[UR14][R4.64], R7 ;  /* 0x0000000704006986 */ /* 0x0005e2000c10150e */
[----:B------:R-:W-:-:S03]  /*1a280*/  VIADD R10, R11, UR5 ;  /* 0x000000050b0a7c36 */ /* 0x000fc60008000000 */
[----:B------:R4:W-:Y:S01]  /*1a290*/  @P2 STG.E.U16 desc[UR14][R8.64], R124 ;  /* 0x0000007c08002986 */ /* 0x0009e2000c10150e */
[----:B------:R-:W-:-:S04]  /*1a2a0*/  LEA R6, P2, R11, R2, 0x1 ;  /* 0x000000020b067211 */ /* 0x000fc800078408ff */
[----:B--2---:R-:W-:Y:S01]  /*1a2b0*/  LEA.HI.X.SX32 R7, R11, R3, 0x1, P2 ;  /* 0x000000030b077211 */ /* 0x004fe200010f0eff */
[----:B------:R-:W-:Y:S01]  /*1a2c0*/  VIADD R11, R10, UR5 ;  /* 0x000000050a0b7c36 */ /* 0x000fe20008000000 */
[----:B------:R-:W-:Y:S02]  /*1a2d0*/  PRMT R5, R124, 0x7632, R5 ;  /* 0x000076327c057816 */ /* 0x000fe40000000005 */
[----:B-1----:R-:W-:Y:S01]  /*1a2e0*/  ISETP.LT.AND P2, PT, R12, UR6, !P0 ;  /* 0x000000060c007c0c */ /* 0x002fe2000c741270 */
[----:B------:R-:W-:Y:S01]  /*1a2f0*/  VIADD R13, R11, UR5 ;  /* 0x000000050b0d7c36 */ /* 0x000fe20008000000 */
[----:B------:R-:W1:Y:S01]  /*1a300*/  LDCU UR6, c[0x0][0x39c] ;  /* 0x00007380ff0677ac */ /* 0x000e620008000800 */
[----:B------:R2:W-:Y:S02]  /*1a310*/  @P1 STG.E.U16 desc[UR14][R6.64], R5 ;  /* 0x0000000506001986 */ /* 0x0005e4000c10150e */
[----:B------:R-:W-:Y:S01]  /*1a320*/  VIADD R14, R13, UR5 ;  /* 0x000000050d0e7c36 */ /* 0x000fe20008000000 */
[----:B------:R-:W-:-:S02]  /*1a330*/  LEA R4, P1, R10, R2, 0x1 ;  /* 0x000000020a047211 */ /* 0x000fc400078208ff */
[----:B----4-:R-:W-:Y:S01]  /*1a340*/  LEA R8, P6, R11, R2, 0x1 ;  /* 0x000000020b087211 */ /* 0x010fe200078c08ff */
[----:B------:R-:W-:-:S03]  /*1a350*/  VIADD R15, R14, UR5 ;  /* 0x000000050e0f7c36 */ /* 0x000fc60008000000 */
[-C--:B------:R-:W-:Y:S01]  /*1a360*/  LEA.HI.X.SX32 R9, R11, R3.reuse, 0x1, P6 ;  /* 0x000000030b097211 */ /* 0x080fe200030f0eff */
[----:B------:R-:W-:Y:S01]  /*1a370*/  VIADD R16, R15, UR5 ;  /* 0x000000050f107c36 */ /* 0x000fe20008000000 */
[-C--:B--2---:R-:W-:Y:S02]  /*1a380*/  LEA.HI.X.SX32 R5, R10, R3.reuse, 0x1, P1 ;  /* 0x000000030a057211 */ /* 0x084fe400008f0eff */
[CC--:B------:R-:W-:Y:S01]  /*1a390*/  LEA R10, P1, R13.reuse, R2.reuse, 0x1 ;  /* 0x000000020d0a7211 */ /* 0x0c0fe200078208ff */
[----:B------:R-:W-:Y:S01]  /*1a3a0*/  VIADD R17, R0, 0x7e ;  /* 0x0000007e00117836 */ /* 0x000fe20000000000 */
[----:B------:R-:W-:Y:S01]  /*1a3b0*/  LEA R12, P6, R14, R2, 0x1 ;  /* 0x000000020e0c7211 */ /* 0x000fe200078c08ff */
[----:B------:R-:W-:Y:S01]  /*1a3c0*/  VIADD R0, R0, 0x7f ;  /* 0x0000007f00007836 */ /* 0x000fe20000000000 */
[-C--:B------:R-:W-:Y:S02]  /*1a3d0*/  LEA.HI.X.SX32 R11, R13, R3.reuse, 0x1, P1 ;  /* 0x000000030d0b7211 */ /* 0x080fe400008f0eff */
[----:B------:R-:W-:-:S02]  /*1a3e0*/  LEA.HI.X.SX32 R13, R14, R3, 0x1, P6 ;  /* 0x000000030e0d7211 */ /* 0x000fc400030f0eff */
[----:B------:R-:W-:Y:S02]  /*1a3f0*/  LEA R6, P6, R16, R2, 0x1 ;  /* 0x0000000210067211 */ /* 0x000fe400078c08ff */
[----:B------:R-:W-:Y:S02]  /*1a400*/  F2FP.BF16.F32.PACK_AB R126, R127, R126 ;  /* 0x0000007e7f7e723e */ /* 0x000fe400000010ff */
[----:B0-----:R-:W-:Y:S02]  /*1a410*/  ISETP.LT.AND P1, PT, R17, UR4, !P0 ;  /* 0x0000000411007c0c */ /* 0x001fe4000c721270 */
[----:B-1----:R-:W-:Y:S02]  /*1a420*/  ISETP.LT.AND P0, PT, R0, UR6, !P0 ;  /* 0x0000000600007c0c */ /* 0x002fe4000c701270 */
[----:B------:R-:W-:Y:S02]  /*1a430*/  LEA.HI.X.SX32 R7, R16, R3, 0x1, P6 ;  /* 0x0000000310077211 */ /* 0x000fe400030f0eff */
[----:B------:R-:W-:-:S02]  /*1a440*/  F2FP.BF16.F32.PACK_AB R128, R129, R128 ;  /* 0x000000808180723e */ /* 0x000fc400000010ff */
[----:B------:R-:W-:Y:S02]  /*1a450*/  PRMT R0, R126, 0x7632, R0 ;  /* 0x000076327e007816 */ /* 0x000fe40000000000 */
[----:B------:R-:W-:Y:S01]  /*1a460*/  LEA R2, P6, R15, R2, 0x1 ;  /* 0x000000020f027211 */ /* 0x000fe200078c08ff */
[----:B------:R0:W-:Y:S01]  /*1a470*/  @P5 STG.E.U16 desc[UR14][R4.64], R126 ;  /* 0x0000007e04005986 */ /* 0x0001e2000c10150e */
[----:B---3--:R-:W-:Y:S02]  /*1a480*/  F2FP.BF16.F32.PACK_AB R130, R131, R130 ;  /* 0x000000828382723e */ /* 0x008fe400000010ff */
[----:B------:R-:W-:Y:S01]  /*1a490*/  LEA.HI.X.SX32 R3, R15, R3, 0x1, P6 ;  /* 0x000000030f037211 */ /* 0x000fe200030f0eff */
[----:B------:R1:W-:Y:S04]  /*1a4a0*/  @P4 STG.E.U16 desc[UR14][R8.64], R0 ;  /* 0x0000000008004986 */ /* 0x0003e8000c10150e */
[----:B------:R2:W-:Y:S01]  /*1a4b0*/  @P3 STG.E.U16 desc[UR14][R10.64], R128 ;  /* 0x000000800a003986 */ /* 0x0005e2000c10150e */
[----:B0-----:R-:W-:-:S02]  /*1a4c0*/  PRMT R5, R128, 0x7632, R5 ;  /* 0x0000763280057816 */ /* 0x001fc40000000005 */
[----:B-1----:R-:W-:-:S03]  /*1a4d0*/  PRMT R9, R130, 0x7632, R9 ;  /* 0x0000763282097816 */ /* 0x002fc60000000009 */
[----:B------:R2:W-:Y:S04]  /*1a4e0*/  @P2 STG.E.U16 desc[UR14][R12.64], R5 ;  /* 0x000000050c002986 */ /* 0x0005e8000c10150e */
[----:B------:R2:W-:Y:S04]  /*1a4f0*/  @P1 STG.E.U16 desc[UR14][R2.64], R130 ;  /* 0x0000008202001986 */ /* 0x0005e8000c10150e */
[----:B------:R2:W-:Y:S01]  /*1a500*/  @P0 STG.E.U16 desc[UR14][R6.64], R9 ;  /* 0x0000000906000986 */ /* 0x0005e2000c10150e */
[----:B------:R-:W-:Y:S06]  /*1a510*/  BAR.SYNC.DEFER_BLOCKING 0x0 ;  /* 0x0000000000007b1d */ /* 0x000fec0000010000 */
[----:B------:R-:W-:Y:S05]  /*1a520*/  BRA.U UP0, `(.L_x_20) ;  /* 0x0000000100a07547 */ /* 0x000fea000b800000 */
[----:B------:R-:W0:Y:S01]  /*1a530*/  S2UR UR5, SR_CgaCtaId ;  /* 0x00000000000579c3 */ /* 0x000e220000008800 */
[----:B------:R-:W-:Y:S01]  /*1a540*/  NOP ;  /* 0x0000000000007918 */ /* 0x000fe20000000000 */
[----:B------:R-:W-:Y:S01]  /*1a550*/  UMOV UR4, 0x50 ;  /* 0x0000005000047882 */ /* 0x000fe20000000000 */
[----:B------:R-:W-:Y:S02]  /*1a560*/  IMAD.U32 R0, RZ, RZ, UR16 ;  /* 0x00000010ff007e24 */ /* 0x000fe4000f8e00ff */
[----:B--2---:R-:W-:Y:S02]  /*1a570*/  IMAD.MOV.U32 R3, RZ, RZ, 0xff ;  /* 0x000000ffff037424 */ /* 0x004fe400078e00ff */
[----:B------:R-:W-:Y:S01]  /*1a580*/  IMAD.MOV.U32 R7, RZ, RZ, 0x1 ;  /* 0x00000001ff077424 */ /* 0x000fe200078e00ff */
[----:B------:R-:W-:-:S04]  /*1a590*/  LOP3.LUT R0, R0, 0xffff, RZ, 0xc0, !PT ;  /* 0x0000ffff00007812 */ /* 0x000fc800078ec0ff */
[----:B------:R-:W-:-:S05]  /*1a5a0*/  SHF.R.U32.HI R0, RZ, 0x5, R0 ;  /* 0x00000005ff007819 */ /* 0x000fca0000011600 */
[----:B------:R-:W-:Y:S01]  /*1a5b0*/  VIADD R2, R0, 0x10 ;  /* 0x0000001000027836 */ /* 0x000fe20000000000 */
[----:B------:R-:W-:Y:S01]  /*1a5c0*/  SHF.L.U32 R0, R3, R0, RZ ;  /* 0x0000000003007219 */ /* 0x000fe200000006ff */
[----:B0-----:R-:W-:-:S03]  /*1a5d0*/  ULEA UR6, UR5, UR4, 0x18 ;  /* 0x0000000405067291 */ /* 0x001fc6000f8ec0ff */
[----:B------:R-:W-:-:S04]  /*1a5e0*/  SHF.L.U32 R3, R7, R2, RZ ;  /* 0x0000000207037219 */ /* 0x000fc800000006ff */
[----:B------:R-:W-:Y:S02]  /*1a5f0*/  LOP3.LUT R0, R3, R0, RZ, 0xfc, !PT ;  /* 0x0000000003007212 */ /* 0x000fe400078efcff */
[----:B------:R-:W0:Y:S02]  /*1a600*/  LDS R5, [UR6] ;  /* 0x00000006ff057984 */ /* 0x000e240008000800 */
[C---:B------:R-:W-:Y:S02]  /*1a610*/  LOP3.LUT R2, R0.reuse, 0xffff, RZ, 0xc0, !PT ;  /* 0x0000ffff00027812 */ /* 0x040fe400078ec0ff */
[----:B0-----:R-:W-:-:S04]  /*1a620*/  LOP3.LUT R3, R0, 0xffff, R5, 0x80, !PT ;  /* 0x0000ffff00037812 */ /* 0x001fc800078e8005 */
[----:B------:R-:W-:-:S13]  /*1a630*/  ISETP.NE.AND P0, PT, R3, R2, PT ;  /* 0x000000020300720c */ /* 0x000fda0003f05270 */
[----:B------:R-:W-:Y:S05]  /*1a640*/  @P0 BRA `(.L_x_21) ;  /* 0x0000000000500947 */ /* 0x000fea0003800000 */
[----:B------:R-:W-:Y:S02]  /*1a650*/  SHF.R.U32.HI R5, RZ, 0x10, R5 ;  /* 0x00000010ff057819 */ /* 0x000fe40000011605 */
[----:B------:R-:W-:-:S04]  /*1a660*/  SHF.R.U32.HI R2, RZ, 0x10, R0 ;  /* 0x00000010ff027819 */ /* 0x000fc80000011600 */
[----:B------:R-:W-:-:S04]  /*1a670*/  LOP3.LUT R5, R5, R2, RZ, 0xc0, !PT ;  /* 0x0000000205057212 */ /* 0x000fc800078ec0ff */
[----:B------:R-:W-:-:S13]  /*1a680*/  ISETP.NE.AND P0, PT, R5, R2, PT ;  /* 0x000000020500720c */ /* 0x000fda0003f05270 */
[----:B------:R-:W-:Y:S05]  /*1a690*/  @P0 BRA `(.L_x_22) ;  /* 0x0000000000300947 */ /* 0x000fea0003800000 */
[----:B------:R-:W-:Y:S01]  /*1a6a0*/  R2UR UR4, R0 ;  /* 0x00000000000472ca */ /* 0x000fe200000e0000 */
[----:B------:R-:W-:Y:S01]  /*1a6b0*/  VOTEU.ANY UR5, UPT, PT ;  /* 0x0000000000057886 */ /* 0x000fe200038e0100 */
[----:B------:R-:W0:Y:S01]  /*1a6c0*/  S2R R0, SR_LANEID ;  /* 0x0000000000007919 */ /* 0x000e220000000000 */
[----:B------:R-:W-:-:S10]  /*1a6d0*/  UFLO.U32 UR5, UR5 ;  /* 0x00000005000572bd */ /* 0x000fd400080e0000 */
[----:B------:R-:W-:-:S06]  /*1a6e0*/  ULOP3.LUT UR4, URZ, UR4, URZ, 0x33, !UPT ;  /* 0x00000004ff047292 */ /* 0x000fcc000f8e33ff */
[----:B------:R-:W-:-:S04]  /*1a6f0*/  IMAD.U32 R2, RZ, RZ, UR4 ;  /* 0x00000004ff027e24 */ /* 0x000fc8000f8e00ff */
[----:B------:R-:W1:Y:S02]  /*1a700*/  REDUX UR7, R2 ;  /* 0x00000000020773c4 */ /* 0x000e640000000000 */
[----:B------:R3:W-:Y:S01]  /*1a710*/  UTCATOMSWS.AND URZ, UR4 ;  /* 0x0000000400ff79e3 */ /* 0x0007e20008000000 */
[----:B0-----:R-:W-:Y:S01]  /*1a720*/  ISETP.EQ.U32.AND P0, PT, R0, UR5, PT ;  /* 0x0000000500007c0c */ /* 0x001fe2000bf02070 */
[----:B-1----:R-:W-:-:S12]  /*1a730*/  IMAD.U32 R0, RZ, RZ, UR7 ;  /* 0x00000007ff007e24 */ /* 0x002fd8000f8e00ff */
[----:B------:R3:W-:Y:S01]  /*1a740*/  @P0 ATOMS.AND RZ, [UR6], R0 ;  /* 0x00000000ffff098c */ /* 0x0007e2000a800006 */
[----:B------:R-:W-:Y:S05]  /*1a750*/  BRA `(.L_x_20) ;  /* 0x0000000000147947 */ /* 0x000fea0003800000 */
.L_x_22:
[----:B------:R-:W-:-:S07]  /*1a760*/  MOV R2, 0x1a780 ;  /* 0x0001a78000027802 */ /* 0x000fce0000000f00 */
[----:B------:R-:W-:Y:S05]  /*1a770*/  CALL.REL.NOINC `($__internal_0_$__cuda_sm10x_tcgen05_guardrail_trap_col_being_dealloced_not_returned_by_alloc) ;  /* 0x00000000005c7944 */ /* 0x000fea0003c00000 */
[----:B------:R-:W-:Y:S05]  /*1a780*/  BRA `(.L_x_20) ;  /* 0x0000000000087947 */ /* 0x000fea0003800000 */
.L_x_21:
[----:B------:R-:W-:-:S07]  /*1a790*/  MOV R2, 0x1a7b0 ;  /* 0x0001a7b000027802 */ /* 0x000fce0000000f00 */
[----:B------:R-:W-:Y:S05]  /*1a7a0*/  CALL.REL.NOINC `($__internal_2_$__cuda_sm10x_tcgen05_guardrail_trap_unallocated_columns_being_dealloced) ;  /* 0x0000000000687944 */ /* 0x000fea0003c00000 */
.L_x_20:
[----:B------:R-:W-:Y:S01]  /*1a7b0*/  NOP ;  /* 0x0000000000007918 */ /* 0x000fe20000000000 */
[----:B---3--:R-:W-:Y:S05]  /*1a7c0*/  EXIT ;  /* 0x000000000000794d */ /* 0x008fea0003800000 */
.L_x_7:
[----:B------:R-:W-:-:S07]  /*1a7d0*/  IMAD.MOV.U32 R3, RZ, RZ, R2 ;  /* 0x000000ffff037224 */ /* 0x000fce00078e0002 */
.L_x_23:
[----:B0-----:R0:W1:Y:S02]  /*1a7e0*/  SYNCS.PHASECHK.TRANS64.TRYWAIT P1, [R7+URZ], R3 ;  /* 0x00000003070075a7 */ /* 0x00106400080211ff */
[----:B-1----:R-:W-:Y:S05]  /*1a7f0*/  @!P1 NANOSLEEP.SYNCS 0x989680 ;  /* 0x009896800000995d */ /* 0x002fea0003900000 */
[----:B------:R-:W1:Y:S02]  /*1a800*/  @!P1 SYNCS.PHASECHK.TRANS64 P1, [R7+URZ], R3 ;  /* 0x00000003070095a7 */ /* 0x000e6400080210ff */
[----:B-1----:R-:W-:Y:S05]  /*1a810*/  @!P1 BRA `(.L_x_23) ;  /* 0xfffffffc00f09947 */ /* 0x002fea000383ffff */
[----:B------:R-:W-:Y:S05]  /*1a820*/  BRA `(.L_x_6) ;  /* 0xfffffe5800c07947 */ /* 0x000fea000383ffff */
.L_x_10:
[----:B------:R-:W-:-:S07]  /*1a830*/  IMAD.MOV.U32 R3, RZ, RZ, R2 ;  /* 0x000000ffff037224 */ /* 0x000fce00078e0002 */
.L_x_24:
[----:B0-----:R0:W1:Y:S02]  /*1a840*/  SYNCS.PHASECHK.TRANS64.TRYWAIT P0, [R9+URZ], R3 ;  /* 0x00000003090075a7 */ /* 0x00106400080011ff */
[----:B-1----:R-:W-:Y:S05]  /*1a850*/  @!P0 NANOSLEEP.SYNCS 0x989680 ;  /* 0x009896800000895d */ /* 0x002fea0003900000 */
[----:B------:R-:W1:Y:S02]  /*1a860*/  @!P0 SYNCS.PHASECHK.TRANS64 P0, [R9+URZ], R3 ;  /* 0x00000003090085a7 */ /* 0x000e6400080010ff */
[----:B-1----:R-:W-:Y:S05]  /*1a870*/  @!P0 BRA `(.L_x_24) ;  /* 0xfffffffc00f08947 */ /* 0x002fea000383ffff */
[----:B------:R-:W-:Y:S05]  /*1a880*/  BRA `(.L_x_9) ;  /* 0xfffffe5c00247947 */ /* 0x000fea000383ffff */
.L_x_15:
[----:B------:R-:W0:Y:S02]  /*1a890*/  SYNCS.PHASECHK.TRANS64.TRYWAIT P3, [UR8], R5 ;  /* 0x00000005ff0075a7 */ /* 0x000e240008061108 */
[----:B0-----:R-:W-:Y:S05]  /*1a8a0*/  @!P3 BRA `(.L_x_15) ;  /* 0xfffffffc00f8b947 */ /* 0x001fea000383ffff */
[----:B------:R-:W-:Y:S05]  /*1a8b0*/  BRA `(.L_x_25) ;  /* 0xffffff88009c7947 */ /* 0x000fea000383ffff */
.L_x_19:
[----:B------:R-:W0:Y:S02]  /*1a8c0*/  SYNCS.PHASECHK.TRANS64.TRYWAIT P0, [UR8], R2 ;  /* 0x00000002ff0075a7 */ /* 0x000e240008001108 */
[----:B0-----:R-:W-:Y:S05]  /*1a8d0*/  @!P0 BRA `(.L_x_19) ;  /* 0xfffffffc00f88947 */ /* 0x001fea000383ffff */
[----:B------:R-:W-:Y:S05]  /*1a8e0*/  BRA `(.L_x_18) ;  /* 0xffffffb800f87947 */ /* 0x000fea000383ffff */
        .weak           $__internal_0_$__cuda_sm10x_tcgen05_guardrail_trap_col_being_dealloced_not_returned_by_alloc
        .type           $__internal_0_$__cuda_sm10x_tcgen05_guardrail_trap_col_being_dealloced_not_returned_by_alloc,@function
        .size           $__internal_0_$__cuda_sm10x_tcgen05_guardrail_trap_col_being_dealloced_not_returned_by_alloc,($__internal_1_$__cuda_sm10x_tcgen05_guardrail_trap_phase_invalid_during_alloc - $__internal_0_$__cuda_sm10x_tcgen05_guardrail_trap_col_being_dealloced_not_returned_by_alloc)
$__internal_0_$__cuda_sm10x_tcgen05_guardrail_trap_col_being_dealloced_not_returned_by_alloc:
[----:B------:R-:W-:Y:S05]  /*1a8f0*/  BPT.TRAP 0x1 ;  /* 0x000000040000795c */ /* 0x000fea0000300000 */
[----:B------:R-:W-:-:S04]  /*1a900*/  IMAD.MOV.U32 R3, RZ, RZ, 0x0 ;  /* 0x00000000ff037424 */ /* 0x000fc800078e00ff */
[----:B------:R-:W-:Y:S05]  /*1a910*/  RET.REL.NODEC R2 `(matmul_kernel) ;  /* 0xfffffe5402b87950 */ /* 0x000fea0003c3ffff */
        .weak           $__internal_1_$__cuda_sm10x_tcgen05_guardrail_trap_phase_invalid_during_alloc
        .type           $__internal_1_$__cuda_sm10x_tcgen05_guardrail_trap_phase_invalid_during_alloc,@function
        .size           $__internal_1_$__cuda_sm10x_tcgen05_guardrail_trap_phase_invalid_during_alloc,($__internal_2_$__cuda_sm10x_tcgen05_guardrail_trap_unallocated_columns_being_dealloced - $__internal_1_$__cuda_sm10x_tcgen05_guardrail_trap_phase_invalid_during_alloc)
$__internal_1_$__cuda_sm10x_tcgen05_guardrail_trap_phase_invalid_during_alloc:
[----:B------:R-:W-:Y:S05]  /*1a920*/  BPT.TRAP 0x1 ;  /* 0x000000040000795c */ /* 0x000fea0000300000 */
[----:B------:R-:W-:-:S04]  /*1a930*/  IMAD.MOV.U32 R3, RZ, RZ, 0x0 ;  /* 0x00000000ff037424 */ /* 0x000fc800078e00ff */
[----:B------:R-:W-:Y:S05]  /*1a940*/  RET.REL.NODEC R2 `(matmul_kernel) ;  /* 0xfffffe5402ac7950 */ /* 0x000fea0003c3ffff */
        .weak           $__internal_2_$__cuda_sm10x_tcgen05_guardrail_trap_unallocated_columns_being_dealloced
        .type           $__internal_2_$__cuda_sm10x_tcgen05_guardrail_trap_unallocated_columns_being_dealloced,@function
        .size           $__internal_2_$__cuda_sm10x_tcgen05_guardrail_trap_unallocated_columns_being_dealloced,(.L_x_29 - $__internal_2_$__cuda_sm10x_tcgen05_guardrail_trap_unallocated_columns_being_dealloced)
$__internal_2_$__cuda_sm10x_tcgen05_guardrail_trap_unallocated_columns_being_dealloced:
[----:B------:R-:W-:Y:S05]  /*1a950*/  BPT.TRAP 0x1 ;  /* 0x000000040000795c */ /* 0x000fea0000300000 */
[----:B------:R-:W-:-:S04]  /*1a960*/  IMAD.MOV.U32 R3, RZ, RZ, 0x0 ;  /* 0x00000000ff037424 */ /* 0x000fc800078e00ff */
[----:B------:R-:W-:Y:S05]  /*1a970*/  RET.REL.NODEC R2 `(matmul_kernel) ;  /* 0xfffffe5402a07950 */ /* 0x000fea0003c3ffff */
.L_x_26:
[----:B------:R-:W-:-:S00]  /*1a980*/  BRA `(.L_x_26) ;  /* 0xfffffffc00fc7947 */ /* 0x000fc0000383ffff */
[----:B------:R-:W-:-:S00]  /*1a990*/  NOP ;  /* 0x0000000000007918 */ /* 0x000fc00000000000 */
        /* <DEDUP_REMOVED lines=14> */
.L_x_29:


//--------------------- .nv.shared.matmul_kernel  --------------------------
	.section	.nv.shared.matmul_kernel,"aw",@nobits
	.sectionflags	@""
	.align	16
	.zero		1024


//--------------------- .nv.shared.reserved.0     --------------------------
	.section	.nv.shared.reserved.0,"aw",@nobits
	.align	8
	.weak		__nv_reservedSMEM_offset_0_alias
	.size		__nv_reservedSMEM_offset_0_alias, 0, 64
	.other		__nv_reservedSMEM_offset_0_alias,@"STO_CUDA_RESERVED_SHARED STV_DEFAULT"
__nv_reservedSMEM_offset_0_alias:
	.zero		0
.nv.shared.reserved.0:
	.zero		64
	.weak		__nv_reservedSMEM_allocation_phase
	.type		__nv_reservedSMEM_allocation_phase,@object
	.size		__nv_reservedSMEM_allocation_phase,(.L_0 - __nv_reservedSMEM_allocation_phase)
__nv_reservedSMEM_allocation_phase:
	.zero		1
.L_0:
	.zero		7
	.weak		__nv_reservedSMEM_devtool_atexit_pc
	.type		__nv_reservedSMEM_devtool_atexit_pc,@object
	.size		__nv_reservedSMEM_devtool_atexit_pc,(__nv_reservedSMEM_allocation_mask - __nv_reservedSMEM_devtool_atexit_pc)
__nv_reservedSMEM_devtool_atexit_pc:
	.zero		8
	.weak		__nv_reservedSMEM_allocation_mask
	.type		__nv_reservedSMEM_allocation_mask,@object
	.size		__nv_reservedSMEM_allocation_mask,(.L_2 - __nv_reservedSMEM_allocation_mask)
__nv_reservedSMEM_allocation_mask:
	.zero		4
.L_2:
	.zero		4
	.weak		__nv_reservedSMEM_tmem_allocation_pipeline_mbarrier
	.type		__nv_reservedSMEM_tmem_allocation_pipeline_mbarrier,@object
	.size		__nv_reservedSMEM_tmem_allocation_pipeline_mbarrier,(__nv_reservedSMEM_tmem_allocation_pipeline_mbarrier_parity - __nv_reservedSMEM_tmem_allocation_pipeline_mbarrier)
__nv_reservedSMEM_tmem_allocation_pipeline_mbarrier:
	.zero		8
	.weak		__nv_reservedSMEM_tmem_allocation_pipeline_mbarrier_parity
	.type		__nv_reservedSMEM_tmem_allocation_pipeline_mbarrier_parity,@object
	.size		__nv_reservedSMEM_tmem_allocation_pipeline_mbarrier_parity,(.L_4 - __nv_reservedSMEM_tmem_allocation_pipeline_mbarrier_parity)
__nv_reservedSMEM_tmem_allocation_pipeline_mbarrier_parity:
	.zero		4
.L_4:


//--------------------- .nv.constant0.matmul_kernel --------------------------
	.section	.nv.constant0.matmul_kernel,"a",@progbits
	.sectionflags	@""
	.align	4
.nv.constant0.matmul_kernel:
	.zero		976


//--------------------- SYMBOLS --------------------------

	.type		.nv.reservedSmem.offset0,@object
	.size		.nv.reservedSmem.offset0,0x4
	.type		.nv.reservedSmem.cap,@object
	.size		.nv.reservedSmem.cap,0x4
